//
// Generated by NVIDIA NVVM Compiler
//
// Compiler Build ID: CL-36424714
// Cuda compilation tools, release 13.0, V13.0.88
// Based on NVVM 20.0.0
//

.version 9.0
.target sm_100
.address_size 64

	// .globl	Transpose

.visible .entry Transpose(
	.param .u32 Transpose_param_0,
	.param .u64 .ptr .align 1 Transpose_param_1,
	.param .u64 .ptr .align 1 Transpose_param_2,
	.param .u32 Transpose_param_3,
	.param .u64 .ptr .align 1 Transpose_param_4
)
{
	.reg .pred 	%p<12>;
	.reg .b32 	%r<165>;
	.reg .b32 	%f<3>;
	.reg .b64 	%rd<78>;

	ld.param.u32 	%r39, [Transpose_param_0];
	ld.param.u64 	%rd12, [Transpose_param_1];
	ld.param.u64 	%rd13, [Transpose_param_2];
	ld.param.u32 	%r40, [Transpose_param_3];
	ld.param.u64 	%rd14, [Transpose_param_4];
	cvta.to.global.u64 	%rd1, %rd13;
	cvta.to.global.u64 	%rd2, %rd14;
	cvta.to.global.u64 	%rd3, %rd12;
	cvt.s64.s32 	%rd4, %r40;
	shl.b32 	%r41, %r40, 1;
	cvt.s64.s32 	%rd5, %r41;
	mov.u32 	%r42, %ctaid.x;
	mov.u32 	%r1, %ntid.x;
	mov.u32 	%r43, %tid.x;
	mad.lo.s32 	%r147, %r42, %r1, %r43;
	setp.ge.s32 	%p1, %r147, %r39;
	@%p1 bra 	$L__BB0_17;
	setp.gt.s32 	%p2, %r40, 0;
	mov.u32 	%r44, %nctaid.x;
	mul.lo.s32 	%r3, %r1, %r44;
	@%p2 bra 	$L__BB0_4;
	ld.global.f32 	%f1, [%rd3];
$L__BB0_3:
	mul.wide.s32 	%rd15, %r147, 4;
	add.s64 	%rd16, %rd2, %rd15;
	st.global.f32 	[%rd16], %f1;
	add.s32 	%r147, %r147, %r3;
	setp.lt.s32 	%p3, %r147, %r39;
	@%p3 bra 	$L__BB0_3;
	bra.uni 	$L__BB0_17;
$L__BB0_4:
	and.b32  	%r4, %r40, 7;
	and.b32  	%r5, %r40, 3;
	and.b32  	%r6, %r40, 2147483640;
	and.b32  	%r7, %r40, 1;
	neg.s32 	%r8, %r6;
$L__BB0_5:
	setp.lt.u32 	%p4, %r40, 8;
	mov.b32 	%r156, 0;
	mov.u32 	%r153, %r147;
	mov.u32 	%r163, %r156;
	@%p4 bra 	$L__BB0_8;
	shl.b64 	%rd17, %rd4, 2;
	add.s64 	%rd18, %rd17, %rd1;
	add.s64 	%rd77, %rd18, 16;
	shl.b64 	%rd19, %rd5, 2;
	add.s64 	%rd20, %rd19, %rd1;
	add.s64 	%rd76, %rd20, 16;
	mov.b32 	%r163, 0;
	mov.u32 	%r148, %r8;
	mov.u32 	%r153, %r147;
$L__BB0_7:
	.pragma "nounroll";
	ld.global.u32 	%r48, [%rd77+-16];
	div.s32 	%r49, %r153, %r48;
	mul.lo.s32 	%r50, %r49, %r48;
	sub.s32 	%r51, %r153, %r50;
	ld.global.u32 	%r52, [%rd76+-16];
	mul.wide.s32 	%rd21, %r52, 4;
	add.s64 	%rd22, %rd1, %rd21;
	ld.global.u32 	%r53, [%rd22];
	mad.lo.s32 	%r54, %r53, %r49, %r163;
	ld.global.u32 	%r55, [%rd77+-12];
	div.s32 	%r56, %r51, %r55;
	mul.lo.s32 	%r57, %r56, %r55;
	sub.s32 	%r58, %r51, %r57;
	ld.global.u32 	%r59, [%rd76+-12];
	mul.wide.s32 	%rd23, %r59, 4;
	add.s64 	%rd24, %rd1, %rd23;
	ld.global.u32 	%r60, [%rd24];
	mad.lo.s32 	%r61, %r60, %r56, %r54;
	ld.global.u32 	%r62, [%rd77+-8];
	div.s32 	%r63, %r58, %r62;
	mul.lo.s32 	%r64, %r63, %r62;
	sub.s32 	%r65, %r58, %r64;
	ld.global.u32 	%r66, [%rd76+-8];
	mul.wide.s32 	%rd25, %r66, 4;
	add.s64 	%rd26, %rd1, %rd25;
	ld.global.u32 	%r67, [%rd26];
	mad.lo.s32 	%r68, %r67, %r63, %r61;
	ld.global.u32 	%r69, [%rd77+-4];
	div.s32 	%r70, %r65, %r69;
	mul.lo.s32 	%r71, %r70, %r69;
	sub.s32 	%r72, %r65, %r71;
	ld.global.u32 	%r73, [%rd76+-4];
	mul.wide.s32 	%rd27, %r73, 4;
	add.s64 	%rd28, %rd1, %rd27;
	ld.global.u32 	%r74, [%rd28];
	mad.lo.s32 	%r75, %r74, %r70, %r68;
	ld.global.u32 	%r76, [%rd77];
	div.s32 	%r77, %r72, %r76;
	mul.lo.s32 	%r78, %r77, %r76;
	sub.s32 	%r79, %r72, %r78;
	ld.global.u32 	%r80, [%rd76];
	mul.wide.s32 	%rd29, %r80, 4;
	add.s64 	%rd30, %rd1, %rd29;
	ld.global.u32 	%r81, [%rd30];
	mad.lo.s32 	%r82, %r81, %r77, %r75;
	ld.global.u32 	%r83, [%rd77+4];
	div.s32 	%r84, %r79, %r83;
	mul.lo.s32 	%r85, %r84, %r83;
	sub.s32 	%r86, %r79, %r85;
	ld.global.u32 	%r87, [%rd76+4];
	mul.wide.s32 	%rd31, %r87, 4;
	add.s64 	%rd32, %rd1, %rd31;
	ld.global.u32 	%r88, [%rd32];
	mad.lo.s32 	%r89, %r88, %r84, %r82;
	ld.global.u32 	%r90, [%rd77+8];
	div.s32 	%r91, %r86, %r90;
	mul.lo.s32 	%r92, %r91, %r90;
	sub.s32 	%r93, %r86, %r92;
	ld.global.u32 	%r94, [%rd76+8];
	mul.wide.s32 	%rd33, %r94, 4;
	add.s64 	%rd34, %rd1, %rd33;
	ld.global.u32 	%r95, [%rd34];
	mad.lo.s32 	%r96, %r95, %r91, %r89;
	ld.global.u32 	%r97, [%rd77+12];
	div.s32 	%r98, %r93, %r97;
	mul.lo.s32 	%r99, %r98, %r97;
	sub.s32 	%r153, %r93, %r99;
	ld.global.u32 	%r100, [%rd76+12];
	mul.wide.s32 	%rd35, %r100, 4;
	add.s64 	%rd36, %rd1, %rd35;
	ld.global.u32 	%r101, [%rd36];
	mad.lo.s32 	%r163, %r101, %r98, %r96;
	add.s32 	%r148, %r148, 8;
	add.s64 	%rd77, %rd77, 32;
	add.s64 	%rd76, %rd76, 32;
	setp.ne.s32 	%p5, %r148, 0;
	mov.u32 	%r156, %r6;
	@%p5 bra 	$L__BB0_7;
$L__BB0_8:
	setp.eq.s32 	%p6, %r4, 0;
	@%p6 bra 	$L__BB0_16;
	add.s32 	%r103, %r4, -1;
	setp.lt.u32 	%p7, %r103, 3;
	@%p7 bra 	$L__BB0_11;
	cvt.u64.u32 	%rd37, %r156;
	add.s64 	%rd38, %rd37, %rd4;
	shl.b64 	%rd39, %rd38, 2;
	add.s64 	%rd40, %rd1, %rd39;
	ld.global.u32 	%r104, [%rd40];
	div.s32 	%r105, %r153, %r104;
	mul.lo.s32 	%r106, %r105, %r104;
	sub.s32 	%r107, %r153, %r106;
	add.s64 	%rd41, %rd37, %rd5;
	shl.b64 	%rd42, %rd41, 2;
	add.s64 	%rd43, %rd1, %rd42;
	ld.global.u32 	%r108, [%rd43];
	mul.wide.s32 	%rd44, %r108, 4;
	add.s64 	%rd45, %rd1, %rd44;
	ld.global.u32 	%r109, [%rd45];
	mad.lo.s32 	%r110, %r109, %r105, %r163;
	ld.global.u32 	%r111, [%rd40+4];
	div.s32 	%r112, %r107, %r111;
	mul.lo.s32 	%r113, %r112, %r111;
	sub.s32 	%r114, %r107, %r113;
	ld.global.u32 	%r115, [%rd43+4];
	mul.wide.s32 	%rd46, %r115, 4;
	add.s64 	%rd47, %rd1, %rd46;
	ld.global.u32 	%r116, [%rd47];
	mad.lo.s32 	%r117, %r116, %r112, %r110;
	ld.global.u32 	%r118, [%rd40+8];
	div.s32 	%r119, %r114, %r118;
	mul.lo.s32 	%r120, %r119, %r118;
	sub.s32 	%r121, %r114, %r120;
	ld.global.u32 	%r122, [%rd43+8];
	mul.wide.s32 	%rd48, %r122, 4;
	add.s64 	%rd49, %rd1, %rd48;
	ld.global.u32 	%r123, [%rd49];
	mad.lo.s32 	%r124, %r123, %r119, %r117;
	ld.global.u32 	%r125, [%rd40+12];
	div.s32 	%r126, %r121, %r125;
	mul.lo.s32 	%r127, %r126, %r125;
	sub.s32 	%r153, %r121, %r127;
	ld.global.u32 	%r128, [%rd43+12];
	mul.wide.s32 	%rd50, %r128, 4;
	add.s64 	%rd51, %rd1, %rd50;
	ld.global.u32 	%r129, [%rd51];
	mad.lo.s32 	%r163, %r129, %r126, %r124;
	add.s32 	%r156, %r156, 4;
$L__BB0_11:
	setp.eq.s32 	%p8, %r5, 0;
	@%p8 bra 	$L__BB0_16;
	setp.eq.s32 	%p9, %r5, 1;
	@%p9 bra 	$L__BB0_14;
	cvt.u64.u32 	%rd52, %r156;
	add.s64 	%rd53, %rd52, %rd4;
	shl.b64 	%rd54, %rd53, 2;
	add.s64 	%rd55, %rd1, %rd54;
	ld.global.u32 	%r131, [%rd55];
	div.s32 	%r132, %r153, %r131;
	mul.lo.s32 	%r133, %r132, %r131;
	sub.s32 	%r134, %r153, %r133;
	add.s64 	%rd56, %rd52, %rd5;
	shl.b64 	%rd57, %rd56, 2;
	add.s64 	%rd58, %rd1, %rd57;
	ld.global.u32 	%r135, [%rd58];
	mul.wide.s32 	%rd59, %r135, 4;
	add.s64 	%rd60, %rd1, %rd59;
	ld.global.u32 	%r136, [%rd60];
	mad.lo.s32 	%r137, %r136, %r132, %r163;
	ld.global.u32 	%r138, [%rd55+4];
	div.s32 	%r139, %r134, %r138;
	mul.lo.s32 	%r140, %r139, %r138;
	sub.s32 	%r153, %r134, %r140;
	ld.global.u32 	%r141, [%rd58+4];
	mul.wide.s32 	%rd61, %r141, 4;
	add.s64 	%rd62, %rd1, %rd61;
	ld.global.u32 	%r142, [%rd62];
	mad.lo.s32 	%r163, %r142, %r139, %r137;
	add.s32 	%r156, %r156, 2;
$L__BB0_14:
	setp.eq.s32 	%p10, %r7, 0;
	@%p10 bra 	$L__BB0_16;
	cvt.u64.u32 	%rd63, %r156;
	add.s64 	%rd64, %rd63, %rd4;
	shl.b64 	%rd65, %rd64, 2;
	add.s64 	%rd66, %rd1, %rd65;
	ld.global.u32 	%r143, [%rd66];
	div.s32 	%r144, %r153, %r143;
	add.s64 	%rd67, %rd63, %rd5;
	shl.b64 	%rd68, %rd67, 2;
	add.s64 	%rd69, %rd1, %rd68;
	ld.global.u32 	%r145, [%rd69];
	mul.wide.s32 	%rd70, %r145, 4;
	add.s64 	%rd71, %rd1, %rd70;
	ld.global.u32 	%r146, [%rd71];
	mad.lo.s32 	%r163, %r146, %r144, %r163;
$L__BB0_16:
	mul.wide.s32 	%rd72, %r163, 4;
	add.s64 	%rd73, %rd3, %rd72;
	ld.global.f32 	%f2, [%rd73];
	mul.wide.s32 	%rd74, %r147, 4;
	add.s64 	%rd75, %rd2, %rd74;
	st.global.f32 	[%rd75], %f2;
	add.s32 	%r147, %r147, %r3;
	setp.lt.s32 	%p11, %r147, %r39;
	@%p11 bra 	$L__BB0_5;
$L__BB0_17:
	ret;

}
	// .globl	SwapEveryOther
.visible .entry SwapEveryOther(
	.param .u32 SwapEveryOther_param_0,
	.param .u32 SwapEveryOther_param_1,
	.param .u64 .ptr .align 1 SwapEveryOther_param_2,
	.param .u64 .ptr .align 1 SwapEveryOther_param_3,
	.param .u32 SwapEveryOther_param_4,
	.param .u32 SwapEveryOther_param_5
)
{
	.reg .pred 	%p<5>;
	.reg .b32 	%r<19>;
	.reg .b32 	%f<3>;
	.reg .b64 	%rd<8>;

	ld.param.u32 	%r8, [SwapEveryOther_param_0];
	ld.param.u32 	%r9, [SwapEveryOther_param_1];
	ld.param.u64 	%rd3, [SwapEveryOther_param_2];
	ld.param.u64 	%rd4, [SwapEveryOther_param_3];
	ld.param.u32 	%r17, [SwapEveryOther_param_4];
	ld.param.u32 	%r11, [SwapEveryOther_param_5];
	setp.ge.s32 	%p1, %r17, %r9;
	@%p1 bra 	$L__BB1_6;
	mov.u32 	%r12, %ctaid.x;
	mov.u32 	%r13, %ntid.x;
	mov.u32 	%r14, %tid.x;
	mad.lo.s32 	%r1, %r12, %r13, %r14;
	mov.u32 	%r15, %nctaid.x;
	mul.lo.s32 	%r2, %r13, %r15;
	cvta.to.global.u64 	%rd1, %rd3;
	cvta.to.global.u64 	%rd2, %rd4;
$L__BB1_2:
	setp.ge.s32 	%p2, %r1, %r8;
	@%p2 bra 	$L__BB1_5;
	mul.lo.s32 	%r4, %r17, %r8;
	mov.u32 	%r18, %r1;
$L__BB1_4:
	add.s32 	%r16, %r18, %r4;
	mul.wide.s32 	%rd5, %r16, 4;
	add.s64 	%rd6, %rd1, %rd5;
	ld.global.f32 	%f1, [%rd6];
	add.s64 	%rd7, %rd2, %rd5;
	ld.global.f32 	%f2, [%rd7];
	st.global.f32 	[%rd6], %f2;
	st.global.f32 	[%rd7], %f1;
	add.s32 	%r18, %r18, %r2;
	setp.lt.s32 	%p3, %r18, %r8;
	@%p3 bra 	$L__BB1_4;
$L__BB1_5:
	bar.sync 	0;
	add.s32 	%r17, %r17, %r11;
	setp.lt.s32 	%p4, %r17, %r9;
	@%p4 bra 	$L__BB1_2;
$L__BB1_6:
	ret;

}
	// .globl	SwapUpperLower
.visible .entry SwapUpperLower(
	.param .u32 SwapUpperLower_param_0,
	.param .u32 SwapUpperLower_param_1,
	.param .u64 .ptr .align 1 SwapUpperLower_param_2,
	.param .u64 .ptr .align 1 SwapUpperLower_param_3,
	.param .u32 SwapUpperLower_param_4,
	.param .u32 SwapUpperLower_param_5,
	.param .u32 SwapUpperLower_param_6
)
{
	.reg .pred 	%p<16>;
	.reg .b32 	%r<61>;
	.reg .b32 	%f<5>;
	.reg .b64 	%rd<15>;

	ld.param.u32 	%r28, [SwapUpperLower_param_0];
	ld.param.u32 	%r29, [SwapUpperLower_param_1];
	ld.param.u64 	%rd3, [SwapUpperLower_param_2];
	ld.param.u64 	%rd4, [SwapUpperLower_param_3];
	ld.param.u32 	%r31, [SwapUpperLower_param_4];
	ld.param.u32 	%r30, [SwapUpperLower_param_5];
	cvta.to.global.u64 	%rd1, %rd4;
	cvta.to.global.u64 	%rd2, %rd3;
	setp.lt.s32 	%p1, %r31, 1;
	@%p1 bra 	$L__BB2_7;
	mov.u32 	%r44, %ctaid.x;
	mov.u32 	%r1, %ntid.x;
	mov.u32 	%r45, %tid.x;
	mad.lo.s32 	%r57, %r44, %r1, %r45;
	shr.u32 	%r46, %r28, 31;
	add.s32 	%r47, %r28, %r46;
	shr.s32 	%r3, %r47, 1;
	setp.ge.s32 	%p9, %r57, %r3;
	@%p9 bra 	$L__BB2_13;
	setp.gt.s32 	%p10, %r30, 0;
	selp.b32 	%r4, 0, %r3, %p10;
	mov.u32 	%r48, %ctaid.y;
	mov.u32 	%r49, %ntid.y;
	mov.u32 	%r50, %tid.y;
	mad.lo.s32 	%r5, %r48, %r49, %r50;
	mov.u32 	%r51, %nctaid.y;
	mul.lo.s32 	%r6, %r49, %r51;
	mov.u32 	%r52, %nctaid.x;
	mul.lo.s32 	%r7, %r1, %r52;
$L__BB2_3:
	setp.ge.s32 	%p11, %r5, %r29;
	add.s32 	%r9, %r57, %r4;
	max.s32 	%r54, %r57, %r9;
	setp.ge.s32 	%p12, %r54, %r28;
	or.pred  	%p13, %p12, %p11;
	@%p13 bra 	$L__BB2_6;
	mul.lo.s32 	%r10, %r57, %r29;
	mul.lo.s32 	%r11, %r9, %r29;
	mov.u32 	%r58, %r5;
$L__BB2_5:
	add.s32 	%r55, %r58, %r10;
	mul.wide.s32 	%rd10, %r55, 4;
	add.s64 	%rd11, %rd2, %rd10;
	ld.global.f32 	%f3, [%rd11];
	add.s32 	%r56, %r58, %r11;
	mul.wide.s32 	%rd12, %r56, 4;
	add.s64 	%rd13, %rd1, %rd12;
	ld.global.f32 	%f4, [%rd13];
	st.global.f32 	[%rd11], %f4;
	add.s64 	%rd14, %rd1, %rd10;
	st.global.f32 	[%rd14], %f3;
	add.s32 	%r58, %r58, %r6;
	setp.lt.s32 	%p14, %r58, %r29;
	@%p14 bra 	$L__BB2_5;
$L__BB2_6:
	add.s32 	%r57, %r57, %r7;
	setp.lt.s32 	%p15, %r57, %r3;
	@%p15 bra 	$L__BB2_3;
	bra.uni 	$L__BB2_13;
$L__BB2_7:
	mov.u32 	%r32, %ctaid.x;
	mov.u32 	%r15, %ntid.x;
	mov.u32 	%r33, %tid.x;
	mad.lo.s32 	%r59, %r32, %r15, %r33;
	shr.u32 	%r34, %r28, 31;
	add.s32 	%r35, %r28, %r34;
	shr.s32 	%r17, %r35, 1;
	setp.ge.s32 	%p2, %r59, %r17;
	@%p2 bra 	$L__BB2_13;
	mov.u32 	%r36, %ctaid.y;
	mov.u32 	%r37, %ntid.y;
	mov.u32 	%r38, %tid.y;
	mad.lo.s32 	%r18, %r36, %r37, %r38;
	mov.u32 	%r39, %nctaid.y;
	mul.lo.s32 	%r19, %r37, %r39;
	mov.u32 	%r40, %nctaid.x;
	mul.lo.s32 	%r20, %r15, %r40;
$L__BB2_9:
	setp.ge.s32 	%p3, %r18, %r29;
	add.s32 	%r22, %r59, %r17;
	setp.ge.s32 	%p4, %r22, %r28;
	or.pred  	%p5, %p4, %p3;
	@%p5 bra 	$L__BB2_12;
	mul.lo.s32 	%r23, %r22, %r29;
	setp.gt.s32 	%p6, %r30, 0;
	selp.b32 	%r41, %r59, %r22, %p6;
	mul.lo.s32 	%r24, %r41, %r29;
	mov.u32 	%r60, %r18;
$L__BB2_11:
	add.s32 	%r42, %r60, %r23;
	mul.wide.s32 	%rd5, %r42, 4;
	add.s64 	%rd6, %rd2, %rd5;
	ld.global.f32 	%f1, [%rd6];
	add.s32 	%r43, %r60, %r24;
	mul.wide.s32 	%rd7, %r43, 4;
	add.s64 	%rd8, %rd1, %rd7;
	ld.global.f32 	%f2, [%rd8];
	st.global.f32 	[%rd6], %f2;
	add.s64 	%rd9, %rd1, %rd5;
	st.global.f32 	[%rd9], %f1;
	add.s32 	%r60, %r60, %r19;
	setp.lt.s32 	%p7, %r60, %r29;
	@%p7 bra 	$L__BB2_11;
$L__BB2_12:
	add.s32 	%r59, %r59, %r20;
	setp.lt.s32 	%p8, %r59, %r17;
	@%p8 bra 	$L__BB2_9;
$L__BB2_13:
	ret;

}
	// .globl	ShapetoBatch4DNHWC
.visible .entry ShapetoBatch4DNHWC(
	.param .u32 ShapetoBatch4DNHWC_param_0,
	.param .u32 ShapetoBatch4DNHWC_param_1,
	.param .u32 ShapetoBatch4DNHWC_param_2,
	.param .u32 ShapetoBatch4DNHWC_param_3,
	.param .u32 ShapetoBatch4DNHWC_param_4,
	.param .u32 ShapetoBatch4DNHWC_param_5,
	.param .u32 ShapetoBatch4DNHWC_param_6,
	.param .u32 ShapetoBatch4DNHWC_param_7,
	.param .u32 ShapetoBatch4DNHWC_param_8,
	.param .u32 ShapetoBatch4DNHWC_param_9,
	.param .u32 ShapetoBatch4DNHWC_param_10,
	.param .u32 ShapetoBatch4DNHWC_param_11,
	.param .u64 .ptr .align 1 ShapetoBatch4DNHWC_param_12,
	.param .u64 .ptr .align 1 ShapetoBatch4DNHWC_param_13,
	.param .u32 ShapetoBatch4DNHWC_param_14,
	.param .u32 ShapetoBatch4DNHWC_param_15,
	.param .u8 ShapetoBatch4DNHWC_param_16
)
{
	.reg .pred 	%p<32>;
	.reg .b16 	%rs<2>;
	.reg .b32 	%r<129>;
	.reg .b32 	%f<5>;
	.reg .b64 	%rd<15>;

	ld.param.u32 	%r54, [ShapetoBatch4DNHWC_param_0];
	ld.param.u32 	%r55, [ShapetoBatch4DNHWC_param_1];
	ld.param.u32 	%r56, [ShapetoBatch4DNHWC_param_2];
	ld.param.u32 	%r57, [ShapetoBatch4DNHWC_param_3];
	ld.param.u32 	%r58, [ShapetoBatch4DNHWC_param_4];
	ld.param.u32 	%r59, [ShapetoBatch4DNHWC_param_5];
	ld.param.u32 	%r63, [ShapetoBatch4DNHWC_param_9];
	ld.param.u32 	%r65, [ShapetoBatch4DNHWC_param_11];
	ld.param.u64 	%rd4, [ShapetoBatch4DNHWC_param_12];
	ld.param.u64 	%rd5, [ShapetoBatch4DNHWC_param_13];
	ld.param.u32 	%r66, [ShapetoBatch4DNHWC_param_14];
	ld.param.u32 	%r67, [ShapetoBatch4DNHWC_param_15];
	ld.param.s8 	%rs1, [ShapetoBatch4DNHWC_param_16];
	cvta.to.global.u64 	%rd1, %rd4;
	cvta.to.global.u64 	%rd2, %rd5;
	mul.lo.s32 	%r68, %r55, %r54;
	mul.lo.s32 	%r1, %r68, %r56;
	setp.lt.s32 	%p4, %r59, 1;
	@%p4 bra 	$L__BB3_35;
	ld.param.u32 	%r110, [ShapetoBatch4DNHWC_param_8];
	mov.u32 	%r69, %ctaid.x;
	mov.u32 	%r70, %ntid.x;
	mov.u32 	%r71, %tid.x;
	mad.lo.s32 	%r2, %r69, %r70, %r71;
	mov.u32 	%r72, %ctaid.y;
	mov.u32 	%r73, %ntid.y;
	mov.u32 	%r74, %tid.y;
	mad.lo.s32 	%r3, %r72, %r73, %r74;
	mov.u32 	%r75, %ctaid.z;
	mov.u32 	%r76, %ntid.z;
	mov.u32 	%r77, %tid.z;
	mad.lo.s32 	%r4, %r75, %r76, %r77;
	mov.u32 	%r78, %nctaid.z;
	mul.lo.s32 	%r5, %r76, %r78;
	mov.u32 	%r79, %nctaid.y;
	mul.lo.s32 	%r6, %r73, %r79;
	mov.u32 	%r80, %nctaid.x;
	mul.lo.s32 	%r7, %r70, %r80;
	min.s32 	%r81, %r110, %r63;
	setp.lt.s32 	%p5, %r81, 1;
	@%p5 bra 	$L__BB3_35;
	setp.eq.s16 	%p6, %rs1, 0;
	@%p6 bra 	$L__BB3_8;
	mul.lo.s32 	%r8, %r56, %r55;
	mov.b32 	%r123, 0;
$L__BB3_4:
	ld.param.u32 	%r108, [ShapetoBatch4DNHWC_param_7];
	mul.lo.s32 	%r35, %r123, %r108;
	mov.b32 	%r124, 0;
$L__BB3_5:
	ld.param.u32 	%r113, [ShapetoBatch4DNHWC_param_10];
	mul.lo.s32 	%r37, %r124, %r113;
	mov.b32 	%r125, 0;
$L__BB3_6:
	setp.lt.s32 	%p7, %r2, %r54;
	@%p7 bra 	$L__BB3_7;
	bra.uni 	$L__BB3_32;
$L__BB3_7:
	mul.lo.s32 	%r51, %r125, %r65;
	mov.u32 	%r126, %r2;
	bra.uni 	$L__BB3_38;
$L__BB3_8:
	mov.b32 	%r115, 0;
$L__BB3_9:
	ld.param.u32 	%r109, [ShapetoBatch4DNHWC_param_7];
	ld.param.u32 	%r107, [ShapetoBatch4DNHWC_param_6];
	mad.lo.s32 	%r10, %r115, %r109, %r4;
	mad.lo.s32 	%r11, %r115, %r107, %r4;
	mov.b32 	%r116, 0;
$L__BB3_10:
	ld.param.u32 	%r114, [ShapetoBatch4DNHWC_param_10];
	mul.lo.s32 	%r13, %r116, %r114;
	mov.b32 	%r117, 0;
$L__BB3_11:
	setp.lt.s32 	%p23, %r2, %r54;
	@%p23 bra 	$L__BB3_15;
$L__BB3_12:
	add.s32 	%r117, %r117, 1;
	setp.eq.s32 	%p29, %r117, %r63;
	@%p29 bra 	$L__BB3_13;
	bra.uni 	$L__BB3_11;
$L__BB3_13:
	ld.param.u32 	%r112, [ShapetoBatch4DNHWC_param_8];
	add.s32 	%r116, %r116, 1;
	setp.ne.s32 	%p30, %r116, %r112;
	@%p30 bra 	$L__BB3_10;
	ld.param.u32 	%r105, [ShapetoBatch4DNHWC_param_5];
	add.s32 	%r115, %r115, 1;
	setp.eq.s32 	%p31, %r115, %r105;
	@%p31 bra 	$L__BB3_35;
	bra.uni 	$L__BB3_9;
$L__BB3_15:
	mul.lo.s32 	%r16, %r117, %r65;
	mad.lo.s32 	%r99, %r63, %r116, %r117;
	mul.lo.s32 	%r17, %r54, %r99;
	mov.u32 	%r118, %r2;
$L__BB3_16:
	setp.lt.s32 	%p24, %r3, %r55;
	@%p24 bra 	$L__BB3_18;
$L__BB3_17:
	add.s32 	%r118, %r118, %r7;
	setp.lt.s32 	%p28, %r118, %r54;
	@%p28 bra 	$L__BB3_16;
	bra.uni 	$L__BB3_12;
$L__BB3_18:
	add.s32 	%r100, %r118, %r13;
	mad.lo.s32 	%r20, %r100, %r57, %r16;
	add.s32 	%r101, %r17, %r118;
	mul.lo.s32 	%r21, %r55, %r101;
	mov.u32 	%r119, %r3;
$L__BB3_19:
	setp.lt.s32 	%p25, %r4, %r56;
	@%p25 bra 	$L__BB3_21;
$L__BB3_20:
	add.s32 	%r119, %r119, %r6;
	setp.lt.s32 	%p27, %r119, %r55;
	@%p27 bra 	$L__BB3_19;
	bra.uni 	$L__BB3_17;
$L__BB3_21:
	add.s32 	%r102, %r119, %r20;
	mad.lo.s32 	%r121, %r102, %r56, %r10;
	add.s32 	%r103, %r21, %r119;
	mad.lo.s32 	%r120, %r56, %r103, %r11;
	mov.u32 	%r122, %r4;
$L__BB3_22:
	mul.wide.s32 	%rd11, %r120, 4;
	add.s64 	%rd12, %rd2, %rd11;
	ld.global.f32 	%f2, [%rd12];
	mul.wide.s32 	%rd13, %r121, 4;
	add.s64 	%rd14, %rd1, %rd13;
	ld.global.f32 	%f3, [%rd14];
	add.f32 	%f4, %f2, %f3;
	st.global.f32 	[%rd14], %f4;
	add.s32 	%r122, %r122, %r5;
	add.s32 	%r121, %r121, %r5;
	add.s32 	%r120, %r120, %r5;
	setp.lt.s32 	%p26, %r122, %r56;
	@%p26 bra 	$L__BB3_22;
	bra.uni 	$L__BB3_20;
$L__BB3_23:
	@%p1 bra 	$L__BB3_28;
	add.s32 	%r91, %r46, %r128;
	mul.wide.s32 	%rd6, %r91, 4;
	add.s64 	%rd3, %rd2, %rd6;
	@%p15 bra 	$L__BB3_26;
	mov.b32 	%r92, 0;
	st.global.u32 	[%rd3], %r92;
$L__BB3_26:
	@%p16 bra 	$L__BB3_29;
	mov.b32 	%r93, 0;
	st.global.u32 	[%rd3], %r93;
	bra.uni 	$L__BB3_29;
$L__BB3_28:
	add.s32 	%r94, %r47, %r128;
	mul.wide.s32 	%rd7, %r94, 4;
	add.s64 	%rd8, %rd1, %rd7;
	ld.global.f32 	%f1, [%rd8];
	add.s32 	%r95, %r46, %r128;
	mul.wide.s32 	%rd9, %r95, 4;
	add.s64 	%rd10, %rd2, %rd9;
	st.global.f32 	[%rd10], %f1;
$L__BB3_29:
	add.s32 	%r128, %r128, %r5;
	setp.lt.s32 	%p17, %r128, %r56;
	@%p17 bra 	$L__BB3_23;
$L__BB3_30:
	add.s32 	%r127, %r127, %r6;
	setp.lt.s32 	%p18, %r127, %r55;
	@%p18 bra 	$L__BB3_36;
$L__BB3_31:
	add.s32 	%r126, %r126, %r7;
	setp.lt.s32 	%p19, %r126, %r54;
	@%p19 bra 	$L__BB3_38;
$L__BB3_32:
	add.s32 	%r125, %r125, 1;
	setp.eq.s32 	%p20, %r125, %r63;
	@%p20 bra 	$L__BB3_33;
	bra.uni 	$L__BB3_6;
$L__BB3_33:
	ld.param.u32 	%r111, [ShapetoBatch4DNHWC_param_8];
	add.s32 	%r124, %r124, 1;
	setp.ne.s32 	%p21, %r124, %r111;
	@%p21 bra 	$L__BB3_5;
	ld.param.u32 	%r104, [ShapetoBatch4DNHWC_param_5];
	add.s32 	%r123, %r123, 1;
	setp.ne.s32 	%p22, %r123, %r104;
	@%p22 bra 	$L__BB3_4;
$L__BB3_35:
	ret;
$L__BB3_36:
	setp.lt.s32 	%p11, %r4, %r56;
	@%p11 bra 	$L__BB3_37;
	bra.uni 	$L__BB3_30;
$L__BB3_37:
	setp.gt.s32 	%p13, %r66, 0;
	add.s32 	%r89, %r127, %r51;
	setp.lt.s32 	%p14, %r89, %r58;
	and.pred  	%p1, %p10, %p14;
	and.pred  	%p2, %p13, %p14;
	mad.lo.s32 	%r46, %r127, %r56, %r49;
	add.s32 	%r90, %r89, %r50;
	mad.lo.s32 	%r47, %r90, %r56, %r35;
	not.pred 	%p15, %p2;
	mov.u32 	%r128, %r4;
	bra.uni 	$L__BB3_23;
$L__BB3_38:
	setp.lt.s32 	%p8, %r3, %r55;
	@%p8 bra 	$L__BB3_39;
	bra.uni 	$L__BB3_31;
$L__BB3_39:
	ld.param.u32 	%r106, [ShapetoBatch4DNHWC_param_6];
	setp.gt.s32 	%p9, %r67, 0;
	add.s32 	%r48, %r126, %r37;
	setp.lt.s32 	%p10, %r48, %r57;
	mul.lo.s32 	%r85, %r1, %r63;
	mul.lo.s32 	%r86, %r123, %r106;
	mad.lo.s32 	%r87, %r124, %r85, %r86;
	mad.lo.s32 	%r88, %r125, %r1, %r87;
	mad.lo.s32 	%r49, %r126, %r8, %r88;
	and.pred  	%p3, %p9, %p10;
	mul.lo.s32 	%r50, %r48, %r57;
	not.pred 	%p16, %p3;
	mov.u32 	%r127, %r3;
	bra.uni 	$L__BB3_36;

}
	// .globl	ShapetoBatch4DNCHW
.visible .entry ShapetoBatch4DNCHW(
	.param .u32 ShapetoBatch4DNCHW_param_0,
	.param .u32 ShapetoBatch4DNCHW_param_1,
	.param .u32 ShapetoBatch4DNCHW_param_2,
	.param .u32 ShapetoBatch4DNCHW_param_3,
	.param .u32 ShapetoBatch4DNCHW_param_4,
	.param .u32 ShapetoBatch4DNCHW_param_5,
	.param .u32 ShapetoBatch4DNCHW_param_6,
	.param .u32 ShapetoBatch4DNCHW_param_7,
	.param .u32 ShapetoBatch4DNCHW_param_8,
	.param .u32 ShapetoBatch4DNCHW_param_9,
	.param .u32 ShapetoBatch4DNCHW_param_10,
	.param .u32 ShapetoBatch4DNCHW_param_11,
	.param .u64 .ptr .align 1 ShapetoBatch4DNCHW_param_12,
	.param .u64 .ptr .align 1 ShapetoBatch4DNCHW_param_13,
	.param .u32 ShapetoBatch4DNCHW_param_14,
	.param .u32 ShapetoBatch4DNCHW_param_15,
	.param .u8 ShapetoBatch4DNCHW_param_16
)
{
	.reg .pred 	%p<32>;
	.reg .b16 	%rs<2>;
	.reg .b32 	%r<127>;
	.reg .b32 	%f<5>;
	.reg .b64 	%rd<15>;

	ld.param.u32 	%r54, [ShapetoBatch4DNCHW_param_0];
	ld.param.u32 	%r55, [ShapetoBatch4DNCHW_param_1];
	ld.param.u32 	%r56, [ShapetoBatch4DNCHW_param_2];
	ld.param.u32 	%r57, [ShapetoBatch4DNCHW_param_3];
	ld.param.u32 	%r58, [ShapetoBatch4DNCHW_param_4];
	ld.param.u32 	%r59, [ShapetoBatch4DNCHW_param_5];
	ld.param.u32 	%r63, [ShapetoBatch4DNCHW_param_9];
	ld.param.u32 	%r65, [ShapetoBatch4DNCHW_param_11];
	ld.param.u64 	%rd4, [ShapetoBatch4DNCHW_param_12];
	ld.param.u64 	%rd5, [ShapetoBatch4DNCHW_param_13];
	ld.param.u32 	%r66, [ShapetoBatch4DNCHW_param_14];
	ld.param.u32 	%r67, [ShapetoBatch4DNCHW_param_15];
	ld.param.s8 	%rs1, [ShapetoBatch4DNCHW_param_16];
	cvta.to.global.u64 	%rd1, %rd4;
	cvta.to.global.u64 	%rd2, %rd5;
	mul.lo.s32 	%r1, %r55, %r54;
	mul.lo.s32 	%r2, %r1, %r56;
	setp.lt.s32 	%p2, %r59, 1;
	@%p2 bra 	$L__BB4_35;
	ld.param.u32 	%r108, [ShapetoBatch4DNCHW_param_8];
	mov.u32 	%r68, %ctaid.x;
	mov.u32 	%r69, %ntid.x;
	mov.u32 	%r70, %tid.x;
	mad.lo.s32 	%r3, %r68, %r69, %r70;
	mov.u32 	%r71, %ctaid.y;
	mov.u32 	%r72, %ntid.y;
	mov.u32 	%r73, %tid.y;
	mad.lo.s32 	%r4, %r71, %r72, %r73;
	mov.u32 	%r74, %ctaid.z;
	mov.u32 	%r75, %ntid.z;
	mov.u32 	%r76, %tid.z;
	mad.lo.s32 	%r5, %r74, %r75, %r76;
	mov.u32 	%r77, %nctaid.z;
	mul.lo.s32 	%r6, %r75, %r77;
	mov.u32 	%r78, %nctaid.y;
	mul.lo.s32 	%r7, %r72, %r78;
	mov.u32 	%r79, %nctaid.x;
	mul.lo.s32 	%r8, %r69, %r79;
	min.s32 	%r80, %r108, %r63;
	setp.lt.s32 	%p3, %r80, 1;
	@%p3 bra 	$L__BB4_35;
	setp.eq.s16 	%p4, %rs1, 0;
	@%p4 bra 	$L__BB4_8;
	mov.b32 	%r121, 0;
$L__BB4_4:
	ld.param.u32 	%r106, [ShapetoBatch4DNCHW_param_7];
	mul.lo.s32 	%r34, %r121, %r106;
	mov.b32 	%r122, 0;
$L__BB4_5:
	ld.param.u32 	%r111, [ShapetoBatch4DNCHW_param_10];
	mul.lo.s32 	%r36, %r122, %r111;
	mov.b32 	%r123, 0;
$L__BB4_6:
	setp.lt.s32 	%p5, %r3, %r54;
	@%p5 bra 	$L__BB4_7;
	bra.uni 	$L__BB4_32;
$L__BB4_7:
	mul.lo.s32 	%r51, %r123, %r65;
	mov.u32 	%r124, %r3;
	bra.uni 	$L__BB4_38;
$L__BB4_8:
	mov.b32 	%r113, 0;
$L__BB4_9:
	ld.param.u32 	%r105, [ShapetoBatch4DNCHW_param_6];
	mad.lo.s32 	%r10, %r113, %r105, %r5;
	mov.b32 	%r114, 0;
$L__BB4_10:
	ld.param.u32 	%r112, [ShapetoBatch4DNCHW_param_10];
	mul.lo.s32 	%r12, %r114, %r112;
	mov.b32 	%r115, 0;
$L__BB4_11:
	setp.lt.s32 	%p23, %r3, %r54;
	@%p23 bra 	$L__BB4_15;
$L__BB4_12:
	add.s32 	%r115, %r115, 1;
	setp.eq.s32 	%p29, %r115, %r63;
	@%p29 bra 	$L__BB4_13;
	bra.uni 	$L__BB4_11;
$L__BB4_13:
	ld.param.u32 	%r110, [ShapetoBatch4DNCHW_param_8];
	add.s32 	%r114, %r114, 1;
	setp.ne.s32 	%p30, %r114, %r110;
	@%p30 bra 	$L__BB4_10;
	ld.param.u32 	%r103, [ShapetoBatch4DNCHW_param_5];
	add.s32 	%r113, %r113, 1;
	setp.eq.s32 	%p31, %r113, %r103;
	@%p31 bra 	$L__BB4_35;
	bra.uni 	$L__BB4_9;
$L__BB4_15:
	ld.param.u32 	%r107, [ShapetoBatch4DNCHW_param_7];
	mad.lo.s32 	%r97, %r113, %r107, %r5;
	mad.lo.s32 	%r15, %r115, %r65, %r97;
	mad.lo.s32 	%r98, %r63, %r114, %r115;
	mul.lo.s32 	%r16, %r56, %r98;
	mov.u32 	%r116, %r3;
$L__BB4_16:
	setp.lt.s32 	%p24, %r4, %r55;
	@%p24 bra 	$L__BB4_18;
$L__BB4_17:
	add.s32 	%r116, %r116, %r8;
	setp.lt.s32 	%p28, %r116, %r54;
	@%p28 bra 	$L__BB4_16;
	bra.uni 	$L__BB4_12;
$L__BB4_18:
	mad.lo.s32 	%r19, %r116, %r57, %r12;
	add.s32 	%r99, %r16, %r116;
	mul.lo.s32 	%r20, %r54, %r99;
	mov.u32 	%r117, %r4;
$L__BB4_19:
	setp.lt.s32 	%p25, %r5, %r56;
	@%p25 bra 	$L__BB4_21;
$L__BB4_20:
	add.s32 	%r117, %r117, %r7;
	setp.lt.s32 	%p27, %r117, %r55;
	@%p27 bra 	$L__BB4_19;
	bra.uni 	$L__BB4_17;
$L__BB4_21:
	add.s32 	%r100, %r117, %r19;
	mad.lo.s32 	%r119, %r100, %r58, %r15;
	add.s32 	%r101, %r20, %r117;
	mad.lo.s32 	%r118, %r55, %r101, %r10;
	mov.u32 	%r120, %r5;
$L__BB4_22:
	mul.wide.s32 	%rd11, %r118, 4;
	add.s64 	%rd12, %rd2, %rd11;
	ld.global.f32 	%f2, [%rd12];
	mul.wide.s32 	%rd13, %r119, 4;
	add.s64 	%rd14, %rd1, %rd13;
	ld.global.f32 	%f3, [%rd14];
	add.f32 	%f4, %f2, %f3;
	st.global.f32 	[%rd14], %f4;
	add.s32 	%r120, %r120, %r6;
	add.s32 	%r119, %r119, %r6;
	add.s32 	%r118, %r118, %r6;
	setp.lt.s32 	%p26, %r120, %r56;
	@%p26 bra 	$L__BB4_22;
	bra.uni 	$L__BB4_20;
$L__BB4_23:
	add.s32 	%r41, %r126, %r51;
	setp.lt.s32 	%p11, %r41, %r58;
	and.pred  	%p12, %p9, %p11;
	@%p12 bra 	$L__BB4_28;
	setp.ge.s32 	%p13, %r41, %r58;
	setp.lt.s32 	%p14, %r66, 1;
	add.s32 	%r89, %r47, %r126;
	mul.wide.s32 	%rd6, %r89, 4;
	add.s64 	%rd3, %rd2, %rd6;
	or.pred  	%p15, %p14, %p13;
	@%p15 bra 	$L__BB4_26;
	mov.b32 	%r90, 0;
	st.global.u32 	[%rd3], %r90;
$L__BB4_26:
	@%p16 bra 	$L__BB4_29;
	mov.b32 	%r91, 0;
	st.global.u32 	[%rd3], %r91;
	bra.uni 	$L__BB4_29;
$L__BB4_28:
	add.s32 	%r92, %r48, %r41;
	mul.wide.s32 	%rd7, %r92, 4;
	add.s64 	%rd8, %rd1, %rd7;
	ld.global.f32 	%f1, [%rd8];
	add.s32 	%r93, %r47, %r126;
	mul.wide.s32 	%rd9, %r93, 4;
	add.s64 	%rd10, %rd2, %rd9;
	st.global.f32 	[%rd10], %f1;
$L__BB4_29:
	add.s32 	%r126, %r126, %r6;
	setp.lt.s32 	%p17, %r126, %r56;
	@%p17 bra 	$L__BB4_23;
$L__BB4_30:
	add.s32 	%r125, %r125, %r7;
	setp.lt.s32 	%p18, %r125, %r55;
	@%p18 bra 	$L__BB4_36;
$L__BB4_31:
	add.s32 	%r124, %r124, %r8;
	setp.lt.s32 	%p19, %r124, %r54;
	@%p19 bra 	$L__BB4_38;
$L__BB4_32:
	add.s32 	%r123, %r123, 1;
	setp.eq.s32 	%p20, %r123, %r63;
	@%p20 bra 	$L__BB4_33;
	bra.uni 	$L__BB4_6;
$L__BB4_33:
	ld.param.u32 	%r109, [ShapetoBatch4DNCHW_param_8];
	add.s32 	%r122, %r122, 1;
	setp.ne.s32 	%p21, %r122, %r109;
	@%p21 bra 	$L__BB4_5;
	ld.param.u32 	%r102, [ShapetoBatch4DNCHW_param_5];
	add.s32 	%r121, %r121, 1;
	setp.ne.s32 	%p22, %r121, %r102;
	@%p22 bra 	$L__BB4_4;
$L__BB4_35:
	ret;
$L__BB4_36:
	setp.lt.s32 	%p7, %r5, %r56;
	@%p7 bra 	$L__BB4_37;
	bra.uni 	$L__BB4_30;
$L__BB4_37:
	setp.gt.s32 	%p8, %r67, 0;
	add.s32 	%r46, %r125, %r36;
	setp.lt.s32 	%p9, %r46, %r57;
	mad.lo.s32 	%r47, %r125, %r55, %r49;
	and.pred  	%p1, %p8, %p9;
	add.s32 	%r88, %r46, %r50;
	mad.lo.s32 	%r48, %r88, %r58, %r34;
	not.pred 	%p16, %p1;
	mov.u32 	%r126, %r5;
	bra.uni 	$L__BB4_23;
$L__BB4_38:
	setp.lt.s32 	%p6, %r4, %r55;
	@%p6 bra 	$L__BB4_39;
	bra.uni 	$L__BB4_31;
$L__BB4_39:
	ld.param.u32 	%r104, [ShapetoBatch4DNCHW_param_6];
	mul.lo.s32 	%r84, %r2, %r63;
	mul.lo.s32 	%r85, %r121, %r104;
	mad.lo.s32 	%r86, %r122, %r84, %r85;
	mad.lo.s32 	%r87, %r123, %r2, %r86;
	mad.lo.s32 	%r49, %r124, %r1, %r87;
	mul.lo.s32 	%r50, %r124, %r57;
	mov.u32 	%r125, %r4;
	bra.uni 	$L__BB4_36;

}
	// .globl	NearestNeighborNHWC
.visible .entry NearestNeighborNHWC(
	.param .u32 NearestNeighborNHWC_param_0,
	.param .u32 NearestNeighborNHWC_param_1,
	.param .u64 .ptr .align 1 NearestNeighborNHWC_param_2,
	.param .u32 NearestNeighborNHWC_param_3,
	.param .u32 NearestNeighborNHWC_param_4,
	.param .u32 NearestNeighborNHWC_param_5,
	.param .u32 NearestNeighborNHWC_param_6,
	.param .u32 NearestNeighborNHWC_param_7,
	.param .f32 NearestNeighborNHWC_param_8,
	.param .f32 NearestNeighborNHWC_param_9,
	.param .u64 .ptr .align 1 NearestNeighborNHWC_param_10
)
{
	.reg .pred 	%p<5>;
	.reg .b32 	%r<52>;
	.reg .b32 	%f<28>;
	.reg .b64 	%rd<19>;

	ld.param.u32 	%r9, [NearestNeighborNHWC_param_0];
	ld.param.u32 	%r10, [NearestNeighborNHWC_param_1];
	ld.param.u64 	%rd3, [NearestNeighborNHWC_param_2];
	ld.param.u32 	%r11, [NearestNeighborNHWC_param_3];
	ld.param.u32 	%r12, [NearestNeighborNHWC_param_4];
	ld.param.u32 	%r13, [NearestNeighborNHWC_param_5];
	ld.param.u32 	%r14, [NearestNeighborNHWC_param_6];
	ld.param.u32 	%r15, [NearestNeighborNHWC_param_7];
	ld.param.f32 	%f3, [NearestNeighborNHWC_param_8];
	ld.param.f32 	%f4, [NearestNeighborNHWC_param_9];
	ld.param.u64 	%rd4, [NearestNeighborNHWC_param_10];
	cvta.to.global.u64 	%rd1, %rd4;
	cvta.to.global.u64 	%rd2, %rd3;
	mov.u32 	%r16, %ctaid.x;
	mov.u32 	%r1, %ntid.x;
	mov.u32 	%r17, %tid.x;
	mad.lo.s32 	%r50, %r16, %r1, %r17;
	setp.ge.s32 	%p1, %r50, %r10;
	@%p1 bra 	$L__BB5_4;
	mul.lo.s32 	%r18, %r12, %r11;
	mul.lo.s32 	%r3, %r18, %r13;
	setp.eq.s32 	%p2, %r9, 0;
	add.s32 	%r19, %r11, -1;
	cvt.rn.f32.s32 	%f1, %r19;
	add.s32 	%r20, %r12, -1;
	cvt.rn.f32.s32 	%f2, %r20;
	mov.u32 	%r21, %nctaid.x;
	mul.lo.s32 	%r4, %r1, %r21;
	@%p2 bra 	$L__BB5_2;
	bra.uni 	$L__BB5_3;
$L__BB5_2:
	div.s32 	%r36, %r50, %r13;
	mul.lo.s32 	%r37, %r36, %r13;
	sub.s32 	%r38, %r50, %r37;
	div.s32 	%r39, %r36, %r15;
	mul.lo.s32 	%r40, %r39, %r15;
	sub.s32 	%r41, %r36, %r40;
	div.s32 	%r42, %r39, %r14;
	mul.lo.s32 	%r43, %r42, %r14;
	sub.s32 	%r44, %r39, %r43;
	mul.lo.s32 	%r45, %r3, %r42;
	cvt.s64.s32 	%rd12, %r45;
	cvt.rn.f32.s32 	%f19, %r44;
	mul.f32 	%f20, %f3, %f19;
	cvt.rmi.f32.f32 	%f21, %f20;
	min.f32 	%f22, %f21, %f1;
	cvt.rzi.s32.f32 	%r46, %f22;
	cvt.rn.f32.s32 	%f23, %r41;
	mul.f32 	%f24, %f4, %f23;
	cvt.rmi.f32.f32 	%f25, %f24;
	min.f32 	%f26, %f25, %f2;
	cvt.rzi.s32.f32 	%r47, %f26;
	mad.lo.s32 	%r48, %r46, %r12, %r47;
	mad.lo.s32 	%r49, %r48, %r13, %r38;
	cvt.s64.s32 	%rd13, %r49;
	add.s64 	%rd14, %rd13, %rd12;
	shl.b64 	%rd15, %rd14, 2;
	add.s64 	%rd16, %rd2, %rd15;
	ld.global.f32 	%f27, [%rd16];
	mul.wide.s32 	%rd17, %r50, 4;
	add.s64 	%rd18, %rd1, %rd17;
	st.global.f32 	[%rd18], %f27;
	add.s32 	%r50, %r50, %r4;
	setp.lt.s32 	%p4, %r50, %r10;
	@%p4 bra 	$L__BB5_2;
	bra.uni 	$L__BB5_4;
$L__BB5_3:
	div.s32 	%r22, %r50, %r13;
	mul.lo.s32 	%r23, %r22, %r13;
	sub.s32 	%r24, %r50, %r23;
	div.s32 	%r25, %r22, %r15;
	mul.lo.s32 	%r26, %r25, %r15;
	sub.s32 	%r27, %r22, %r26;
	div.s32 	%r28, %r25, %r14;
	mul.lo.s32 	%r29, %r28, %r14;
	sub.s32 	%r30, %r25, %r29;
	mul.lo.s32 	%r31, %r3, %r28;
	cvt.s64.s32 	%rd5, %r31;
	cvt.rn.f32.s32 	%f5, %r30;
	mul.f32 	%f6, %f3, %f5;
	mov.f32 	%f7, 0f3F000000;
	copysign.f32 	%f8, %f6, %f7;
	add.rz.f32 	%f9, %f6, %f8;
	cvt.rzi.f32.f32 	%f10, %f9;
	min.f32 	%f11, %f10, %f1;
	cvt.rzi.s32.f32 	%r32, %f11;
	cvt.rn.f32.s32 	%f12, %r27;
	mul.f32 	%f13, %f4, %f12;
	copysign.f32 	%f14, %f13, %f7;
	add.rz.f32 	%f15, %f13, %f14;
	cvt.rzi.f32.f32 	%f16, %f15;
	min.f32 	%f17, %f16, %f2;
	cvt.rzi.s32.f32 	%r33, %f17;
	mad.lo.s32 	%r34, %r32, %r12, %r33;
	mad.lo.s32 	%r35, %r34, %r13, %r24;
	cvt.s64.s32 	%rd6, %r35;
	add.s64 	%rd7, %rd6, %rd5;
	shl.b64 	%rd8, %rd7, 2;
	add.s64 	%rd9, %rd2, %rd8;
	ld.global.f32 	%f18, [%rd9];
	mul.wide.s32 	%rd10, %r50, 4;
	add.s64 	%rd11, %rd1, %rd10;
	st.global.f32 	[%rd11], %f18;
	add.s32 	%r50, %r50, %r4;
	setp.lt.s32 	%p3, %r50, %r10;
	@%p3 bra 	$L__BB5_3;
$L__BB5_4:
	ret;

}
	// .globl	NearestNeighborNCHW
.visible .entry NearestNeighborNCHW(
	.param .u32 NearestNeighborNCHW_param_0,
	.param .u32 NearestNeighborNCHW_param_1,
	.param .u64 .ptr .align 1 NearestNeighborNCHW_param_2,
	.param .u32 NearestNeighborNCHW_param_3,
	.param .u32 NearestNeighborNCHW_param_4,
	.param .u32 NearestNeighborNCHW_param_5,
	.param .u32 NearestNeighborNCHW_param_6,
	.param .u32 NearestNeighborNCHW_param_7,
	.param .f32 NearestNeighborNCHW_param_8,
	.param .f32 NearestNeighborNCHW_param_9,
	.param .u64 .ptr .align 1 NearestNeighborNCHW_param_10
)
{
	.reg .pred 	%p<5>;
	.reg .b32 	%r<49>;
	.reg .b32 	%f<28>;
	.reg .b64 	%rd<19>;

	ld.param.u32 	%r9, [NearestNeighborNCHW_param_0];
	ld.param.u32 	%r10, [NearestNeighborNCHW_param_1];
	ld.param.u64 	%rd3, [NearestNeighborNCHW_param_2];
	ld.param.u32 	%r11, [NearestNeighborNCHW_param_3];
	ld.param.u32 	%r12, [NearestNeighborNCHW_param_4];
	ld.param.u32 	%r13, [NearestNeighborNCHW_param_5];
	ld.param.u32 	%r14, [NearestNeighborNCHW_param_6];
	ld.param.u32 	%r15, [NearestNeighborNCHW_param_7];
	ld.param.f32 	%f3, [NearestNeighborNCHW_param_8];
	ld.param.f32 	%f4, [NearestNeighborNCHW_param_9];
	ld.param.u64 	%rd4, [NearestNeighborNCHW_param_10];
	cvta.to.global.u64 	%rd1, %rd4;
	cvta.to.global.u64 	%rd2, %rd3;
	mov.u32 	%r16, %ctaid.x;
	mov.u32 	%r1, %ntid.x;
	mov.u32 	%r17, %tid.x;
	mad.lo.s32 	%r47, %r16, %r1, %r17;
	setp.ge.s32 	%p1, %r47, %r10;
	@%p1 bra 	$L__BB6_4;
	mul.lo.s32 	%r3, %r12, %r11;
	setp.eq.s32 	%p2, %r9, 0;
	add.s32 	%r18, %r11, -1;
	cvt.rn.f32.s32 	%f1, %r18;
	add.s32 	%r19, %r12, -1;
	cvt.rn.f32.s32 	%f2, %r19;
	mov.u32 	%r20, %nctaid.x;
	mul.lo.s32 	%r4, %r1, %r20;
	@%p2 bra 	$L__BB6_2;
	bra.uni 	$L__BB6_3;
$L__BB6_2:
	div.s32 	%r34, %r47, %r15;
	mul.lo.s32 	%r35, %r34, %r15;
	sub.s32 	%r36, %r47, %r35;
	div.s32 	%r37, %r34, %r14;
	mul.lo.s32 	%r38, %r37, %r14;
	sub.s32 	%r39, %r34, %r38;
	rem.s32 	%r40, %r37, %r13;
	sub.s32 	%r41, %r37, %r40;
	mul.lo.s32 	%r42, %r3, %r41;
	cvt.s64.s32 	%rd12, %r42;
	cvt.rn.f32.s32 	%f19, %r39;
	mul.f32 	%f20, %f3, %f19;
	cvt.rmi.f32.f32 	%f21, %f20;
	min.f32 	%f22, %f21, %f1;
	cvt.rzi.s32.f32 	%r43, %f22;
	cvt.rn.f32.s32 	%f23, %r36;
	mul.f32 	%f24, %f4, %f23;
	cvt.rmi.f32.f32 	%f25, %f24;
	min.f32 	%f26, %f25, %f2;
	cvt.rzi.s32.f32 	%r44, %f26;
	mad.lo.s32 	%r45, %r40, %r11, %r43;
	mad.lo.s32 	%r46, %r45, %r12, %r44;
	cvt.s64.s32 	%rd13, %r46;
	add.s64 	%rd14, %rd13, %rd12;
	shl.b64 	%rd15, %rd14, 2;
	add.s64 	%rd16, %rd2, %rd15;
	ld.global.f32 	%f27, [%rd16];
	mul.wide.s32 	%rd17, %r47, 4;
	add.s64 	%rd18, %rd1, %rd17;
	st.global.f32 	[%rd18], %f27;
	add.s32 	%r47, %r47, %r4;
	setp.lt.s32 	%p4, %r47, %r10;
	@%p4 bra 	$L__BB6_2;
	bra.uni 	$L__BB6_4;
$L__BB6_3:
	div.s32 	%r21, %r47, %r15;
	mul.lo.s32 	%r22, %r21, %r15;
	sub.s32 	%r23, %r47, %r22;
	div.s32 	%r24, %r21, %r14;
	mul.lo.s32 	%r25, %r24, %r14;
	sub.s32 	%r26, %r21, %r25;
	rem.s32 	%r27, %r24, %r13;
	sub.s32 	%r28, %r24, %r27;
	mul.lo.s32 	%r29, %r3, %r28;
	cvt.s64.s32 	%rd5, %r29;
	cvt.rn.f32.s32 	%f5, %r26;
	mul.f32 	%f6, %f3, %f5;
	mov.f32 	%f7, 0f3F000000;
	copysign.f32 	%f8, %f6, %f7;
	add.rz.f32 	%f9, %f6, %f8;
	cvt.rzi.f32.f32 	%f10, %f9;
	min.f32 	%f11, %f10, %f1;
	cvt.rzi.s32.f32 	%r30, %f11;
	cvt.rn.f32.s32 	%f12, %r23;
	mul.f32 	%f13, %f4, %f12;
	copysign.f32 	%f14, %f13, %f7;
	add.rz.f32 	%f15, %f13, %f14;
	cvt.rzi.f32.f32 	%f16, %f15;
	min.f32 	%f17, %f16, %f2;
	cvt.rzi.s32.f32 	%r31, %f17;
	mad.lo.s32 	%r32, %r27, %r11, %r30;
	mad.lo.s32 	%r33, %r32, %r12, %r31;
	cvt.s64.s32 	%rd6, %r33;
	add.s64 	%rd7, %rd6, %rd5;
	shl.b64 	%rd8, %rd7, 2;
	add.s64 	%rd9, %rd2, %rd8;
	ld.global.f32 	%f18, [%rd9];
	mul.wide.s32 	%rd10, %r47, 4;
	add.s64 	%rd11, %rd1, %rd10;
	st.global.f32 	[%rd11], %f18;
	add.s32 	%r47, %r47, %r4;
	setp.lt.s32 	%p3, %r47, %r10;
	@%p3 bra 	$L__BB6_3;
$L__BB6_4:
	ret;

}
	// .globl	NearestNeighborNCHWBack
.visible .entry NearestNeighborNCHWBack(
	.param .u32 NearestNeighborNCHWBack_param_0,
	.param .u32 NearestNeighborNCHWBack_param_1,
	.param .u64 .ptr .align 1 NearestNeighborNCHWBack_param_2,
	.param .u32 NearestNeighborNCHWBack_param_3,
	.param .u32 NearestNeighborNCHWBack_param_4,
	.param .u32 NearestNeighborNCHWBack_param_5,
	.param .u32 NearestNeighborNCHWBack_param_6,
	.param .u32 NearestNeighborNCHWBack_param_7,
	.param .f32 NearestNeighborNCHWBack_param_8,
	.param .f32 NearestNeighborNCHWBack_param_9,
	.param .u64 .ptr .align 1 NearestNeighborNCHWBack_param_10
)
{
	.reg .pred 	%p<5>;
	.reg .b32 	%r<49>;
	.reg .b32 	%f<30>;
	.reg .b64 	%rd<19>;

	ld.param.u32 	%r9, [NearestNeighborNCHWBack_param_0];
	ld.param.u32 	%r10, [NearestNeighborNCHWBack_param_1];
	ld.param.u64 	%rd3, [NearestNeighborNCHWBack_param_2];
	ld.param.u32 	%r11, [NearestNeighborNCHWBack_param_3];
	ld.param.u32 	%r12, [NearestNeighborNCHWBack_param_4];
	ld.param.u32 	%r13, [NearestNeighborNCHWBack_param_5];
	ld.param.u32 	%r14, [NearestNeighborNCHWBack_param_6];
	ld.param.u32 	%r15, [NearestNeighborNCHWBack_param_7];
	ld.param.f32 	%f3, [NearestNeighborNCHWBack_param_8];
	ld.param.f32 	%f4, [NearestNeighborNCHWBack_param_9];
	ld.param.u64 	%rd4, [NearestNeighborNCHWBack_param_10];
	cvta.to.global.u64 	%rd1, %rd3;
	cvta.to.global.u64 	%rd2, %rd4;
	mov.u32 	%r16, %ctaid.x;
	mov.u32 	%r1, %ntid.x;
	mov.u32 	%r17, %tid.x;
	mad.lo.s32 	%r47, %r16, %r1, %r17;
	setp.ge.s32 	%p1, %r47, %r10;
	@%p1 bra 	$L__BB7_4;
	mul.lo.s32 	%r3, %r12, %r11;
	setp.eq.s32 	%p2, %r9, 0;
	add.s32 	%r18, %r14, -1;
	cvt.rn.f32.s32 	%f1, %r18;
	add.s32 	%r19, %r15, -1;
	cvt.rn.f32.s32 	%f2, %r19;
	mov.u32 	%r20, %nctaid.x;
	mul.lo.s32 	%r4, %r1, %r20;
	@%p2 bra 	$L__BB7_2;
	bra.uni 	$L__BB7_3;
$L__BB7_2:
	div.s32 	%r34, %r47, %r12;
	mul.lo.s32 	%r35, %r34, %r12;
	sub.s32 	%r36, %r47, %r35;
	div.s32 	%r37, %r34, %r11;
	mul.lo.s32 	%r38, %r37, %r11;
	sub.s32 	%r39, %r34, %r38;
	rem.s32 	%r40, %r37, %r13;
	sub.s32 	%r41, %r37, %r40;
	mul.lo.s32 	%r42, %r3, %r41;
	cvt.s64.s32 	%rd12, %r42;
	cvt.rn.f32.s32 	%f20, %r39;
	mul.f32 	%f21, %f3, %f20;
	cvt.rmi.f32.f32 	%f22, %f21;
	min.f32 	%f23, %f22, %f1;
	cvt.rzi.s32.f32 	%r43, %f23;
	cvt.rn.f32.s32 	%f24, %r36;
	mul.f32 	%f25, %f4, %f24;
	cvt.rmi.f32.f32 	%f26, %f25;
	min.f32 	%f27, %f26, %f2;
	cvt.rzi.s32.f32 	%r44, %f27;
	mad.lo.s32 	%r45, %r40, %r14, %r43;
	mad.lo.s32 	%r46, %r45, %r15, %r44;
	cvt.s64.s32 	%rd13, %r46;
	add.s64 	%rd14, %rd13, %rd12;
	shl.b64 	%rd15, %rd14, 2;
	add.s64 	%rd16, %rd1, %rd15;
	mul.wide.s32 	%rd17, %r47, 4;
	add.s64 	%rd18, %rd2, %rd17;
	ld.global.f32 	%f28, [%rd18];
	atom.global.add.f32 	%f29, [%rd16], %f28;
	add.s32 	%r47, %r47, %r4;
	setp.lt.s32 	%p4, %r47, %r10;
	@%p4 bra 	$L__BB7_2;
	bra.uni 	$L__BB7_4;
$L__BB7_3:
	div.s32 	%r21, %r47, %r12;
	mul.lo.s32 	%r22, %r21, %r12;
	sub.s32 	%r23, %r47, %r22;
	div.s32 	%r24, %r21, %r11;
	mul.lo.s32 	%r25, %r24, %r11;
	sub.s32 	%r26, %r21, %r25;
	rem.s32 	%r27, %r24, %r13;
	sub.s32 	%r28, %r24, %r27;
	mul.lo.s32 	%r29, %r3, %r28;
	cvt.s64.s32 	%rd5, %r29;
	cvt.rn.f32.s32 	%f5, %r26;
	mul.f32 	%f6, %f3, %f5;
	mov.f32 	%f7, 0f3F000000;
	copysign.f32 	%f8, %f6, %f7;
	add.rz.f32 	%f9, %f6, %f8;
	cvt.rzi.f32.f32 	%f10, %f9;
	min.f32 	%f11, %f10, %f1;
	cvt.rzi.s32.f32 	%r30, %f11;
	cvt.rn.f32.s32 	%f12, %r23;
	mul.f32 	%f13, %f4, %f12;
	copysign.f32 	%f14, %f13, %f7;
	add.rz.f32 	%f15, %f13, %f14;
	cvt.rzi.f32.f32 	%f16, %f15;
	min.f32 	%f17, %f16, %f2;
	cvt.rzi.s32.f32 	%r31, %f17;
	mad.lo.s32 	%r32, %r27, %r14, %r30;
	mad.lo.s32 	%r33, %r32, %r15, %r31;
	cvt.s64.s32 	%rd6, %r33;
	add.s64 	%rd7, %rd6, %rd5;
	shl.b64 	%rd8, %rd7, 2;
	add.s64 	%rd9, %rd1, %rd8;
	mul.wide.s32 	%rd10, %r47, 4;
	add.s64 	%rd11, %rd2, %rd10;
	ld.global.f32 	%f18, [%rd11];
	atom.global.add.f32 	%f19, [%rd9], %f18;
	add.s32 	%r47, %r47, %r4;
	setp.lt.s32 	%p3, %r47, %r10;
	@%p3 bra 	$L__BB7_3;
$L__BB7_4:
	ret;

}
	// .globl	NearestNeighborNHWCBack
.visible .entry NearestNeighborNHWCBack(
	.param .u32 NearestNeighborNHWCBack_param_0,
	.param .u32 NearestNeighborNHWCBack_param_1,
	.param .u64 .ptr .align 1 NearestNeighborNHWCBack_param_2,
	.param .u32 NearestNeighborNHWCBack_param_3,
	.param .u32 NearestNeighborNHWCBack_param_4,
	.param .u32 NearestNeighborNHWCBack_param_5,
	.param .u32 NearestNeighborNHWCBack_param_6,
	.param .u32 NearestNeighborNHWCBack_param_7,
	.param .f32 NearestNeighborNHWCBack_param_8,
	.param .f32 NearestNeighborNHWCBack_param_9,
	.param .u64 .ptr .align 1 NearestNeighborNHWCBack_param_10
)
{
	.reg .pred 	%p<5>;
	.reg .b32 	%r<52>;
	.reg .b32 	%f<30>;
	.reg .b64 	%rd<19>;

	ld.param.u32 	%r9, [NearestNeighborNHWCBack_param_0];
	ld.param.u32 	%r10, [NearestNeighborNHWCBack_param_1];
	ld.param.u64 	%rd3, [NearestNeighborNHWCBack_param_2];
	ld.param.u32 	%r11, [NearestNeighborNHWCBack_param_3];
	ld.param.u32 	%r12, [NearestNeighborNHWCBack_param_4];
	ld.param.u32 	%r13, [NearestNeighborNHWCBack_param_5];
	ld.param.u32 	%r14, [NearestNeighborNHWCBack_param_6];
	ld.param.u32 	%r15, [NearestNeighborNHWCBack_param_7];
	ld.param.f32 	%f3, [NearestNeighborNHWCBack_param_8];
	ld.param.f32 	%f4, [NearestNeighborNHWCBack_param_9];
	ld.param.u64 	%rd4, [NearestNeighborNHWCBack_param_10];
	cvta.to.global.u64 	%rd1, %rd3;
	cvta.to.global.u64 	%rd2, %rd4;
	mov.u32 	%r16, %ctaid.x;
	mov.u32 	%r1, %ntid.x;
	mov.u32 	%r17, %tid.x;
	mad.lo.s32 	%r50, %r16, %r1, %r17;
	setp.ge.s32 	%p1, %r50, %r10;
	@%p1 bra 	$L__BB8_4;
	mul.lo.s32 	%r18, %r12, %r11;
	mul.lo.s32 	%r3, %r18, %r13;
	setp.eq.s32 	%p2, %r9, 0;
	add.s32 	%r19, %r14, -1;
	cvt.rn.f32.s32 	%f1, %r19;
	add.s32 	%r20, %r15, -1;
	cvt.rn.f32.s32 	%f2, %r20;
	mov.u32 	%r21, %nctaid.x;
	mul.lo.s32 	%r4, %r1, %r21;
	@%p2 bra 	$L__BB8_2;
	bra.uni 	$L__BB8_3;
$L__BB8_2:
	div.s32 	%r36, %r50, %r13;
	mul.lo.s32 	%r37, %r36, %r13;
	sub.s32 	%r38, %r50, %r37;
	div.s32 	%r39, %r36, %r12;
	mul.lo.s32 	%r40, %r39, %r12;
	sub.s32 	%r41, %r36, %r40;
	div.s32 	%r42, %r39, %r11;
	mul.lo.s32 	%r43, %r42, %r11;
	sub.s32 	%r44, %r39, %r43;
	mul.lo.s32 	%r45, %r3, %r42;
	cvt.s64.s32 	%rd12, %r45;
	cvt.rn.f32.s32 	%f20, %r44;
	mul.f32 	%f21, %f3, %f20;
	cvt.rmi.f32.f32 	%f22, %f21;
	min.f32 	%f23, %f22, %f1;
	cvt.rzi.s32.f32 	%r46, %f23;
	cvt.rn.f32.s32 	%f24, %r41;
	mul.f32 	%f25, %f4, %f24;
	cvt.rmi.f32.f32 	%f26, %f25;
	min.f32 	%f27, %f26, %f2;
	cvt.rzi.s32.f32 	%r47, %f27;
	mad.lo.s32 	%r48, %r46, %r15, %r47;
	mad.lo.s32 	%r49, %r48, %r13, %r38;
	cvt.s64.s32 	%rd13, %r49;
	add.s64 	%rd14, %rd13, %rd12;
	shl.b64 	%rd15, %rd14, 2;
	add.s64 	%rd16, %rd1, %rd15;
	mul.wide.s32 	%rd17, %r50, 4;
	add.s64 	%rd18, %rd2, %rd17;
	ld.global.f32 	%f28, [%rd18];
	atom.global.add.f32 	%f29, [%rd16], %f28;
	add.s32 	%r50, %r50, %r4;
	setp.lt.s32 	%p4, %r50, %r10;
	@%p4 bra 	$L__BB8_2;
	bra.uni 	$L__BB8_4;
$L__BB8_3:
	div.s32 	%r22, %r50, %r13;
	mul.lo.s32 	%r23, %r22, %r13;
	sub.s32 	%r24, %r50, %r23;
	div.s32 	%r25, %r22, %r12;
	mul.lo.s32 	%r26, %r25, %r12;
	sub.s32 	%r27, %r22, %r26;
	div.s32 	%r28, %r25, %r11;
	mul.lo.s32 	%r29, %r28, %r11;
	sub.s32 	%r30, %r25, %r29;
	mul.lo.s32 	%r31, %r3, %r28;
	cvt.s64.s32 	%rd5, %r31;
	cvt.rn.f32.s32 	%f5, %r30;
	mul.f32 	%f6, %f3, %f5;
	mov.f32 	%f7, 0f3F000000;
	copysign.f32 	%f8, %f6, %f7;
	add.rz.f32 	%f9, %f6, %f8;
	cvt.rzi.f32.f32 	%f10, %f9;
	min.f32 	%f11, %f10, %f1;
	cvt.rzi.s32.f32 	%r32, %f11;
	cvt.rn.f32.s32 	%f12, %r27;
	mul.f32 	%f13, %f4, %f12;
	copysign.f32 	%f14, %f13, %f7;
	add.rz.f32 	%f15, %f13, %f14;
	cvt.rzi.f32.f32 	%f16, %f15;
	min.f32 	%f17, %f16, %f2;
	cvt.rzi.s32.f32 	%r33, %f17;
	mad.lo.s32 	%r34, %r32, %r15, %r33;
	mad.lo.s32 	%r35, %r34, %r13, %r24;
	cvt.s64.s32 	%rd6, %r35;
	add.s64 	%rd7, %rd6, %rd5;
	shl.b64 	%rd8, %rd7, 2;
	add.s64 	%rd9, %rd1, %rd8;
	mul.wide.s32 	%rd10, %r50, 4;
	add.s64 	%rd11, %rd2, %rd10;
	ld.global.f32 	%f18, [%rd11];
	atom.global.add.f32 	%f19, [%rd9], %f18;
	add.s32 	%r50, %r50, %r4;
	setp.lt.s32 	%p3, %r50, %r10;
	@%p3 bra 	$L__BB8_3;
$L__BB8_4:
	ret;

}
	// .globl	AdaGrad
.visible .entry AdaGrad(
	.param .u32 AdaGrad_param_0,
	.param .u64 .ptr .align 1 AdaGrad_param_1,
	.param .u64 .ptr .align 1 AdaGrad_param_2,
	.param .u64 .ptr .align 1 AdaGrad_param_3,
	.param .f32 AdaGrad_param_4,
	.param .f32 AdaGrad_param_5,
	.param .f32 AdaGrad_param_6
)
{
	.reg .pred 	%p<3>;
	.reg .b32 	%r<11>;
	.reg .b32 	%f<16>;
	.reg .b64 	%rd<11>;

	ld.param.u32 	%r6, [AdaGrad_param_0];
	ld.param.u64 	%rd4, [AdaGrad_param_1];
	ld.param.u64 	%rd5, [AdaGrad_param_2];
	ld.param.u64 	%rd6, [AdaGrad_param_3];
	ld.param.f32 	%f1, [AdaGrad_param_4];
	ld.param.f32 	%f2, [AdaGrad_param_5];
	ld.param.f32 	%f3, [AdaGrad_param_6];
	mov.u32 	%r7, %ctaid.x;
	mov.u32 	%r1, %ntid.x;
	mov.u32 	%r8, %tid.x;
	mad.lo.s32 	%r10, %r7, %r1, %r8;
	setp.ge.s32 	%p1, %r10, %r6;
	@%p1 bra 	$L__BB9_3;
	mov.u32 	%r9, %nctaid.x;
	mul.lo.s32 	%r3, %r1, %r9;
	cvta.to.global.u64 	%rd1, %rd6;
	cvta.to.global.u64 	%rd2, %rd5;
	cvta.to.global.u64 	%rd3, %rd4;
$L__BB9_2:
	mul.wide.s32 	%rd7, %r10, 4;
	add.s64 	%rd8, %rd1, %rd7;
	ld.global.f32 	%f4, [%rd8];
	add.s64 	%rd9, %rd2, %rd7;
	ld.global.f32 	%f5, [%rd9];
	fma.rn.f32 	%f6, %f5, %f5, %f4;
	st.global.f32 	[%rd8], %f6;
	ld.global.f32 	%f7, [%rd9];
	mul.f32 	%f8, %f1, %f7;
	sqrt.rn.f32 	%f9, %f6;
	add.f32 	%f10, %f2, %f9;
	div.rn.f32 	%f11, %f8, %f10;
	add.s64 	%rd10, %rd3, %rd7;
	ld.global.f32 	%f12, [%rd10];
	sub.f32 	%f13, %f12, %f11;
	st.global.f32 	[%rd10], %f13;
	ld.global.f32 	%f14, [%rd9];
	mul.f32 	%f15, %f3, %f14;
	st.global.f32 	[%rd9], %f15;
	add.s32 	%r10, %r10, %r3;
	setp.lt.s32 	%p2, %r10, %r6;
	@%p2 bra 	$L__BB9_2;
$L__BB9_3:
	ret;

}
	// .globl	Adam
.visible .entry Adam(
	.param .u32 Adam_param_0,
	.param .u64 .ptr .align 1 Adam_param_1,
	.param .u64 .ptr .align 1 Adam_param_2,
	.param .u64 .ptr .align 1 Adam_param_3,
	.param .u64 .ptr .align 1 Adam_param_4,
	.param .f32 Adam_param_5,
	.param .f32 Adam_param_6,
	.param .f32 Adam_param_7,
	.param .f32 Adam_param_8,
	.param .f32 Adam_param_9,
	.param .f32 Adam_param_10,
	.param .f32 Adam_param_11
)
{
	.reg .pred 	%p<3>;
	.reg .b32 	%r<11>;
	.reg .b32 	%f<29>;
	.reg .b64 	%rd<14>;
	.reg .b64 	%fd<12>;

	ld.param.u32 	%r6, [Adam_param_0];
	ld.param.u64 	%rd5, [Adam_param_1];
	ld.param.u64 	%rd6, [Adam_param_2];
	ld.param.u64 	%rd7, [Adam_param_3];
	ld.param.u64 	%rd8, [Adam_param_4];
	ld.param.f32 	%f2, [Adam_param_6];
	ld.param.f32 	%f3, [Adam_param_7];
	ld.param.f32 	%f4, [Adam_param_8];
	ld.param.f32 	%f6, [Adam_param_10];
	ld.param.f32 	%f7, [Adam_param_11];
	mov.u32 	%r7, %ctaid.x;
	mov.u32 	%r1, %ntid.x;
	mov.u32 	%r8, %tid.x;
	mad.lo.s32 	%r10, %r7, %r1, %r8;
	setp.ge.s32 	%p1, %r10, %r6;
	@%p1 bra 	$L__BB10_3;
	cvt.f64.f32 	%fd3, %f2;
	mov.f64 	%fd4, 0d3FF0000000000000;
	sub.f64 	%fd1, %fd4, %fd3;
	cvt.f64.f32 	%fd5, %f3;
	sub.f64 	%fd2, %fd4, %fd5;
	mov.u32 	%r9, %nctaid.x;
	mul.lo.s32 	%r3, %r1, %r9;
	cvta.to.global.u64 	%rd1, %rd6;
	cvta.to.global.u64 	%rd2, %rd8;
	cvta.to.global.u64 	%rd3, %rd7;
	cvta.to.global.u64 	%rd4, %rd5;
$L__BB10_2:
	ld.param.f32 	%f28, [Adam_param_9];
	ld.param.f32 	%f27, [Adam_param_5];
	mul.wide.s32 	%rd9, %r10, 4;
	add.s64 	%rd10, %rd1, %rd9;
	ld.global.f32 	%f8, [%rd10];
	mul.f32 	%f9, %f2, %f8;
	cvt.f64.f32 	%fd6, %f9;
	add.s64 	%rd11, %rd2, %rd9;
	ld.global.f32 	%f10, [%rd11];
	cvt.f64.f32 	%fd7, %f10;
	fma.rn.f64 	%fd8, %fd1, %fd7, %fd6;
	cvt.rn.f32.f64 	%f11, %fd8;
	st.global.f32 	[%rd10], %f11;
	add.s64 	%rd12, %rd3, %rd9;
	ld.global.f32 	%f12, [%rd12];
	mul.f32 	%f13, %f3, %f12;
	cvt.f64.f32 	%fd9, %f13;
	ld.global.f32 	%f14, [%rd11];
	mul.f32 	%f15, %f14, %f14;
	cvt.f64.f32 	%fd10, %f15;
	fma.rn.f64 	%fd11, %fd2, %fd10, %fd9;
	cvt.rn.f32.f64 	%f16, %fd11;
	st.global.f32 	[%rd12], %f16;
	div.rn.f32 	%f17, %f16, %f6;
	div.rn.f32 	%f18, %f11, %f28;
	mul.f32 	%f19, %f27, %f18;
	sqrt.rn.f32 	%f20, %f17;
	add.f32 	%f21, %f4, %f20;
	div.rn.f32 	%f22, %f19, %f21;
	add.s64 	%rd13, %rd4, %rd9;
	ld.global.f32 	%f23, [%rd13];
	sub.f32 	%f24, %f23, %f22;
	st.global.f32 	[%rd13], %f24;
	ld.global.f32 	%f25, [%rd11];
	mul.f32 	%f26, %f7, %f25;
	st.global.f32 	[%rd11], %f26;
	add.s32 	%r10, %r10, %r3;
	setp.lt.s32 	%p2, %r10, %r6;
	@%p2 bra 	$L__BB10_2;
$L__BB10_3:
	ret;

}
	// .globl	AdaDelta
.visible .entry AdaDelta(
	.param .u32 AdaDelta_param_0,
	.param .u64 .ptr .align 1 AdaDelta_param_1,
	.param .u64 .ptr .align 1 AdaDelta_param_2,
	.param .u64 .ptr .align 1 AdaDelta_param_3,
	.param .u64 .ptr .align 1 AdaDelta_param_4,
	.param .f32 AdaDelta_param_5,
	.param .f32 AdaDelta_param_6,
	.param .f32 AdaDelta_param_7,
	.param .f32 AdaDelta_param_8
)
{
	.reg .pred 	%p<3>;
	.reg .b32 	%r<11>;
	.reg .b32 	%f<24>;
	.reg .b64 	%rd<14>;
	.reg .b64 	%fd<8>;

	ld.param.u32 	%r6, [AdaDelta_param_0];
	ld.param.u64 	%rd5, [AdaDelta_param_1];
	ld.param.u64 	%rd6, [AdaDelta_param_2];
	ld.param.u64 	%rd7, [AdaDelta_param_3];
	ld.param.u64 	%rd8, [AdaDelta_param_4];
	ld.param.f32 	%f2, [AdaDelta_param_6];
	ld.param.f32 	%f3, [AdaDelta_param_7];
	ld.param.f32 	%f4, [AdaDelta_param_8];
	mov.u32 	%r7, %ctaid.x;
	mov.u32 	%r1, %ntid.x;
	mov.u32 	%r8, %tid.x;
	mad.lo.s32 	%r10, %r7, %r1, %r8;
	setp.ge.s32 	%p1, %r10, %r6;
	@%p1 bra 	$L__BB11_3;
	cvt.f64.f32 	%fd2, %f3;
	mov.f64 	%fd3, 0d3FF0000000000000;
	sub.f64 	%fd1, %fd3, %fd2;
	mov.f32 	%f5, 0f3F800000;
	sub.f32 	%f1, %f5, %f3;
	mov.u32 	%r9, %nctaid.x;
	mul.lo.s32 	%r3, %r1, %r9;
	cvta.to.global.u64 	%rd1, %rd6;
	cvta.to.global.u64 	%rd2, %rd8;
	cvta.to.global.u64 	%rd3, %rd7;
	cvta.to.global.u64 	%rd4, %rd5;
$L__BB11_2:
	mul.wide.s32 	%rd9, %r10, 4;
	add.s64 	%rd10, %rd1, %rd9;
	ld.global.f32 	%f6, [%rd10];
	mul.f32 	%f7, %f3, %f6;
	cvt.f64.f32 	%fd4, %f7;
	add.s64 	%rd11, %rd2, %rd9;
	ld.global.f32 	%f8, [%rd11];
	cvt.f64.f32 	%fd5, %f8;
	mul.f64 	%fd6, %fd1, %fd5;
	fma.rn.f64 	%fd7, %fd6, %fd5, %fd4;
	cvt.rn.f32.f64 	%f9, %fd7;
	st.global.f32 	[%rd10], %f9;
	add.s64 	%rd12, %rd3, %rd9;
	ld.global.f32 	%f10, [%rd12];
	add.f32 	%f11, %f2, %f10;
	add.f32 	%f12, %f2, %f9;
	div.rn.f32 	%f13, %f11, %f12;
	sqrt.rn.f32 	%f14, %f13;
	ld.global.f32 	%f15, [%rd11];
	mul.f32 	%f16, %f14, %f15;
	mul.f32 	%f17, %f1, %f16;
	mul.f32 	%f18, %f16, %f17;
	fma.rn.f32 	%f19, %f3, %f10, %f18;
	st.global.f32 	[%rd12], %f19;
	add.s64 	%rd13, %rd4, %rd9;
	ld.global.f32 	%f20, [%rd13];
	sub.f32 	%f21, %f20, %f16;
	st.global.f32 	[%rd13], %f21;
	ld.global.f32 	%f22, [%rd11];
	mul.f32 	%f23, %f4, %f22;
	st.global.f32 	[%rd11], %f23;
	add.s32 	%r10, %r10, %r3;
	setp.lt.s32 	%p2, %r10, %r6;
	@%p2 bra 	$L__BB11_2;
$L__BB11_3:
	ret;

}
	// .globl	L1L2
.visible .entry L1L2(
	.param .u32 L1L2_param_0,
	.param .u64 .ptr .align 1 L1L2_param_1,
	.param .u64 .ptr .align 1 L1L2_param_2,
	.param .u64 .ptr .align 1 L1L2_param_3,
	.param .u64 .ptr .align 1 L1L2_param_4,
	.param .f32 L1L2_param_5,
	.param .f32 L1L2_param_6,
	.param .f32 L1L2_param_7
)
{
	.reg .pred 	%p<4>;
	.reg .b32 	%r<11>;
	.reg .b32 	%f<20>;
	.reg .b64 	%rd<12>;

	ld.param.u32 	%r6, [L1L2_param_0];
	ld.param.u64 	%rd5, [L1L2_param_1];
	ld.param.u64 	%rd6, [L1L2_param_2];
	ld.param.u64 	%rd7, [L1L2_param_3];
	ld.param.u64 	%rd8, [L1L2_param_4];
	ld.param.f32 	%f2, [L1L2_param_5];
	ld.param.f32 	%f3, [L1L2_param_6];
	ld.param.f32 	%f4, [L1L2_param_7];
	mov.u32 	%r7, %ctaid.x;
	mov.u32 	%r1, %ntid.x;
	mov.u32 	%r8, %tid.x;
	mad.lo.s32 	%r10, %r7, %r1, %r8;
	setp.ge.s32 	%p1, %r10, %r6;
	@%p1 bra 	$L__BB12_3;
	neg.f32 	%f1, %f3;
	mov.u32 	%r9, %nctaid.x;
	mul.lo.s32 	%r3, %r1, %r9;
	cvta.to.global.u64 	%rd1, %rd6;
	cvta.to.global.u64 	%rd2, %rd7;
	cvta.to.global.u64 	%rd3, %rd8;
	cvta.to.global.u64 	%rd4, %rd5;
$L__BB12_2:
	mul.wide.s32 	%rd9, %r10, 4;
	add.s64 	%rd10, %rd1, %rd9;
	ld.global.f32 	%f5, [%rd10];
	abs.f32 	%f6, %f5;
	mul.f32 	%f7, %f3, %f6;
	atom.global.add.f32 	%f8, [%rd2], %f7;
	ld.global.f32 	%f9, [%rd10];
	mul.f32 	%f10, %f9, %f9;
	mul.f32 	%f11, %f4, %f10;
	mul.f32 	%f12, %f11, 0f3F000000;
	atom.global.add.f32 	%f13, [%rd3], %f12;
	ld.global.f32 	%f14, [%rd10];
	setp.gt.f32 	%p2, %f14, 0f00000000;
	selp.f32 	%f15, %f3, %f1, %p2;
	add.s64 	%rd11, %rd4, %rd9;
	ld.global.f32 	%f16, [%rd11];
	fma.rn.f32 	%f17, %f4, %f14, %f16;
	add.f32 	%f18, %f17, %f15;
	div.rn.f32 	%f19, %f18, %f2;
	st.global.f32 	[%rd11], %f19;
	add.s32 	%r10, %r10, %r3;
	setp.lt.s32 	%p3, %r10, %r6;
	@%p3 bra 	$L__BB12_2;
$L__BB12_3:
	ret;

}
	// .globl	ThreshForward
.visible .entry ThreshForward(
	.param .u32 ThreshForward_param_0,
	.param .u32 ThreshForward_param_1,
	.param .u64 .ptr .align 1 ThreshForward_param_2,
	.param .u64 .ptr .align 1 ThreshForward_param_3,
	.param .u64 .ptr .align 1 ThreshForward_param_4,
	.param .u64 .ptr .align 1 ThreshForward_param_5,
	.param .u64 .ptr .align 1 ThreshForward_param_6
)
{
	.reg .pred 	%p<6>;
	.reg .b32 	%r<18>;
	.reg .b32 	%f<10>;
	.reg .b64 	%rd<21>;

	ld.param.u32 	%r9, [ThreshForward_param_0];
	ld.param.u32 	%r10, [ThreshForward_param_1];
	ld.param.u64 	%rd6, [ThreshForward_param_2];
	ld.param.u64 	%rd7, [ThreshForward_param_3];
	ld.param.u64 	%rd8, [ThreshForward_param_4];
	ld.param.u64 	%rd9, [ThreshForward_param_5];
	ld.param.u64 	%rd10, [ThreshForward_param_6];
	setp.lt.s32 	%p1, %r10, 1;
	@%p1 bra 	$L__BB13_9;
	mov.u32 	%r12, %ctaid.x;
	mov.u32 	%r13, %ntid.x;
	mov.u32 	%r14, %tid.x;
	mad.lo.s32 	%r1, %r12, %r13, %r14;
	mov.u32 	%r15, %nctaid.x;
	mul.lo.s32 	%r2, %r13, %r15;
	cvta.to.global.u64 	%rd1, %rd6;
	cvta.to.global.u64 	%rd2, %rd9;
	cvta.to.global.u64 	%rd3, %rd8;
	cvta.to.global.u64 	%rd4, %rd7;
	cvta.to.global.u64 	%rd5, %rd10;
	mov.b32 	%r16, 0;
$L__BB13_2:
	setp.ge.s32 	%p2, %r1, %r9;
	@%p2 bra 	$L__BB13_8;
	mul.lo.s32 	%r4, %r16, %r9;
	mov.u32 	%r17, %r1;
$L__BB13_4:
	add.s32 	%r6, %r17, %r4;
	mul.wide.s32 	%rd11, %r6, 4;
	add.s64 	%rd12, %rd1, %rd11;
	ld.global.f32 	%f9, [%rd12];
	mul.wide.s32 	%rd13, %r17, 4;
	add.s64 	%rd14, %rd2, %rd13;
	ld.global.f32 	%f6, [%rd14];
	setp.leu.f32 	%p3, %f9, %f6;
	@%p3 bra 	$L__BB13_6;
	add.s64 	%rd18, %rd5, %rd13;
	ld.global.f32 	%f8, [%rd18];
	bra.uni 	$L__BB13_7;
$L__BB13_6:
	add.s64 	%rd16, %rd3, %rd13;
	ld.global.f32 	%f3, [%rd16];
	mov.f32 	%f8, %f9;
	mov.f32 	%f9, %f3;
$L__BB13_7:
	mul.f32 	%f7, %f8, %f9;
	add.s64 	%rd20, %rd4, %rd11;
	st.global.f32 	[%rd20], %f7;
	add.s32 	%r17, %r17, %r2;
	setp.lt.s32 	%p4, %r17, %r9;
	@%p4 bra 	$L__BB13_4;
$L__BB13_8:
	add.s32 	%r16, %r16, 1;
	setp.ne.s32 	%p5, %r16, %r10;
	@%p5 bra 	$L__BB13_2;
$L__BB13_9:
	ret;

}
	// .globl	ThreshBackward
.visible .entry ThreshBackward(
	.param .u32 ThreshBackward_param_0,
	.param .u32 ThreshBackward_param_1,
	.param .u64 .ptr .align 1 ThreshBackward_param_2,
	.param .u64 .ptr .align 1 ThreshBackward_param_3,
	.param .u64 .ptr .align 1 ThreshBackward_param_4,
	.param .u64 .ptr .align 1 ThreshBackward_param_5,
	.param .u64 .ptr .align 1 ThreshBackward_param_6,
	.param .u64 .ptr .align 1 ThreshBackward_param_7,
	.param .u64 .ptr .align 1 ThreshBackward_param_8,
	.param .u64 .ptr .align 1 ThreshBackward_param_9,
	.param .u64 .ptr .align 1 ThreshBackward_param_10
)
{
	.reg .pred 	%p<6>;
	.reg .b32 	%r<18>;
	.reg .b32 	%f<20>;
	.reg .b64 	%rd<48>;

	ld.param.u32 	%r9, [ThreshBackward_param_0];
	ld.param.u32 	%r10, [ThreshBackward_param_1];
	ld.param.u64 	%rd17, [ThreshBackward_param_3];
	cvta.to.global.u64 	%rd1, %rd17;
	setp.lt.s32 	%p1, %r10, 1;
	@%p1 bra 	$L__BB14_9;
	ld.param.u64 	%rd46, [ThreshBackward_param_9];
	ld.param.u64 	%rd45, [ThreshBackward_param_8];
	ld.param.u64 	%rd44, [ThreshBackward_param_7];
	ld.param.u64 	%rd41, [ThreshBackward_param_4];
	ld.param.u64 	%rd40, [ThreshBackward_param_2];
	mov.u32 	%r12, %ctaid.x;
	mov.u32 	%r13, %ntid.x;
	mov.u32 	%r14, %tid.x;
	mad.lo.s32 	%r1, %r12, %r13, %r14;
	mov.u32 	%r15, %nctaid.x;
	mul.lo.s32 	%r2, %r13, %r15;
	cvta.to.global.u64 	%rd2, %rd40;
	cvta.to.global.u64 	%rd3, %rd44;
	cvta.to.global.u64 	%rd4, %rd41;
	cvta.to.global.u64 	%rd5, %rd46;
	cvta.to.global.u64 	%rd6, %rd45;
	mov.b32 	%r16, 0;
$L__BB14_2:
	setp.ge.s32 	%p2, %r1, %r9;
	mul.lo.s32 	%r4, %r16, %r9;
	@%p2 bra 	$L__BB14_8;
	mov.u32 	%r17, %r1;
$L__BB14_4:
	add.s32 	%r6, %r17, %r4;
	mul.wide.s32 	%rd18, %r6, 4;
	add.s64 	%rd7, %rd2, %rd18;
	ld.global.f32 	%f1, [%rd7];
	mul.wide.s32 	%rd19, %r17, 4;
	add.s64 	%rd20, %rd3, %rd19;
	ld.global.f32 	%f2, [%rd20];
	setp.leu.f32 	%p3, %f1, %f2;
	add.s64 	%rd8, %rd4, %rd19;
	@%p3 bra 	$L__BB14_6;
	ld.param.u64 	%rd47, [ThreshBackward_param_10];
	mul.wide.s32 	%rd30, %r17, 4;
	add.s64 	%rd31, %rd5, %rd30;
	ld.global.f32 	%f10, [%rd31];
	mul.wide.s32 	%rd32, %r4, 4;
	add.s64 	%rd33, %rd8, %rd32;
	ld.global.f32 	%f11, [%rd33];
	mul.f32 	%f12, %f10, %f11;
	mul.wide.s32 	%rd34, %r6, 4;
	add.s64 	%rd35, %rd1, %rd34;
	st.global.f32 	[%rd35], %f12;
	ld.global.f32 	%f13, [%rd8];
	ld.global.f32 	%f14, [%rd7];
	cvta.to.global.u64 	%rd36, %rd47;
	add.s64 	%rd37, %rd36, %rd30;
	ld.global.f32 	%f15, [%rd37];
	fma.rn.f32 	%f16, %f13, %f14, %f15;
	st.global.f32 	[%rd37], %f16;
	bra.uni 	$L__BB14_7;
$L__BB14_6:
	ld.param.u64 	%rd43, [ThreshBackward_param_6];
	ld.param.u64 	%rd42, [ThreshBackward_param_5];
	cvta.to.global.u64 	%rd21, %rd42;
	mul.wide.s32 	%rd22, %r17, 4;
	add.s64 	%rd23, %rd21, %rd22;
	ld.global.f32 	%f3, [%rd23];
	mul.wide.s32 	%rd24, %r4, 4;
	add.s64 	%rd25, %rd8, %rd24;
	ld.global.f32 	%f4, [%rd25];
	mul.f32 	%f5, %f3, %f4;
	mul.wide.s32 	%rd26, %r6, 4;
	add.s64 	%rd27, %rd1, %rd26;
	st.global.f32 	[%rd27], %f5;
	ld.global.f32 	%f6, [%rd8];
	ld.global.f32 	%f7, [%rd7];
	cvta.to.global.u64 	%rd28, %rd43;
	add.s64 	%rd29, %rd28, %rd22;
	ld.global.f32 	%f8, [%rd29];
	fma.rn.f32 	%f9, %f6, %f7, %f8;
	st.global.f32 	[%rd29], %f9;
$L__BB14_7:
	ld.global.f32 	%f17, [%rd8];
	mul.wide.s32 	%rd38, %r17, 4;
	add.s64 	%rd39, %rd6, %rd38;
	ld.global.f32 	%f18, [%rd39];
	add.f32 	%f19, %f17, %f18;
	st.global.f32 	[%rd39], %f19;
	add.s32 	%r17, %r17, %r2;
	setp.lt.s32 	%p4, %r17, %r9;
	@%p4 bra 	$L__BB14_4;
$L__BB14_8:
	add.s32 	%r16, %r16, 1;
	setp.ne.s32 	%p5, %r16, %r10;
	@%p5 bra 	$L__BB14_2;
$L__BB14_9:
	ret;

}
	// .globl	PreluForward
.visible .entry PreluForward(
	.param .u32 PreluForward_param_0,
	.param .u32 PreluForward_param_1,
	.param .u64 .ptr .align 1 PreluForward_param_2,
	.param .u64 .ptr .align 1 PreluForward_param_3,
	.param .u64 .ptr .align 1 PreluForward_param_4
)
{
	.reg .pred 	%p<6>;
	.reg .b32 	%r<18>;
	.reg .b32 	%f<6>;
	.reg .b64 	%rd<13>;

	ld.param.u32 	%r9, [PreluForward_param_0];
	ld.param.u32 	%r10, [PreluForward_param_1];
	ld.param.u64 	%rd4, [PreluForward_param_2];
	ld.param.u64 	%rd5, [PreluForward_param_3];
	ld.param.u64 	%rd6, [PreluForward_param_4];
	setp.lt.s32 	%p1, %r10, 1;
	@%p1 bra 	$L__BB15_8;
	mov.u32 	%r12, %ctaid.x;
	mov.u32 	%r13, %ntid.x;
	mov.u32 	%r14, %tid.x;
	mad.lo.s32 	%r1, %r12, %r13, %r14;
	mov.u32 	%r15, %nctaid.x;
	mul.lo.s32 	%r2, %r13, %r15;
	cvta.to.global.u64 	%rd1, %rd4;
	cvta.to.global.u64 	%rd2, %rd6;
	cvta.to.global.u64 	%rd3, %rd5;
	mov.b32 	%r16, 0;
$L__BB15_2:
	setp.ge.s32 	%p2, %r1, %r9;
	@%p2 bra 	$L__BB15_7;
	mul.lo.s32 	%r4, %r16, %r9;
	mov.u32 	%r17, %r1;
$L__BB15_4:
	add.s32 	%r6, %r17, %r4;
	mul.wide.s32 	%rd7, %r6, 4;
	add.s64 	%rd8, %rd1, %rd7;
	ld.global.f32 	%f5, [%rd8];
	setp.gt.f32 	%p3, %f5, 0f00000000;
	@%p3 bra 	$L__BB15_6;
	mul.wide.s32 	%rd9, %r17, 4;
	add.s64 	%rd10, %rd2, %rd9;
	ld.global.f32 	%f4, [%rd10];
	mul.f32 	%f5, %f4, %f5;
$L__BB15_6:
	add.s64 	%rd12, %rd3, %rd7;
	st.global.f32 	[%rd12], %f5;
	add.s32 	%r17, %r17, %r2;
	setp.lt.s32 	%p4, %r17, %r9;
	@%p4 bra 	$L__BB15_4;
$L__BB15_7:
	add.s32 	%r16, %r16, 1;
	setp.ne.s32 	%p5, %r16, %r10;
	@%p5 bra 	$L__BB15_2;
$L__BB15_8:
	ret;

}
	// .globl	PreluBackward
.visible .entry PreluBackward(
	.param .u32 PreluBackward_param_0,
	.param .u32 PreluBackward_param_1,
	.param .u64 .ptr .align 1 PreluBackward_param_2,
	.param .u64 .ptr .align 1 PreluBackward_param_3,
	.param .u64 .ptr .align 1 PreluBackward_param_4,
	.param .u64 .ptr .align 1 PreluBackward_param_5,
	.param .u64 .ptr .align 1 PreluBackward_param_6
)
{
	.reg .pred 	%p<6>;
	.reg .b32 	%r<18>;
	.reg .b32 	%f<10>;
	.reg .b64 	%rd<23>;

	ld.param.u32 	%r9, [PreluBackward_param_0];
	ld.param.u32 	%r10, [PreluBackward_param_1];
	ld.param.u64 	%rd10, [PreluBackward_param_2];
	ld.param.u64 	%rd7, [PreluBackward_param_3];
	ld.param.u64 	%rd11, [PreluBackward_param_4];
	ld.param.u64 	%rd8, [PreluBackward_param_5];
	ld.param.u64 	%rd9, [PreluBackward_param_6];
	cvta.to.global.u64 	%rd1, %rd10;
	cvta.to.global.u64 	%rd2, %rd11;
	setp.lt.s32 	%p1, %r10, 1;
	@%p1 bra 	$L__BB16_9;
	mov.u32 	%r12, %ctaid.x;
	mov.u32 	%r13, %ntid.x;
	mov.u32 	%r14, %tid.x;
	mad.lo.s32 	%r1, %r12, %r13, %r14;
	mov.u32 	%r15, %nctaid.x;
	mul.lo.s32 	%r2, %r13, %r15;
	cvta.to.global.u64 	%rd3, %rd7;
	cvta.to.global.u64 	%rd4, %rd8;
	cvta.to.global.u64 	%rd5, %rd9;
	mov.b32 	%r16, 0;
$L__BB16_2:
	setp.ge.s32 	%p2, %r1, %r9;
	@%p2 bra 	$L__BB16_8;
	mul.lo.s32 	%r4, %r16, %r9;
	mov.u32 	%r17, %r1;
$L__BB16_4:
	add.s32 	%r6, %r17, %r4;
	mul.wide.s32 	%rd12, %r6, 4;
	add.s64 	%rd6, %rd3, %rd12;
	ld.global.f32 	%f1, [%rd6];
	setp.leu.f32 	%p3, %f1, 0f00000000;
	@%p3 bra 	$L__BB16_6;
	add.s64 	%rd21, %rd2, %rd12;
	ld.global.f32 	%f9, [%rd21];
	add.s64 	%rd22, %rd1, %rd12;
	st.global.f32 	[%rd22], %f9;
	bra.uni 	$L__BB16_7;
$L__BB16_6:
	mul.wide.s32 	%rd13, %r17, 4;
	add.s64 	%rd14, %rd4, %rd13;
	ld.global.f32 	%f2, [%rd14];
	add.s64 	%rd16, %rd2, %rd12;
	ld.global.f32 	%f3, [%rd16];
	mul.f32 	%f4, %f2, %f3;
	add.s64 	%rd17, %rd1, %rd12;
	st.global.f32 	[%rd17], %f4;
	add.s64 	%rd18, %rd2, %rd13;
	ld.global.f32 	%f5, [%rd18];
	ld.global.f32 	%f6, [%rd6];
	add.s64 	%rd19, %rd5, %rd13;
	ld.global.f32 	%f7, [%rd19];
	fma.rn.f32 	%f8, %f5, %f6, %f7;
	st.global.f32 	[%rd19], %f8;
$L__BB16_7:
	add.s32 	%r17, %r17, %r2;
	setp.lt.s32 	%p4, %r17, %r9;
	@%p4 bra 	$L__BB16_4;
$L__BB16_8:
	add.s32 	%r16, %r16, 1;
	setp.ne.s32 	%p5, %r16, %r10;
	@%p5 bra 	$L__BB16_2;
$L__BB16_9:
	ret;

}
	// .globl	LeakyForwardAlphaBeta
.visible .entry LeakyForwardAlphaBeta(
	.param .u32 LeakyForwardAlphaBeta_param_0,
	.param .u64 .ptr .align 1 LeakyForwardAlphaBeta_param_1,
	.param .u64 .ptr .align 1 LeakyForwardAlphaBeta_param_2,
	.param .f32 LeakyForwardAlphaBeta_param_3,
	.param .f32 LeakyForwardAlphaBeta_param_4,
	.param .f32 LeakyForwardAlphaBeta_param_5
)
{
	.reg .pred 	%p<4>;
	.reg .b32 	%r<11>;
	.reg .b32 	%f<10>;
	.reg .b64 	%rd<8>;

	ld.param.u32 	%r6, [LeakyForwardAlphaBeta_param_0];
	ld.param.u64 	%rd3, [LeakyForwardAlphaBeta_param_1];
	ld.param.u64 	%rd4, [LeakyForwardAlphaBeta_param_2];
	ld.param.f32 	%f1, [LeakyForwardAlphaBeta_param_3];
	ld.param.f32 	%f2, [LeakyForwardAlphaBeta_param_4];
	ld.param.f32 	%f3, [LeakyForwardAlphaBeta_param_5];
	mov.u32 	%r7, %ctaid.x;
	mov.u32 	%r1, %ntid.x;
	mov.u32 	%r8, %tid.x;
	mad.lo.s32 	%r10, %r7, %r1, %r8;
	setp.ge.s32 	%p1, %r10, %r6;
	@%p1 bra 	$L__BB17_3;
	mov.u32 	%r9, %nctaid.x;
	mul.lo.s32 	%r3, %r1, %r9;
	cvta.to.global.u64 	%rd1, %rd4;
	cvta.to.global.u64 	%rd2, %rd3;
$L__BB17_2:
	mul.wide.s32 	%rd5, %r10, 4;
	add.s64 	%rd6, %rd1, %rd5;
	ld.global.f32 	%f4, [%rd6];
	add.s64 	%rd7, %rd2, %rd5;
	ld.global.f32 	%f5, [%rd7];
	setp.gt.f32 	%p2, %f5, 0f00000000;
	mul.f32 	%f6, %f1, %f5;
	selp.f32 	%f7, %f5, %f6, %p2;
	mul.f32 	%f8, %f2, %f7;
	fma.rn.f32 	%f9, %f3, %f4, %f8;
	st.global.f32 	[%rd6], %f9;
	bar.sync 	0;
	add.s32 	%r10, %r10, %r3;
	setp.lt.s32 	%p3, %r10, %r6;
	@%p3 bra 	$L__BB17_2;
$L__BB17_3:
	ret;

}
	// .globl	LeakyBackwardAlphaBeta
.visible .entry LeakyBackwardAlphaBeta(
	.param .u32 LeakyBackwardAlphaBeta_param_0,
	.param .u64 .ptr .align 1 LeakyBackwardAlphaBeta_param_1,
	.param .u64 .ptr .align 1 LeakyBackwardAlphaBeta_param_2,
	.param .u64 .ptr .align 1 LeakyBackwardAlphaBeta_param_3,
	.param .f32 LeakyBackwardAlphaBeta_param_4,
	.param .f32 LeakyBackwardAlphaBeta_param_5,
	.param .f32 LeakyBackwardAlphaBeta_param_6
)
{
	.reg .pred 	%p<4>;
	.reg .b32 	%r<11>;
	.reg .b32 	%f<13>;
	.reg .b64 	%rd<14>;

	ld.param.u32 	%r6, [LeakyBackwardAlphaBeta_param_0];
	ld.param.u64 	%rd5, [LeakyBackwardAlphaBeta_param_1];
	ld.param.u64 	%rd6, [LeakyBackwardAlphaBeta_param_2];
	ld.param.u64 	%rd7, [LeakyBackwardAlphaBeta_param_3];
	ld.param.f32 	%f5, [LeakyBackwardAlphaBeta_param_4];
	ld.param.f32 	%f6, [LeakyBackwardAlphaBeta_param_5];
	ld.param.f32 	%f7, [LeakyBackwardAlphaBeta_param_6];
	cvta.to.global.u64 	%rd1, %rd7;
	mov.u32 	%r7, %ctaid.x;
	mov.u32 	%r1, %ntid.x;
	mov.u32 	%r8, %tid.x;
	mad.lo.s32 	%r10, %r7, %r1, %r8;
	setp.ge.s32 	%p1, %r10, %r6;
	@%p1 bra 	$L__BB18_6;
	mov.u32 	%r9, %nctaid.x;
	mul.lo.s32 	%r3, %r1, %r9;
	cvta.to.global.u64 	%rd2, %rd6;
	cvta.to.global.u64 	%rd3, %rd5;
$L__BB18_2:
	mul.wide.s32 	%rd8, %r10, 4;
	add.s64 	%rd4, %rd2, %rd8;
	ld.global.f32 	%f1, [%rd4];
	add.s64 	%rd9, %rd3, %rd8;
	ld.global.f32 	%f8, [%rd9];
	setp.leu.f32 	%p2, %f8, 0f00000000;
	@%p2 bra 	$L__BB18_4;
	add.s64 	%rd13, %rd1, %rd8;
	ld.global.f32 	%f12, [%rd13];
	bra.uni 	$L__BB18_5;
$L__BB18_4:
	add.s64 	%rd11, %rd1, %rd8;
	ld.global.f32 	%f9, [%rd11];
	mul.f32 	%f12, %f5, %f9;
$L__BB18_5:
	mul.f32 	%f10, %f6, %f12;
	fma.rn.f32 	%f11, %f7, %f1, %f10;
	st.global.f32 	[%rd4], %f11;
	bar.sync 	0;
	add.s32 	%r10, %r10, %r3;
	setp.lt.s32 	%p3, %r10, %r6;
	@%p3 bra 	$L__BB18_2;
$L__BB18_6:
	ret;

}
	// .globl	LeakyForwardAlpha
.visible .entry LeakyForwardAlpha(
	.param .u32 LeakyForwardAlpha_param_0,
	.param .u64 .ptr .align 1 LeakyForwardAlpha_param_1,
	.param .u64 .ptr .align 1 LeakyForwardAlpha_param_2,
	.param .f32 LeakyForwardAlpha_param_3,
	.param .f32 LeakyForwardAlpha_param_4
)
{
	.reg .pred 	%p<4>;
	.reg .b32 	%r<11>;
	.reg .b32 	%f<8>;
	.reg .b64 	%rd<8>;

	ld.param.u32 	%r6, [LeakyForwardAlpha_param_0];
	ld.param.u64 	%rd3, [LeakyForwardAlpha_param_1];
	ld.param.u64 	%rd4, [LeakyForwardAlpha_param_2];
	ld.param.f32 	%f1, [LeakyForwardAlpha_param_3];
	ld.param.f32 	%f2, [LeakyForwardAlpha_param_4];
	mov.u32 	%r7, %ctaid.x;
	mov.u32 	%r1, %ntid.x;
	mov.u32 	%r8, %tid.x;
	mad.lo.s32 	%r10, %r7, %r1, %r8;
	setp.ge.s32 	%p1, %r10, %r6;
	@%p1 bra 	$L__BB19_3;
	mov.u32 	%r9, %nctaid.x;
	mul.lo.s32 	%r3, %r1, %r9;
	cvta.to.global.u64 	%rd1, %rd3;
	cvta.to.global.u64 	%rd2, %rd4;
$L__BB19_2:
	mul.wide.s32 	%rd5, %r10, 4;
	add.s64 	%rd6, %rd1, %rd5;
	ld.global.f32 	%f3, [%rd6];
	setp.gt.f32 	%p2, %f3, 0f00000000;
	mul.f32 	%f4, %f1, %f3;
	selp.f32 	%f5, %f2, %f4, %p2;
	selp.f32 	%f6, %f3, %f2, %p2;
	mul.f32 	%f7, %f5, %f6;
	add.s64 	%rd7, %rd2, %rd5;
	st.global.f32 	[%rd7], %f7;
	bar.sync 	0;
	add.s32 	%r10, %r10, %r3;
	setp.lt.s32 	%p3, %r10, %r6;
	@%p3 bra 	$L__BB19_2;
$L__BB19_3:
	ret;

}
	// .globl	LeakyBackwardAlpha
.visible .entry LeakyBackwardAlpha(
	.param .u32 LeakyBackwardAlpha_param_0,
	.param .u64 .ptr .align 1 LeakyBackwardAlpha_param_1,
	.param .u64 .ptr .align 1 LeakyBackwardAlpha_param_2,
	.param .u64 .ptr .align 1 LeakyBackwardAlpha_param_3,
	.param .f32 LeakyBackwardAlpha_param_4,
	.param .f32 LeakyBackwardAlpha_param_5
)
{
	.reg .pred 	%p<4>;
	.reg .b32 	%r<11>;
	.reg .b32 	%f<10>;
	.reg .b64 	%rd<15>;

	ld.param.u32 	%r6, [LeakyBackwardAlpha_param_0];
	ld.param.u64 	%rd4, [LeakyBackwardAlpha_param_1];
	ld.param.u64 	%rd5, [LeakyBackwardAlpha_param_2];
	ld.param.u64 	%rd6, [LeakyBackwardAlpha_param_3];
	ld.param.f32 	%f4, [LeakyBackwardAlpha_param_4];
	ld.param.f32 	%f5, [LeakyBackwardAlpha_param_5];
	cvta.to.global.u64 	%rd1, %rd6;
	mov.u32 	%r7, %ctaid.x;
	mov.u32 	%r1, %ntid.x;
	mov.u32 	%r8, %tid.x;
	mad.lo.s32 	%r10, %r7, %r1, %r8;
	setp.ge.s32 	%p1, %r10, %r6;
	@%p1 bra 	$L__BB20_6;
	mov.u32 	%r9, %nctaid.x;
	mul.lo.s32 	%r3, %r1, %r9;
	cvta.to.global.u64 	%rd2, %rd4;
	cvta.to.global.u64 	%rd3, %rd5;
$L__BB20_2:
	mul.wide.s32 	%rd7, %r10, 4;
	add.s64 	%rd8, %rd2, %rd7;
	ld.global.f32 	%f6, [%rd8];
	setp.leu.f32 	%p2, %f6, 0f00000000;
	@%p2 bra 	$L__BB20_4;
	add.s64 	%rd12, %rd1, %rd7;
	ld.global.f32 	%f9, [%rd12];
	bra.uni 	$L__BB20_5;
$L__BB20_4:
	add.s64 	%rd10, %rd1, %rd7;
	ld.global.f32 	%f7, [%rd10];
	mul.f32 	%f9, %f4, %f7;
$L__BB20_5:
	mul.f32 	%f8, %f5, %f9;
	add.s64 	%rd14, %rd3, %rd7;
	st.global.f32 	[%rd14], %f8;
	bar.sync 	0;
	add.s32 	%r10, %r10, %r3;
	setp.lt.s32 	%p3, %r10, %r6;
	@%p3 bra 	$L__BB20_2;
$L__BB20_6:
	ret;

}
	// .globl	LeakyForward
.visible .entry LeakyForward(
	.param .u32 LeakyForward_param_0,
	.param .u64 .ptr .align 1 LeakyForward_param_1,
	.param .u64 .ptr .align 1 LeakyForward_param_2,
	.param .f32 LeakyForward_param_3
)
{
	.reg .pred 	%p<4>;
	.reg .b32 	%r<11>;
	.reg .b32 	%f<5>;
	.reg .b64 	%rd<8>;

	ld.param.u32 	%r6, [LeakyForward_param_0];
	ld.param.u64 	%rd3, [LeakyForward_param_1];
	ld.param.u64 	%rd4, [LeakyForward_param_2];
	ld.param.f32 	%f1, [LeakyForward_param_3];
	mov.u32 	%r7, %ctaid.x;
	mov.u32 	%r1, %ntid.x;
	mov.u32 	%r8, %tid.x;
	mad.lo.s32 	%r10, %r7, %r1, %r8;
	setp.ge.s32 	%p1, %r10, %r6;
	@%p1 bra 	$L__BB21_3;
	mov.u32 	%r9, %nctaid.x;
	mul.lo.s32 	%r3, %r1, %r9;
	cvta.to.global.u64 	%rd1, %rd3;
	cvta.to.global.u64 	%rd2, %rd4;
$L__BB21_2:
	mul.wide.s32 	%rd5, %r10, 4;
	add.s64 	%rd6, %rd1, %rd5;
	ld.global.f32 	%f2, [%rd6];
	setp.gt.f32 	%p2, %f2, 0f00000000;
	mul.f32 	%f3, %f1, %f2;
	selp.f32 	%f4, %f2, %f3, %p2;
	add.s64 	%rd7, %rd2, %rd5;
	st.global.f32 	[%rd7], %f4;
	add.s32 	%r10, %r10, %r3;
	setp.lt.s32 	%p3, %r10, %r6;
	@%p3 bra 	$L__BB21_2;
$L__BB21_3:
	ret;

}
	// .globl	LeakyBackward
.visible .entry LeakyBackward(
	.param .u32 LeakyBackward_param_0,
	.param .u64 .ptr .align 1 LeakyBackward_param_1,
	.param .u64 .ptr .align 1 LeakyBackward_param_2,
	.param .u64 .ptr .align 1 LeakyBackward_param_3,
	.param .f32 LeakyBackward_param_4
)
{
	.reg .pred 	%p<4>;
	.reg .b32 	%r<11>;
	.reg .b32 	%f<8>;
	.reg .b64 	%rd<15>;

	ld.param.u32 	%r6, [LeakyBackward_param_0];
	ld.param.u64 	%rd4, [LeakyBackward_param_1];
	ld.param.u64 	%rd5, [LeakyBackward_param_2];
	ld.param.u64 	%rd6, [LeakyBackward_param_3];
	ld.param.f32 	%f4, [LeakyBackward_param_4];
	cvta.to.global.u64 	%rd1, %rd6;
	mov.u32 	%r7, %ctaid.x;
	mov.u32 	%r1, %ntid.x;
	mov.u32 	%r8, %tid.x;
	mad.lo.s32 	%r10, %r7, %r1, %r8;
	setp.ge.s32 	%p1, %r10, %r6;
	@%p1 bra 	$L__BB22_6;
	mov.u32 	%r9, %nctaid.x;
	mul.lo.s32 	%r3, %r1, %r9;
	cvta.to.global.u64 	%rd2, %rd4;
	cvta.to.global.u64 	%rd3, %rd5;
$L__BB22_2:
	mul.wide.s32 	%rd7, %r10, 4;
	add.s64 	%rd8, %rd2, %rd7;
	ld.global.f32 	%f5, [%rd8];
	setp.leu.f32 	%p2, %f5, 0f00000000;
	@%p2 bra 	$L__BB22_4;
	add.s64 	%rd12, %rd1, %rd7;
	ld.global.f32 	%f7, [%rd12];
	bra.uni 	$L__BB22_5;
$L__BB22_4:
	add.s64 	%rd10, %rd1, %rd7;
	ld.global.f32 	%f6, [%rd10];
	mul.f32 	%f7, %f4, %f6;
$L__BB22_5:
	add.s64 	%rd14, %rd3, %rd7;
	st.global.f32 	[%rd14], %f7;
	add.s32 	%r10, %r10, %r3;
	setp.lt.s32 	%p3, %r10, %r6;
	@%p3 bra 	$L__BB22_2;
$L__BB22_6:
	ret;

}
	// .globl	MSELoss
.visible .entry MSELoss(
	.param .u32 MSELoss_param_0,
	.param .u64 .ptr .align 1 MSELoss_param_1,
	.param .u64 .ptr .align 1 MSELoss_param_2,
	.param .u64 .ptr .align 1 MSELoss_param_3,
	.param .u64 .ptr .align 1 MSELoss_param_4,
	.param .f32 MSELoss_param_5,
	.param .f32 MSELoss_param_6
)
{
	.reg .pred 	%p<3>;
	.reg .b32 	%r<12>;
	.reg .b32 	%f<7>;
	.reg .b64 	%rd<13>;

	ld.param.u32 	%r6, [MSELoss_param_0];
	ld.param.u64 	%rd5, [MSELoss_param_1];
	ld.param.u64 	%rd6, [MSELoss_param_2];
	ld.param.u64 	%rd7, [MSELoss_param_3];
	ld.param.u64 	%rd8, [MSELoss_param_4];
	cvta.to.global.u64 	%rd1, %rd8;
	mov.b32 	%r7, 0;
	st.global.u32 	[%rd1], %r7;
	mov.u32 	%r8, %ctaid.x;
	mov.u32 	%r1, %ntid.x;
	mov.u32 	%r9, %tid.x;
	mad.lo.s32 	%r11, %r8, %r1, %r9;
	setp.ge.s32 	%p1, %r11, %r6;
	@%p1 bra 	$L__BB23_3;
	mov.u32 	%r10, %nctaid.x;
	mul.lo.s32 	%r3, %r1, %r10;
	cvta.to.global.u64 	%rd2, %rd7;
	cvta.to.global.u64 	%rd3, %rd6;
	cvta.to.global.u64 	%rd4, %rd5;
$L__BB23_2:
	mul.wide.s32 	%rd9, %r11, 4;
	add.s64 	%rd10, %rd2, %rd9;
	ld.global.f32 	%f1, [%rd10];
	add.s64 	%rd11, %rd3, %rd9;
	ld.global.f32 	%f2, [%rd11];
	sub.f32 	%f3, %f1, %f2;
	add.s64 	%rd12, %rd4, %rd9;
	st.global.f32 	[%rd12], %f3;
	mul.f32 	%f4, %f3, %f3;
	mul.f32 	%f5, %f4, 0f3F000000;
	atom.global.add.f32 	%f6, [%rd1], %f5;
	add.s32 	%r11, %r11, %r3;
	setp.lt.s32 	%p2, %r11, %r6;
	@%p2 bra 	$L__BB23_2;
$L__BB23_3:
	ret;

}
	// .globl	MSELossbyBatches
.visible .entry MSELossbyBatches(
	.param .u32 MSELossbyBatches_param_0,
	.param .u32 MSELossbyBatches_param_1,
	.param .u64 .ptr .align 1 MSELossbyBatches_param_2,
	.param .u64 .ptr .align 1 MSELossbyBatches_param_3,
	.param .u64 .ptr .align 1 MSELossbyBatches_param_4,
	.param .u64 .ptr .align 1 MSELossbyBatches_param_5
)
{
	.reg .pred 	%p<5>;
	.reg .b32 	%r<23>;
	.reg .b32 	%f<7>;
	.reg .b64 	%rd<15>;

	ld.param.u32 	%r11, [MSELossbyBatches_param_0];
	ld.param.u32 	%r12, [MSELossbyBatches_param_1];
	ld.param.u64 	%rd6, [MSELossbyBatches_param_2];
	ld.param.u64 	%rd7, [MSELossbyBatches_param_3];
	ld.param.u64 	%rd8, [MSELossbyBatches_param_4];
	ld.param.u64 	%rd9, [MSELossbyBatches_param_5];
	mov.u32 	%r13, %ctaid.x;
	mov.u32 	%r1, %ntid.x;
	mov.u32 	%r14, %tid.x;
	mad.lo.s32 	%r21, %r13, %r1, %r14;
	setp.ge.s32 	%p1, %r21, %r11;
	@%p1 bra 	$L__BB24_6;
	mov.u32 	%r15, %ctaid.y;
	mov.u32 	%r16, %ntid.y;
	mov.u32 	%r17, %tid.y;
	mad.lo.s32 	%r3, %r15, %r16, %r17;
	mov.u32 	%r18, %nctaid.y;
	mul.lo.s32 	%r4, %r16, %r18;
	mov.u32 	%r19, %nctaid.x;
	mul.lo.s32 	%r5, %r1, %r19;
	cvta.to.global.u64 	%rd1, %rd8;
	cvta.to.global.u64 	%rd2, %rd7;
	cvta.to.global.u64 	%rd3, %rd6;
	cvta.to.global.u64 	%rd4, %rd9;
$L__BB24_2:
	setp.ge.s32 	%p2, %r3, %r12;
	@%p2 bra 	$L__BB24_5;
	mul.wide.s32 	%rd10, %r21, 4;
	add.s64 	%rd5, %rd4, %rd10;
	mul.lo.s32 	%r7, %r21, %r12;
	mov.u32 	%r22, %r3;
$L__BB24_4:
	add.s32 	%r20, %r22, %r7;
	mul.wide.s32 	%rd11, %r20, 4;
	add.s64 	%rd12, %rd1, %rd11;
	ld.global.f32 	%f1, [%rd12];
	add.s64 	%rd13, %rd2, %rd11;
	ld.global.f32 	%f2, [%rd13];
	sub.f32 	%f3, %f1, %f2;
	add.s64 	%rd14, %rd3, %rd11;
	st.global.f32 	[%rd14], %f3;
	mul.f32 	%f4, %f3, %f3;
	mul.f32 	%f5, %f4, 0f3F000000;
	atom.global.add.f32 	%f6, [%rd5], %f5;
	add.s32 	%r22, %r22, %r4;
	setp.lt.s32 	%p3, %r22, %r12;
	@%p3 bra 	$L__BB24_4;
$L__BB24_5:
	add.s32 	%r21, %r21, %r5;
	setp.lt.s32 	%p4, %r21, %r11;
	@%p4 bra 	$L__BB24_2;
$L__BB24_6:
	ret;

}
	// .globl	ConcatNHWCEX
.visible .entry ConcatNHWCEX(
	.param .u32 ConcatNHWCEX_param_0,
	.param .u32 ConcatNHWCEX_param_1,
	.param .u32 ConcatNHWCEX_param_2,
	.param .u32 ConcatNHWCEX_param_3,
	.param .u32 ConcatNHWCEX_param_4,
	.param .u32 ConcatNHWCEX_param_5,
	.param .u32 ConcatNHWCEX_param_6,
	.param .u64 .ptr .align 1 ConcatNHWCEX_param_7,
	.param .f32 ConcatNHWCEX_param_8,
	.param .u32 ConcatNHWCEX_param_9,
	.param .u64 .ptr .align 1 ConcatNHWCEX_param_10,
	.param .f32 ConcatNHWCEX_param_11,
	.param .u8 ConcatNHWCEX_param_12
)
{
	.reg .pred 	%p<17>;
	.reg .b16 	%rs<2>;
	.reg .b32 	%r<82>;
	.reg .b32 	%f<11>;
	.reg .b64 	%rd<13>;

	ld.param.u32 	%r40, [ConcatNHWCEX_param_0];
	ld.param.u32 	%r41, [ConcatNHWCEX_param_1];
	ld.param.u32 	%r42, [ConcatNHWCEX_param_2];
	ld.param.u32 	%r43, [ConcatNHWCEX_param_3];
	ld.param.u32 	%r45, [ConcatNHWCEX_param_5];
	ld.param.u64 	%rd3, [ConcatNHWCEX_param_7];
	ld.param.f32 	%f1, [ConcatNHWCEX_param_8];
	ld.param.u64 	%rd4, [ConcatNHWCEX_param_10];
	ld.param.f32 	%f2, [ConcatNHWCEX_param_11];
	ld.param.s8 	%rs1, [ConcatNHWCEX_param_12];
	cvta.to.global.u64 	%rd1, %rd4;
	cvta.to.global.u64 	%rd2, %rd3;
	setp.lt.s32 	%p1, %r43, 1;
	@%p1 bra 	$L__BB25_13;
	mov.u32 	%r48, %ctaid.x;
	mov.u32 	%r49, %ntid.x;
	mov.u32 	%r50, %tid.x;
	mad.lo.s32 	%r1, %r48, %r49, %r50;
	mov.u32 	%r51, %ctaid.y;
	mov.u32 	%r52, %ntid.y;
	mov.u32 	%r53, %tid.y;
	mad.lo.s32 	%r2, %r51, %r52, %r53;
	mov.u32 	%r54, %ctaid.z;
	mov.u32 	%r55, %ntid.z;
	mul.lo.s32 	%r3, %r54, %r55;
	mov.u32 	%r4, %tid.z;
	add.s32 	%r5, %r3, %r4;
	setp.eq.s16 	%p2, %rs1, 0;
	mov.u32 	%r56, %nctaid.z;
	mul.lo.s32 	%r6, %r55, %r56;
	mov.u32 	%r57, %nctaid.y;
	mul.lo.s32 	%r7, %r52, %r57;
	mov.u32 	%r58, %nctaid.x;
	mul.lo.s32 	%r8, %r49, %r58;
	@%p2 bra 	$L__BB25_14;
	mov.b32 	%r78, 0;
$L__BB25_3:
	setp.ge.s32 	%p3, %r1, %r40;
	@%p3 bra 	$L__BB25_12;
	ld.param.u32 	%r70, [ConcatNHWCEX_param_9];
	ld.param.u32 	%r68, [ConcatNHWCEX_param_6];
	ld.param.u32 	%r66, [ConcatNHWCEX_param_4];
	mad.lo.s32 	%r28, %r78, %r66, %r68;
	mul.lo.s32 	%r29, %r78, %r70;
	mov.u32 	%r79, %r1;
$L__BB25_5:
	setp.ge.s32 	%p4, %r2, %r41;
	@%p4 bra 	$L__BB25_11;
	mul.lo.s32 	%r31, %r79, %r41;
	mov.u32 	%r80, %r2;
$L__BB25_7:
	setp.ge.s32 	%p5, %r5, %r42;
	@%p5 bra 	$L__BB25_10;
	add.s32 	%r60, %r80, %r31;
	mad.lo.s32 	%r33, %r60, %r45, %r28;
	mad.lo.s32 	%r34, %r60, %r42, %r29;
	mov.u32 	%r81, %r5;
$L__BB25_9:
	add.s32 	%r61, %r33, %r81;
	add.s32 	%r62, %r34, %r81;
	mul.wide.s32 	%rd5, %r62, 4;
	add.s64 	%rd6, %rd2, %rd5;
	ld.global.f32 	%f3, [%rd6];
	mul.wide.s32 	%rd7, %r61, 4;
	add.s64 	%rd8, %rd1, %rd7;
	ld.global.f32 	%f4, [%rd8];
	mul.f32 	%f5, %f2, %f4;
	fma.rn.f32 	%f6, %f1, %f3, %f5;
	st.global.f32 	[%rd8], %f6;
	add.s32 	%r81, %r81, %r6;
	setp.lt.s32 	%p6, %r81, %r42;
	@%p6 bra 	$L__BB25_9;
$L__BB25_10:
	add.s32 	%r80, %r80, %r7;
	setp.lt.s32 	%p7, %r80, %r41;
	@%p7 bra 	$L__BB25_7;
$L__BB25_11:
	add.s32 	%r79, %r79, %r8;
	setp.lt.s32 	%p8, %r79, %r40;
	@%p8 bra 	$L__BB25_5;
$L__BB25_12:
	add.s32 	%r78, %r78, 1;
	setp.ne.s32 	%p9, %r78, %r43;
	@%p9 bra 	$L__BB25_3;
$L__BB25_13:
	ret;
$L__BB25_14:
	ld.param.u32 	%r69, [ConcatNHWCEX_param_6];
	add.s32 	%r64, %r4, %r69;
	add.s32 	%r9, %r64, %r3;
	mov.b32 	%r72, 0;
$L__BB25_15:
	setp.lt.s32 	%p10, %r1, %r40;
	@%p10 bra 	$L__BB25_17;
$L__BB25_16:
	add.s32 	%r72, %r72, 1;
	setp.eq.s32 	%p16, %r72, %r43;
	@%p16 bra 	$L__BB25_13;
	bra.uni 	$L__BB25_15;
$L__BB25_17:
	ld.param.u32 	%r71, [ConcatNHWCEX_param_9];
	ld.param.u32 	%r67, [ConcatNHWCEX_param_4];
	mad.lo.s32 	%r12, %r72, %r71, %r5;
	mad.lo.s32 	%r13, %r72, %r67, %r9;
	mov.u32 	%r73, %r1;
$L__BB25_18:
	setp.lt.s32 	%p11, %r2, %r41;
	@%p11 bra 	$L__BB25_20;
$L__BB25_19:
	add.s32 	%r73, %r73, %r8;
	setp.lt.s32 	%p15, %r73, %r40;
	@%p15 bra 	$L__BB25_18;
	bra.uni 	$L__BB25_16;
$L__BB25_20:
	mul.lo.s32 	%r16, %r73, %r41;
	mov.u32 	%r74, %r2;
$L__BB25_21:
	setp.lt.s32 	%p12, %r5, %r42;
	@%p12 bra 	$L__BB25_23;
$L__BB25_22:
	add.s32 	%r74, %r74, %r7;
	setp.lt.s32 	%p14, %r74, %r41;
	@%p14 bra 	$L__BB25_21;
	bra.uni 	$L__BB25_19;
$L__BB25_23:
	add.s32 	%r65, %r74, %r16;
	mad.lo.s32 	%r76, %r65, %r42, %r12;
	mad.lo.s32 	%r75, %r65, %r45, %r13;
	mov.u32 	%r77, %r5;
$L__BB25_24:
	mul.wide.s32 	%rd9, %r75, 4;
	add.s64 	%rd10, %rd1, %rd9;
	ld.global.f32 	%f7, [%rd10];
	mul.wide.s32 	%rd11, %r76, 4;
	add.s64 	%rd12, %rd2, %rd11;
	ld.global.f32 	%f8, [%rd12];
	mul.f32 	%f9, %f2, %f8;
	fma.rn.f32 	%f10, %f1, %f7, %f9;
	st.global.f32 	[%rd12], %f10;
	add.s32 	%r77, %r77, %r6;
	add.s32 	%r76, %r76, %r6;
	add.s32 	%r75, %r75, %r6;
	setp.lt.s32 	%p13, %r77, %r42;
	@%p13 bra 	$L__BB25_24;
	bra.uni 	$L__BB25_22;

}
	// .globl	ConcatNCHWEX
.visible .entry ConcatNCHWEX(
	.param .u32 ConcatNCHWEX_param_0,
	.param .u32 ConcatNCHWEX_param_1,
	.param .u32 ConcatNCHWEX_param_2,
	.param .u32 ConcatNCHWEX_param_3,
	.param .u64 .ptr .align 1 ConcatNCHWEX_param_4,
	.param .f32 ConcatNCHWEX_param_5,
	.param .u32 ConcatNCHWEX_param_6,
	.param .u64 .ptr .align 1 ConcatNCHWEX_param_7,
	.param .f32 ConcatNCHWEX_param_8,
	.param .u8 ConcatNCHWEX_param_9
)
{
	.reg .pred 	%p<9>;
	.reg .b16 	%rs<2>;
	.reg .b32 	%r<34>;
	.reg .b32 	%f<11>;
	.reg .b64 	%rd<13>;

	ld.param.u32 	%r15, [ConcatNCHWEX_param_0];
	ld.param.u32 	%r16, [ConcatNCHWEX_param_1];
	ld.param.u32 	%r17, [ConcatNCHWEX_param_2];
	ld.param.u32 	%r18, [ConcatNCHWEX_param_3];
	ld.param.u64 	%rd3, [ConcatNCHWEX_param_4];
	ld.param.f32 	%f1, [ConcatNCHWEX_param_5];
	ld.param.u32 	%r19, [ConcatNCHWEX_param_6];
	ld.param.u64 	%rd4, [ConcatNCHWEX_param_7];
	ld.param.f32 	%f2, [ConcatNCHWEX_param_8];
	ld.param.s8 	%rs1, [ConcatNCHWEX_param_9];
	cvta.to.global.u64 	%rd1, %rd4;
	cvta.to.global.u64 	%rd2, %rd3;
	setp.lt.s32 	%p1, %r16, 1;
	@%p1 bra 	$L__BB26_7;
	mov.u32 	%r20, %ctaid.x;
	mov.u32 	%r21, %ntid.x;
	mov.u32 	%r22, %tid.x;
	mad.lo.s32 	%r1, %r20, %r21, %r22;
	setp.eq.s16 	%p2, %rs1, 0;
	mov.u32 	%r23, %nctaid.x;
	mul.lo.s32 	%r2, %r21, %r23;
	@%p2 bra 	$L__BB26_8;
	mov.b32 	%r32, 0;
$L__BB26_3:
	setp.ge.s32 	%p3, %r1, %r15;
	@%p3 bra 	$L__BB26_6;
	mad.lo.s32 	%r10, %r32, %r17, %r18;
	mul.lo.s32 	%r11, %r32, %r19;
	mov.u32 	%r33, %r1;
$L__BB26_5:
	add.s32 	%r25, %r10, %r33;
	add.s32 	%r26, %r33, %r11;
	mul.wide.s32 	%rd5, %r26, 4;
	add.s64 	%rd6, %rd2, %rd5;
	ld.global.f32 	%f3, [%rd6];
	mul.wide.s32 	%rd7, %r25, 4;
	add.s64 	%rd8, %rd1, %rd7;
	ld.global.f32 	%f4, [%rd8];
	mul.f32 	%f5, %f2, %f4;
	fma.rn.f32 	%f6, %f1, %f3, %f5;
	st.global.f32 	[%rd8], %f6;
	add.s32 	%r33, %r33, %r2;
	setp.lt.s32 	%p4, %r33, %r15;
	@%p4 bra 	$L__BB26_5;
$L__BB26_6:
	add.s32 	%r32, %r32, 1;
	setp.ne.s32 	%p5, %r32, %r16;
	@%p5 bra 	$L__BB26_3;
$L__BB26_7:
	ret;
$L__BB26_8:
	mov.b32 	%r30, 0;
$L__BB26_9:
	setp.lt.s32 	%p6, %r1, %r15;
	@%p6 bra 	$L__BB26_11;
$L__BB26_10:
	add.s32 	%r30, %r30, 1;
	setp.eq.s32 	%p8, %r30, %r16;
	@%p8 bra 	$L__BB26_7;
	bra.uni 	$L__BB26_9;
$L__BB26_11:
	mad.lo.s32 	%r5, %r30, %r17, %r18;
	mul.lo.s32 	%r6, %r30, %r19;
	mov.u32 	%r31, %r1;
$L__BB26_12:
	add.s32 	%r28, %r5, %r31;
	add.s32 	%r29, %r31, %r6;
	mul.wide.s32 	%rd9, %r28, 4;
	add.s64 	%rd10, %rd1, %rd9;
	ld.global.f32 	%f7, [%rd10];
	mul.wide.s32 	%rd11, %r29, 4;
	add.s64 	%rd12, %rd2, %rd11;
	ld.global.f32 	%f8, [%rd12];
	mul.f32 	%f9, %f2, %f8;
	fma.rn.f32 	%f10, %f1, %f7, %f9;
	st.global.f32 	[%rd12], %f10;
	add.s32 	%r31, %r31, %r2;
	setp.lt.s32 	%p7, %r31, %r15;
	@%p7 bra 	$L__BB26_12;
	bra.uni 	$L__BB26_10;

}
	// .globl	ConcatNHWCEXHalf
.visible .entry ConcatNHWCEXHalf(
	.param .u32 ConcatNHWCEXHalf_param_0,
	.param .u32 ConcatNHWCEXHalf_param_1,
	.param .u32 ConcatNHWCEXHalf_param_2,
	.param .u32 ConcatNHWCEXHalf_param_3,
	.param .u32 ConcatNHWCEXHalf_param_4,
	.param .u32 ConcatNHWCEXHalf_param_5,
	.param .u32 ConcatNHWCEXHalf_param_6,
	.param .u64 .ptr .align 1 ConcatNHWCEXHalf_param_7,
	.param .align 2 .b8 ConcatNHWCEXHalf_param_8[2],
	.param .u32 ConcatNHWCEXHalf_param_9,
	.param .u64 .ptr .align 1 ConcatNHWCEXHalf_param_10,
	.param .align 2 .b8 ConcatNHWCEXHalf_param_11[2],
	.param .u8 ConcatNHWCEXHalf_param_12
)
{
	.reg .pred 	%p<17>;
	.reg .b16 	%rs<24>;
	.reg .b32 	%r<82>;
	.reg .b64 	%rd<13>;

	ld.param.u16 	%rs4, [ConcatNHWCEXHalf_param_11];
	ld.param.u16 	%rs3, [ConcatNHWCEXHalf_param_8];
	ld.param.u32 	%r40, [ConcatNHWCEXHalf_param_0];
	ld.param.u32 	%r41, [ConcatNHWCEXHalf_param_1];
	ld.param.u32 	%r42, [ConcatNHWCEXHalf_param_2];
	ld.param.u32 	%r43, [ConcatNHWCEXHalf_param_3];
	ld.param.u32 	%r45, [ConcatNHWCEXHalf_param_5];
	ld.param.u64 	%rd3, [ConcatNHWCEXHalf_param_7];
	ld.param.u64 	%rd4, [ConcatNHWCEXHalf_param_10];
	ld.param.s8 	%rs5, [ConcatNHWCEXHalf_param_12];
	cvta.to.global.u64 	%rd1, %rd4;
	cvta.to.global.u64 	%rd2, %rd3;
	setp.lt.s32 	%p1, %r43, 1;
	@%p1 bra 	$L__BB27_13;
	mov.u32 	%r48, %ctaid.x;
	mov.u32 	%r49, %ntid.x;
	mov.u32 	%r50, %tid.x;
	mad.lo.s32 	%r1, %r48, %r49, %r50;
	mov.u32 	%r51, %ctaid.y;
	mov.u32 	%r52, %ntid.y;
	mov.u32 	%r53, %tid.y;
	mad.lo.s32 	%r2, %r51, %r52, %r53;
	mov.u32 	%r54, %ctaid.z;
	mov.u32 	%r55, %ntid.z;
	mul.lo.s32 	%r3, %r54, %r55;
	mov.u32 	%r4, %tid.z;
	add.s32 	%r5, %r3, %r4;
	setp.eq.s16 	%p2, %rs5, 0;
	mov.u32 	%r56, %nctaid.z;
	mul.lo.s32 	%r6, %r55, %r56;
	mov.u32 	%r57, %nctaid.y;
	mul.lo.s32 	%r7, %r52, %r57;
	mov.u32 	%r58, %nctaid.x;
	mul.lo.s32 	%r8, %r49, %r58;
	@%p2 bra 	$L__BB27_14;
	mov.b32 	%r78, 0;
$L__BB27_3:
	setp.ge.s32 	%p3, %r1, %r40;
	@%p3 bra 	$L__BB27_12;
	ld.param.u32 	%r70, [ConcatNHWCEXHalf_param_9];
	ld.param.u32 	%r68, [ConcatNHWCEXHalf_param_6];
	ld.param.u32 	%r66, [ConcatNHWCEXHalf_param_4];
	mad.lo.s32 	%r28, %r78, %r66, %r68;
	mul.lo.s32 	%r29, %r78, %r70;
	mov.u32 	%r79, %r1;
$L__BB27_5:
	setp.ge.s32 	%p4, %r2, %r41;
	@%p4 bra 	$L__BB27_11;
	mul.lo.s32 	%r31, %r79, %r41;
	mov.u32 	%r80, %r2;
$L__BB27_7:
	setp.ge.s32 	%p5, %r5, %r42;
	@%p5 bra 	$L__BB27_10;
	add.s32 	%r60, %r80, %r31;
	mad.lo.s32 	%r33, %r60, %r45, %r28;
	mad.lo.s32 	%r34, %r60, %r42, %r29;
	mov.u32 	%r81, %r5;
$L__BB27_9:
	add.s32 	%r61, %r33, %r81;
	add.s32 	%r62, %r34, %r81;
	mul.wide.s32 	%rd5, %r62, 2;
	add.s64 	%rd6, %rd2, %rd5;
	ld.global.u16 	%rs7, [%rd6];
	// begin inline asm
	{mul.f16 %rs6,%rs7,%rs3;
}
	// end inline asm
	mul.wide.s32 	%rd7, %r61, 2;
	add.s64 	%rd8, %rd1, %rd7;
	ld.global.u16 	%rs10, [%rd8];
	// begin inline asm
	{mul.f16 %rs9,%rs10,%rs4;
}
	// end inline asm
	// begin inline asm
	{add.f16 %rs12,%rs6,%rs9;
}
	// end inline asm
	st.global.u16 	[%rd8], %rs12;
	add.s32 	%r81, %r81, %r6;
	setp.lt.s32 	%p6, %r81, %r42;
	@%p6 bra 	$L__BB27_9;
$L__BB27_10:
	add.s32 	%r80, %r80, %r7;
	setp.lt.s32 	%p7, %r80, %r41;
	@%p7 bra 	$L__BB27_7;
$L__BB27_11:
	add.s32 	%r79, %r79, %r8;
	setp.lt.s32 	%p8, %r79, %r40;
	@%p8 bra 	$L__BB27_5;
$L__BB27_12:
	add.s32 	%r78, %r78, 1;
	setp.ne.s32 	%p9, %r78, %r43;
	@%p9 bra 	$L__BB27_3;
$L__BB27_13:
	ret;
$L__BB27_14:
	ld.param.u32 	%r69, [ConcatNHWCEXHalf_param_6];
	add.s32 	%r64, %r4, %r69;
	add.s32 	%r9, %r64, %r3;
	mov.b32 	%r72, 0;
$L__BB27_15:
	setp.lt.s32 	%p10, %r1, %r40;
	@%p10 bra 	$L__BB27_17;
$L__BB27_16:
	add.s32 	%r72, %r72, 1;
	setp.eq.s32 	%p16, %r72, %r43;
	@%p16 bra 	$L__BB27_13;
	bra.uni 	$L__BB27_15;
$L__BB27_17:
	ld.param.u32 	%r71, [ConcatNHWCEXHalf_param_9];
	ld.param.u32 	%r67, [ConcatNHWCEXHalf_param_4];
	mad.lo.s32 	%r12, %r72, %r71, %r5;
	mad.lo.s32 	%r13, %r72, %r67, %r9;
	mov.u32 	%r73, %r1;
$L__BB27_18:
	setp.lt.s32 	%p11, %r2, %r41;
	@%p11 bra 	$L__BB27_20;
$L__BB27_19:
	add.s32 	%r73, %r73, %r8;
	setp.lt.s32 	%p15, %r73, %r40;
	@%p15 bra 	$L__BB27_18;
	bra.uni 	$L__BB27_16;
$L__BB27_20:
	mul.lo.s32 	%r16, %r73, %r41;
	mov.u32 	%r74, %r2;
$L__BB27_21:
	setp.lt.s32 	%p12, %r5, %r42;
	@%p12 bra 	$L__BB27_23;
$L__BB27_22:
	add.s32 	%r74, %r74, %r7;
	setp.lt.s32 	%p14, %r74, %r41;
	@%p14 bra 	$L__BB27_21;
	bra.uni 	$L__BB27_19;
$L__BB27_23:
	add.s32 	%r65, %r74, %r16;
	mad.lo.s32 	%r76, %r65, %r42, %r12;
	mad.lo.s32 	%r75, %r65, %r45, %r13;
	mov.u32 	%r77, %r5;
$L__BB27_24:
	mul.wide.s32 	%rd9, %r75, 2;
	add.s64 	%rd10, %rd1, %rd9;
	ld.global.u16 	%rs16, [%rd10];
	// begin inline asm
	{mul.f16 %rs15,%rs16,%rs3;
}
	// end inline asm
	mul.wide.s32 	%rd11, %r76, 2;
	add.s64 	%rd12, %rd2, %rd11;
	ld.global.u16 	%rs19, [%rd12];
	// begin inline asm
	{mul.f16 %rs18,%rs19,%rs4;
}
	// end inline asm
	// begin inline asm
	{add.f16 %rs21,%rs15,%rs18;
}
	// end inline asm
	st.global.u16 	[%rd12], %rs21;
	add.s32 	%r77, %r77, %r6;
	add.s32 	%r76, %r76, %r6;
	add.s32 	%r75, %r75, %r6;
	setp.lt.s32 	%p13, %r77, %r42;
	@%p13 bra 	$L__BB27_24;
	bra.uni 	$L__BB27_22;

}
	// .globl	ConcatNCHWEXHalf
.visible .entry ConcatNCHWEXHalf(
	.param .u32 ConcatNCHWEXHalf_param_0,
	.param .u32 ConcatNCHWEXHalf_param_1,
	.param .u32 ConcatNCHWEXHalf_param_2,
	.param .u32 ConcatNCHWEXHalf_param_3,
	.param .u64 .ptr .align 1 ConcatNCHWEXHalf_param_4,
	.param .align 2 .b8 ConcatNCHWEXHalf_param_5[2],
	.param .u32 ConcatNCHWEXHalf_param_6,
	.param .u64 .ptr .align 1 ConcatNCHWEXHalf_param_7,
	.param .align 2 .b8 ConcatNCHWEXHalf_param_8[2],
	.param .u8 ConcatNCHWEXHalf_param_9
)
{
	.reg .pred 	%p<9>;
	.reg .b16 	%rs<24>;
	.reg .b32 	%r<34>;
	.reg .b64 	%rd<13>;

	ld.param.u16 	%rs4, [ConcatNCHWEXHalf_param_8];
	ld.param.u16 	%rs3, [ConcatNCHWEXHalf_param_5];
	ld.param.u32 	%r15, [ConcatNCHWEXHalf_param_0];
	ld.param.u32 	%r16, [ConcatNCHWEXHalf_param_1];
	ld.param.u32 	%r17, [ConcatNCHWEXHalf_param_2];
	ld.param.u32 	%r18, [ConcatNCHWEXHalf_param_3];
	ld.param.u64 	%rd3, [ConcatNCHWEXHalf_param_4];
	ld.param.u32 	%r19, [ConcatNCHWEXHalf_param_6];
	ld.param.u64 	%rd4, [ConcatNCHWEXHalf_param_7];
	ld.param.s8 	%rs5, [ConcatNCHWEXHalf_param_9];
	cvta.to.global.u64 	%rd1, %rd4;
	cvta.to.global.u64 	%rd2, %rd3;
	setp.lt.s32 	%p1, %r16, 1;
	@%p1 bra 	$L__BB28_7;
	mov.u32 	%r20, %ctaid.x;
	mov.u32 	%r21, %ntid.x;
	mov.u32 	%r22, %tid.x;
	mad.lo.s32 	%r1, %r20, %r21, %r22;
	setp.eq.s16 	%p2, %rs5, 0;
	mov.u32 	%r23, %nctaid.x;
	mul.lo.s32 	%r2, %r21, %r23;
	@%p2 bra 	$L__BB28_8;
	mov.b32 	%r32, 0;
$L__BB28_3:
	setp.ge.s32 	%p3, %r1, %r15;
	@%p3 bra 	$L__BB28_6;
	mad.lo.s32 	%r10, %r32, %r17, %r18;
	mul.lo.s32 	%r11, %r32, %r19;
	mov.u32 	%r33, %r1;
$L__BB28_5:
	add.s32 	%r25, %r10, %r33;
	add.s32 	%r26, %r33, %r11;
	mul.wide.s32 	%rd5, %r26, 2;
	add.s64 	%rd6, %rd2, %rd5;
	ld.global.u16 	%rs7, [%rd6];
	// begin inline asm
	{mul.f16 %rs6,%rs7,%rs3;
}
	// end inline asm
	mul.wide.s32 	%rd7, %r25, 2;
	add.s64 	%rd8, %rd1, %rd7;
	ld.global.u16 	%rs10, [%rd8];
	// begin inline asm
	{mul.f16 %rs9,%rs10,%rs4;
}
	// end inline asm
	// begin inline asm
	{add.f16 %rs12,%rs6,%rs9;
}
	// end inline asm
	st.global.u16 	[%rd8], %rs12;
	add.s32 	%r33, %r33, %r2;
	setp.lt.s32 	%p4, %r33, %r15;
	@%p4 bra 	$L__BB28_5;
$L__BB28_6:
	add.s32 	%r32, %r32, 1;
	setp.ne.s32 	%p5, %r32, %r16;
	@%p5 bra 	$L__BB28_3;
$L__BB28_7:
	ret;
$L__BB28_8:
	mov.b32 	%r30, 0;
$L__BB28_9:
	setp.lt.s32 	%p6, %r1, %r15;
	@%p6 bra 	$L__BB28_11;
$L__BB28_10:
	add.s32 	%r30, %r30, 1;
	setp.eq.s32 	%p8, %r30, %r16;
	@%p8 bra 	$L__BB28_7;
	bra.uni 	$L__BB28_9;
$L__BB28_11:
	mad.lo.s32 	%r5, %r30, %r17, %r18;
	mul.lo.s32 	%r6, %r30, %r19;
	mov.u32 	%r31, %r1;
$L__BB28_12:
	add.s32 	%r28, %r5, %r31;
	add.s32 	%r29, %r31, %r6;
	mul.wide.s32 	%rd9, %r28, 2;
	add.s64 	%rd10, %rd1, %rd9;
	ld.global.u16 	%rs16, [%rd10];
	// begin inline asm
	{mul.f16 %rs15,%rs16,%rs3;
}
	// end inline asm
	mul.wide.s32 	%rd11, %r29, 2;
	add.s64 	%rd12, %rd2, %rd11;
	ld.global.u16 	%rs19, [%rd12];
	// begin inline asm
	{mul.f16 %rs18,%rs19,%rs4;
}
	// end inline asm
	// begin inline asm
	{add.f16 %rs21,%rs15,%rs18;
}
	// end inline asm
	st.global.u16 	[%rd12], %rs21;
	add.s32 	%r31, %r31, %r2;
	setp.lt.s32 	%p7, %r31, %r15;
	@%p7 bra 	$L__BB28_12;
	bra.uni 	$L__BB28_10;

}
	// .globl	ConcatForwardNCHW
.visible .entry ConcatForwardNCHW(
	.param .u32 ConcatForwardNCHW_param_0,
	.param .u32 ConcatForwardNCHW_param_1,
	.param .u32 ConcatForwardNCHW_param_2,
	.param .u32 ConcatForwardNCHW_param_3,
	.param .u64 .ptr .align 1 ConcatForwardNCHW_param_4,
	.param .u32 ConcatForwardNCHW_param_5,
	.param .u32 ConcatForwardNCHW_param_6,
	.param .u64 .ptr .align 1 ConcatForwardNCHW_param_7,
	.param .u64 .ptr .align 1 ConcatForwardNCHW_param_8
)
{
	.reg .pred 	%p<20>;
	.reg .b32 	%r<85>;
	.reg .b32 	%f<5>;
	.reg .b64 	%rd<23>;

	ld.param.u32 	%r44, [ConcatForwardNCHW_param_0];
	ld.param.u32 	%r45, [ConcatForwardNCHW_param_1];
	ld.param.u32 	%r46, [ConcatForwardNCHW_param_2];
	ld.param.u32 	%r47, [ConcatForwardNCHW_param_3];
	ld.param.u64 	%rd4, [ConcatForwardNCHW_param_4];
	ld.param.u32 	%r48, [ConcatForwardNCHW_param_5];
	ld.param.u32 	%r49, [ConcatForwardNCHW_param_6];
	ld.param.u64 	%rd5, [ConcatForwardNCHW_param_7];
	ld.param.u64 	%rd6, [ConcatForwardNCHW_param_8];
	cvta.to.global.u64 	%rd1, %rd4;
	cvta.to.global.u64 	%rd2, %rd6;
	cvta.to.global.u64 	%rd3, %rd5;
	setp.lt.s32 	%p1, %r45, 1;
	@%p1 bra 	$L__BB29_30;
	add.s32 	%r50, %r49, %r47;
	mul.lo.s32 	%r1, %r50, %r45;
	setp.lt.s32 	%p2, %r46, 1;
	mov.u32 	%r51, %ctaid.x;
	mov.u32 	%r52, %ntid.x;
	mov.u32 	%r53, %tid.x;
	mad.lo.s32 	%r2, %r51, %r52, %r53;
	mov.u32 	%r54, %nctaid.x;
	mul.lo.s32 	%r3, %r52, %r54;
	add.s32 	%r4, %r1, %r47;
	@%p2 bra 	$L__BB29_22;
	setp.gt.s32 	%p8, %r48, 0;
	@%p8 bra 	$L__BB29_8;
	mov.b32 	%r79, 0;
$L__BB29_4:
	mul.lo.s32 	%r27, %r79, %r47;
	mov.b32 	%r80, 0;
$L__BB29_5:
	setp.lt.s32 	%p9, %r2, %r44;
	@%p9 bra 	$L__BB29_6;
	bra.uni 	$L__BB29_20;
$L__BB29_6:
	mul.lo.s32 	%r62, %r80, %r44;
	add.s32 	%r32, %r62, %r27;
	add.s32 	%r33, %r62, %r1;
	mov.u32 	%r81, %r2;
$L__BB29_7:
	add.s32 	%r63, %r32, %r81;
	mul.wide.s32 	%rd11, %r63, 4;
	add.s64 	%rd12, %rd1, %rd11;
	ld.global.f32 	%f2, [%rd12];
	add.s32 	%r64, %r33, %r81;
	mul.wide.s32 	%rd13, %r64, 4;
	add.s64 	%rd14, %rd2, %rd13;
	st.global.f32 	[%rd14], %f2;
	add.s32 	%r81, %r81, %r3;
	setp.lt.s32 	%p10, %r81, %r44;
	@%p10 bra 	$L__BB29_7;
	bra.uni 	$L__BB29_20;
$L__BB29_8:
	add.s32 	%r5, %r2, %r1;
	mov.b32 	%r72, 0;
$L__BB29_9:
	mad.lo.s32 	%r7, %r72, %r47, %r2;
	mov.b32 	%r73, 0;
$L__BB29_10:
	setp.lt.s32 	%p13, %r2, %r44;
	@%p13 bra 	$L__BB29_11;
	bra.uni 	$L__BB29_13;
$L__BB29_11:
	mul.lo.s32 	%r67, %r73, %r44;
	add.s32 	%r75, %r5, %r67;
	add.s32 	%r74, %r7, %r67;
	mov.u32 	%r76, %r2;
$L__BB29_12:
	mul.wide.s32 	%rd15, %r74, 4;
	add.s64 	%rd16, %rd1, %rd15;
	ld.global.f32 	%f3, [%rd16];
	mul.wide.s32 	%rd17, %r75, 4;
	add.s64 	%rd18, %rd2, %rd17;
	st.global.f32 	[%rd18], %f3;
	add.s32 	%r76, %r76, %r3;
	add.s32 	%r75, %r75, %r3;
	add.s32 	%r74, %r74, %r3;
	setp.lt.s32 	%p14, %r76, %r44;
	@%p14 bra 	$L__BB29_12;
$L__BB29_13:
	add.s32 	%r73, %r73, 1;
	setp.ne.s32 	%p15, %r73, %r46;
	@%p15 bra 	$L__BB29_10;
	mul.lo.s32 	%r16, %r72, %r49;
	mov.b32 	%r77, 0;
$L__BB29_15:
	setp.lt.s32 	%p16, %r2, %r44;
	@%p16 bra 	$L__BB29_16;
	bra.uni 	$L__BB29_18;
$L__BB29_16:
	mul.lo.s32 	%r69, %r77, %r44;
	add.s32 	%r21, %r69, %r16;
	add.s32 	%r22, %r4, %r69;
	mov.u32 	%r78, %r2;
$L__BB29_17:
	add.s32 	%r70, %r21, %r78;
	mul.wide.s32 	%rd19, %r70, 4;
	add.s64 	%rd20, %rd3, %rd19;
	ld.global.f32 	%f4, [%rd20];
	add.s32 	%r71, %r22, %r78;
	mul.wide.s32 	%rd21, %r71, 4;
	add.s64 	%rd22, %rd2, %rd21;
	st.global.f32 	[%rd22], %f4;
	add.s32 	%r78, %r78, %r3;
	setp.lt.s32 	%p17, %r78, %r44;
	@%p17 bra 	$L__BB29_17;
$L__BB29_18:
	add.s32 	%r77, %r77, 1;
	setp.eq.s32 	%p18, %r77, %r48;
	@%p18 bra 	$L__BB29_19;
	bra.uni 	$L__BB29_15;
$L__BB29_19:
	add.s32 	%r72, %r72, 1;
	setp.eq.s32 	%p19, %r72, %r45;
	@%p19 bra 	$L__BB29_30;
	bra.uni 	$L__BB29_9;
$L__BB29_20:
	add.s32 	%r80, %r80, 1;
	setp.eq.s32 	%p11, %r80, %r46;
	@%p11 bra 	$L__BB29_21;
	bra.uni 	$L__BB29_5;
$L__BB29_21:
	add.s32 	%r79, %r79, 1;
	setp.eq.s32 	%p12, %r79, %r45;
	@%p12 bra 	$L__BB29_30;
	bra.uni 	$L__BB29_4;
$L__BB29_22:
	setp.lt.s32 	%p3, %r48, 1;
	@%p3 bra 	$L__BB29_30;
	mov.b32 	%r82, 0;
$L__BB29_24:
	mul.lo.s32 	%r36, %r82, %r49;
	mov.b32 	%r83, 0;
$L__BB29_25:
	setp.lt.s32 	%p4, %r2, %r44;
	@%p4 bra 	$L__BB29_26;
	bra.uni 	$L__BB29_28;
$L__BB29_26:
	mul.lo.s32 	%r57, %r83, %r44;
	add.s32 	%r41, %r57, %r36;
	add.s32 	%r42, %r4, %r57;
	mov.u32 	%r84, %r2;
$L__BB29_27:
	add.s32 	%r58, %r41, %r84;
	mul.wide.s32 	%rd7, %r58, 4;
	add.s64 	%rd8, %rd3, %rd7;
	ld.global.f32 	%f1, [%rd8];
	add.s32 	%r59, %r42, %r84;
	mul.wide.s32 	%rd9, %r59, 4;
	add.s64 	%rd10, %rd2, %rd9;
	st.global.f32 	[%rd10], %f1;
	add.s32 	%r84, %r84, %r3;
	setp.lt.s32 	%p5, %r84, %r44;
	@%p5 bra 	$L__BB29_27;
$L__BB29_28:
	add.s32 	%r83, %r83, 1;
	setp.eq.s32 	%p6, %r83, %r48;
	@%p6 bra 	$L__BB29_29;
	bra.uni 	$L__BB29_25;
$L__BB29_29:
	add.s32 	%r82, %r82, 1;
	setp.ne.s32 	%p7, %r82, %r45;
	@%p7 bra 	$L__BB29_24;
$L__BB29_30:
	ret;

}
	// .globl	ConcatBackwardNCHW
.visible .entry ConcatBackwardNCHW(
	.param .u32 ConcatBackwardNCHW_param_0,
	.param .u32 ConcatBackwardNCHW_param_1,
	.param .u32 ConcatBackwardNCHW_param_2,
	.param .u32 ConcatBackwardNCHW_param_3,
	.param .u64 .ptr .align 1 ConcatBackwardNCHW_param_4,
	.param .u32 ConcatBackwardNCHW_param_5,
	.param .u32 ConcatBackwardNCHW_param_6,
	.param .u64 .ptr .align 1 ConcatBackwardNCHW_param_7,
	.param .u64 .ptr .align 1 ConcatBackwardNCHW_param_8
)
{
	.reg .pred 	%p<20>;
	.reg .b32 	%r<85>;
	.reg .b32 	%f<5>;
	.reg .b64 	%rd<23>;

	ld.param.u32 	%r44, [ConcatBackwardNCHW_param_0];
	ld.param.u32 	%r45, [ConcatBackwardNCHW_param_1];
	ld.param.u32 	%r46, [ConcatBackwardNCHW_param_2];
	ld.param.u32 	%r47, [ConcatBackwardNCHW_param_3];
	ld.param.u64 	%rd4, [ConcatBackwardNCHW_param_4];
	ld.param.u32 	%r48, [ConcatBackwardNCHW_param_5];
	ld.param.u32 	%r49, [ConcatBackwardNCHW_param_6];
	ld.param.u64 	%rd5, [ConcatBackwardNCHW_param_7];
	ld.param.u64 	%rd6, [ConcatBackwardNCHW_param_8];
	cvta.to.global.u64 	%rd1, %rd4;
	cvta.to.global.u64 	%rd2, %rd5;
	cvta.to.global.u64 	%rd3, %rd6;
	setp.lt.s32 	%p1, %r45, 1;
	@%p1 bra 	$L__BB30_30;
	add.s32 	%r50, %r49, %r47;
	mul.lo.s32 	%r1, %r50, %r45;
	setp.lt.s32 	%p2, %r46, 1;
	mov.u32 	%r51, %ctaid.x;
	mov.u32 	%r52, %ntid.x;
	mov.u32 	%r53, %tid.x;
	mad.lo.s32 	%r2, %r51, %r52, %r53;
	mov.u32 	%r54, %nctaid.x;
	mul.lo.s32 	%r3, %r52, %r54;
	add.s32 	%r4, %r1, %r47;
	@%p2 bra 	$L__BB30_22;
	setp.gt.s32 	%p8, %r48, 0;
	@%p8 bra 	$L__BB30_8;
	mov.b32 	%r79, 0;
$L__BB30_4:
	mul.lo.s32 	%r27, %r79, %r47;
	mov.b32 	%r80, 0;
$L__BB30_5:
	setp.lt.s32 	%p9, %r2, %r44;
	@%p9 bra 	$L__BB30_6;
	bra.uni 	$L__BB30_20;
$L__BB30_6:
	mul.lo.s32 	%r62, %r80, %r44;
	add.s32 	%r32, %r62, %r1;
	add.s32 	%r33, %r62, %r27;
	mov.u32 	%r81, %r2;
$L__BB30_7:
	add.s32 	%r63, %r32, %r81;
	mul.wide.s32 	%rd11, %r63, 4;
	add.s64 	%rd12, %rd3, %rd11;
	ld.global.f32 	%f2, [%rd12];
	add.s32 	%r64, %r33, %r81;
	mul.wide.s32 	%rd13, %r64, 4;
	add.s64 	%rd14, %rd1, %rd13;
	st.global.f32 	[%rd14], %f2;
	add.s32 	%r81, %r81, %r3;
	setp.lt.s32 	%p10, %r81, %r44;
	@%p10 bra 	$L__BB30_7;
	bra.uni 	$L__BB30_20;
$L__BB30_8:
	add.s32 	%r5, %r2, %r1;
	mov.b32 	%r72, 0;
$L__BB30_9:
	mad.lo.s32 	%r7, %r72, %r47, %r2;
	mov.b32 	%r73, 0;
$L__BB30_10:
	setp.lt.s32 	%p13, %r2, %r44;
	@%p13 bra 	$L__BB30_11;
	bra.uni 	$L__BB30_13;
$L__BB30_11:
	mul.lo.s32 	%r67, %r73, %r44;
	add.s32 	%r75, %r7, %r67;
	add.s32 	%r74, %r5, %r67;
	mov.u32 	%r76, %r2;
$L__BB30_12:
	mul.wide.s32 	%rd15, %r74, 4;
	add.s64 	%rd16, %rd3, %rd15;
	ld.global.f32 	%f3, [%rd16];
	mul.wide.s32 	%rd17, %r75, 4;
	add.s64 	%rd18, %rd1, %rd17;
	st.global.f32 	[%rd18], %f3;
	add.s32 	%r76, %r76, %r3;
	add.s32 	%r75, %r75, %r3;
	add.s32 	%r74, %r74, %r3;
	setp.lt.s32 	%p14, %r76, %r44;
	@%p14 bra 	$L__BB30_12;
$L__BB30_13:
	add.s32 	%r73, %r73, 1;
	setp.ne.s32 	%p15, %r73, %r46;
	@%p15 bra 	$L__BB30_10;
	mul.lo.s32 	%r16, %r72, %r49;
	mov.b32 	%r77, 0;
$L__BB30_15:
	setp.lt.s32 	%p16, %r2, %r44;
	@%p16 bra 	$L__BB30_16;
	bra.uni 	$L__BB30_18;
$L__BB30_16:
	mul.lo.s32 	%r69, %r77, %r44;
	add.s32 	%r21, %r4, %r69;
	add.s32 	%r22, %r69, %r16;
	mov.u32 	%r78, %r2;
$L__BB30_17:
	add.s32 	%r70, %r21, %r78;
	mul.wide.s32 	%rd19, %r70, 4;
	add.s64 	%rd20, %rd3, %rd19;
	ld.global.f32 	%f4, [%rd20];
	add.s32 	%r71, %r22, %r78;
	mul.wide.s32 	%rd21, %r71, 4;
	add.s64 	%rd22, %rd2, %rd21;
	st.global.f32 	[%rd22], %f4;
	add.s32 	%r78, %r78, %r3;
	setp.lt.s32 	%p17, %r78, %r44;
	@%p17 bra 	$L__BB30_17;
$L__BB30_18:
	add.s32 	%r77, %r77, 1;
	setp.eq.s32 	%p18, %r77, %r48;
	@%p18 bra 	$L__BB30_19;
	bra.uni 	$L__BB30_15;
$L__BB30_19:
	add.s32 	%r72, %r72, 1;
	setp.eq.s32 	%p19, %r72, %r45;
	@%p19 bra 	$L__BB30_30;
	bra.uni 	$L__BB30_9;
$L__BB30_20:
	add.s32 	%r80, %r80, 1;
	setp.eq.s32 	%p11, %r80, %r46;
	@%p11 bra 	$L__BB30_21;
	bra.uni 	$L__BB30_5;
$L__BB30_21:
	add.s32 	%r79, %r79, 1;
	setp.eq.s32 	%p12, %r79, %r45;
	@%p12 bra 	$L__BB30_30;
	bra.uni 	$L__BB30_4;
$L__BB30_22:
	setp.lt.s32 	%p3, %r48, 1;
	@%p3 bra 	$L__BB30_30;
	mov.b32 	%r82, 0;
$L__BB30_24:
	mul.lo.s32 	%r36, %r82, %r49;
	mov.b32 	%r83, 0;
$L__BB30_25:
	setp.lt.s32 	%p4, %r2, %r44;
	@%p4 bra 	$L__BB30_26;
	bra.uni 	$L__BB30_28;
$L__BB30_26:
	mul.lo.s32 	%r57, %r83, %r44;
	add.s32 	%r41, %r4, %r57;
	add.s32 	%r42, %r57, %r36;
	mov.u32 	%r84, %r2;
$L__BB30_27:
	add.s32 	%r58, %r41, %r84;
	mul.wide.s32 	%rd7, %r58, 4;
	add.s64 	%rd8, %rd3, %rd7;
	ld.global.f32 	%f1, [%rd8];
	add.s32 	%r59, %r42, %r84;
	mul.wide.s32 	%rd9, %r59, 4;
	add.s64 	%rd10, %rd2, %rd9;
	st.global.f32 	[%rd10], %f1;
	add.s32 	%r84, %r84, %r3;
	setp.lt.s32 	%p5, %r84, %r44;
	@%p5 bra 	$L__BB30_27;
$L__BB30_28:
	add.s32 	%r83, %r83, 1;
	setp.eq.s32 	%p6, %r83, %r48;
	@%p6 bra 	$L__BB30_29;
	bra.uni 	$L__BB30_25;
$L__BB30_29:
	add.s32 	%r82, %r82, 1;
	setp.ne.s32 	%p7, %r82, %r45;
	@%p7 bra 	$L__BB30_24;
$L__BB30_30:
	ret;

}
	// .globl	ConcatForwardNCHWhalf
.visible .entry ConcatForwardNCHWhalf(
	.param .u32 ConcatForwardNCHWhalf_param_0,
	.param .u32 ConcatForwardNCHWhalf_param_1,
	.param .u32 ConcatForwardNCHWhalf_param_2,
	.param .u32 ConcatForwardNCHWhalf_param_3,
	.param .u64 .ptr .align 1 ConcatForwardNCHWhalf_param_4,
	.param .u32 ConcatForwardNCHWhalf_param_5,
	.param .u32 ConcatForwardNCHWhalf_param_6,
	.param .u64 .ptr .align 1 ConcatForwardNCHWhalf_param_7,
	.param .u64 .ptr .align 1 ConcatForwardNCHWhalf_param_8
)
{
	.reg .pred 	%p<20>;
	.reg .b16 	%rs<5>;
	.reg .b32 	%r<85>;
	.reg .b64 	%rd<23>;

	ld.param.u32 	%r44, [ConcatForwardNCHWhalf_param_0];
	ld.param.u32 	%r45, [ConcatForwardNCHWhalf_param_1];
	ld.param.u32 	%r46, [ConcatForwardNCHWhalf_param_2];
	ld.param.u32 	%r47, [ConcatForwardNCHWhalf_param_3];
	ld.param.u64 	%rd4, [ConcatForwardNCHWhalf_param_4];
	ld.param.u32 	%r48, [ConcatForwardNCHWhalf_param_5];
	ld.param.u32 	%r49, [ConcatForwardNCHWhalf_param_6];
	ld.param.u64 	%rd5, [ConcatForwardNCHWhalf_param_7];
	ld.param.u64 	%rd6, [ConcatForwardNCHWhalf_param_8];
	cvta.to.global.u64 	%rd1, %rd4;
	cvta.to.global.u64 	%rd2, %rd6;
	cvta.to.global.u64 	%rd3, %rd5;
	setp.lt.s32 	%p1, %r45, 1;
	@%p1 bra 	$L__BB31_30;
	add.s32 	%r50, %r49, %r47;
	mul.lo.s32 	%r1, %r50, %r45;
	setp.lt.s32 	%p2, %r46, 1;
	mov.u32 	%r51, %ctaid.x;
	mov.u32 	%r52, %ntid.x;
	mov.u32 	%r53, %tid.x;
	mad.lo.s32 	%r2, %r51, %r52, %r53;
	mov.u32 	%r54, %nctaid.x;
	mul.lo.s32 	%r3, %r52, %r54;
	add.s32 	%r4, %r1, %r47;
	@%p2 bra 	$L__BB31_22;
	setp.gt.s32 	%p8, %r48, 0;
	@%p8 bra 	$L__BB31_8;
	mov.b32 	%r79, 0;
$L__BB31_4:
	mul.lo.s32 	%r27, %r79, %r47;
	mov.b32 	%r80, 0;
$L__BB31_5:
	setp.lt.s32 	%p9, %r2, %r44;
	@%p9 bra 	$L__BB31_6;
	bra.uni 	$L__BB31_20;
$L__BB31_6:
	mul.lo.s32 	%r62, %r80, %r44;
	add.s32 	%r32, %r62, %r1;
	add.s32 	%r33, %r62, %r27;
	mov.u32 	%r81, %r2;
$L__BB31_7:
	add.s32 	%r63, %r32, %r81;
	mul.wide.s32 	%rd11, %r63, 2;
	add.s64 	%rd12, %rd2, %rd11;
	add.s32 	%r64, %r33, %r81;
	mul.wide.s32 	%rd13, %r64, 2;
	add.s64 	%rd14, %rd1, %rd13;
	ld.global.u16 	%rs2, [%rd14];
	st.global.u16 	[%rd12], %rs2;
	add.s32 	%r81, %r81, %r3;
	setp.lt.s32 	%p10, %r81, %r44;
	@%p10 bra 	$L__BB31_7;
	bra.uni 	$L__BB31_20;
$L__BB31_8:
	add.s32 	%r5, %r2, %r1;
	mov.b32 	%r72, 0;
$L__BB31_9:
	mad.lo.s32 	%r7, %r72, %r47, %r2;
	mov.b32 	%r73, 0;
$L__BB31_10:
	setp.lt.s32 	%p13, %r2, %r44;
	@%p13 bra 	$L__BB31_11;
	bra.uni 	$L__BB31_13;
$L__BB31_11:
	mul.lo.s32 	%r67, %r73, %r44;
	add.s32 	%r75, %r7, %r67;
	add.s32 	%r74, %r5, %r67;
	mov.u32 	%r76, %r2;
$L__BB31_12:
	mul.wide.s32 	%rd15, %r74, 2;
	add.s64 	%rd16, %rd2, %rd15;
	mul.wide.s32 	%rd17, %r75, 2;
	add.s64 	%rd18, %rd1, %rd17;
	ld.global.u16 	%rs3, [%rd18];
	st.global.u16 	[%rd16], %rs3;
	add.s32 	%r76, %r76, %r3;
	add.s32 	%r75, %r75, %r3;
	add.s32 	%r74, %r74, %r3;
	setp.lt.s32 	%p14, %r76, %r44;
	@%p14 bra 	$L__BB31_12;
$L__BB31_13:
	add.s32 	%r73, %r73, 1;
	setp.ne.s32 	%p15, %r73, %r46;
	@%p15 bra 	$L__BB31_10;
	mul.lo.s32 	%r16, %r72, %r49;
	mov.b32 	%r77, 0;
$L__BB31_15:
	setp.lt.s32 	%p16, %r2, %r44;
	@%p16 bra 	$L__BB31_16;
	bra.uni 	$L__BB31_18;
$L__BB31_16:
	mul.lo.s32 	%r69, %r77, %r44;
	add.s32 	%r21, %r4, %r69;
	add.s32 	%r22, %r69, %r16;
	mov.u32 	%r78, %r2;
$L__BB31_17:
	add.s32 	%r70, %r21, %r78;
	mul.wide.s32 	%rd19, %r70, 2;
	add.s64 	%rd20, %rd2, %rd19;
	add.s32 	%r71, %r22, %r78;
	mul.wide.s32 	%rd21, %r71, 2;
	add.s64 	%rd22, %rd3, %rd21;
	ld.global.u16 	%rs4, [%rd22];
	st.global.u16 	[%rd20], %rs4;
	add.s32 	%r78, %r78, %r3;
	setp.lt.s32 	%p17, %r78, %r44;
	@%p17 bra 	$L__BB31_17;
$L__BB31_18:
	add.s32 	%r77, %r77, 1;
	setp.eq.s32 	%p18, %r77, %r48;
	@%p18 bra 	$L__BB31_19;
	bra.uni 	$L__BB31_15;
$L__BB31_19:
	add.s32 	%r72, %r72, 1;
	setp.eq.s32 	%p19, %r72, %r45;
	@%p19 bra 	$L__BB31_30;
	bra.uni 	$L__BB31_9;
$L__BB31_20:
	add.s32 	%r80, %r80, 1;
	setp.eq.s32 	%p11, %r80, %r46;
	@%p11 bra 	$L__BB31_21;
	bra.uni 	$L__BB31_5;
$L__BB31_21:
	add.s32 	%r79, %r79, 1;
	setp.eq.s32 	%p12, %r79, %r45;
	@%p12 bra 	$L__BB31_30;
	bra.uni 	$L__BB31_4;
$L__BB31_22:
	setp.lt.s32 	%p3, %r48, 1;
	@%p3 bra 	$L__BB31_30;
	mov.b32 	%r82, 0;
$L__BB31_24:
	mul.lo.s32 	%r36, %r82, %r49;
	mov.b32 	%r83, 0;
$L__BB31_25:
	setp.lt.s32 	%p4, %r2, %r44;
	@%p4 bra 	$L__BB31_26;
	bra.uni 	$L__BB31_28;
$L__BB31_26:
	mul.lo.s32 	%r57, %r83, %r44;
	add.s32 	%r41, %r4, %r57;
	add.s32 	%r42, %r57, %r36;
	mov.u32 	%r84, %r2;
$L__BB31_27:
	add.s32 	%r58, %r41, %r84;
	mul.wide.s32 	%rd7, %r58, 2;
	add.s64 	%rd8, %rd2, %rd7;
	add.s32 	%r59, %r42, %r84;
	mul.wide.s32 	%rd9, %r59, 2;
	add.s64 	%rd10, %rd3, %rd9;
	ld.global.u16 	%rs1, [%rd10];
	st.global.u16 	[%rd8], %rs1;
	add.s32 	%r84, %r84, %r3;
	setp.lt.s32 	%p5, %r84, %r44;
	@%p5 bra 	$L__BB31_27;
$L__BB31_28:
	add.s32 	%r83, %r83, 1;
	setp.eq.s32 	%p6, %r83, %r48;
	@%p6 bra 	$L__BB31_29;
	bra.uni 	$L__BB31_25;
$L__BB31_29:
	add.s32 	%r82, %r82, 1;
	setp.ne.s32 	%p7, %r82, %r45;
	@%p7 bra 	$L__BB31_24;
$L__BB31_30:
	ret;

}
	// .globl	ConcatBackwardNCHWhalf
.visible .entry ConcatBackwardNCHWhalf(
	.param .u32 ConcatBackwardNCHWhalf_param_0,
	.param .u32 ConcatBackwardNCHWhalf_param_1,
	.param .u32 ConcatBackwardNCHWhalf_param_2,
	.param .u32 ConcatBackwardNCHWhalf_param_3,
	.param .u64 .ptr .align 1 ConcatBackwardNCHWhalf_param_4,
	.param .u32 ConcatBackwardNCHWhalf_param_5,
	.param .u32 ConcatBackwardNCHWhalf_param_6,
	.param .u64 .ptr .align 1 ConcatBackwardNCHWhalf_param_7,
	.param .u64 .ptr .align 1 ConcatBackwardNCHWhalf_param_8
)
{
	.reg .pred 	%p<20>;
	.reg .b16 	%rs<5>;
	.reg .b32 	%r<85>;
	.reg .b64 	%rd<23>;

	ld.param.u32 	%r44, [ConcatBackwardNCHWhalf_param_0];
	ld.param.u32 	%r45, [ConcatBackwardNCHWhalf_param_1];
	ld.param.u32 	%r46, [ConcatBackwardNCHWhalf_param_2];
	ld.param.u32 	%r47, [ConcatBackwardNCHWhalf_param_3];
	ld.param.u64 	%rd4, [ConcatBackwardNCHWhalf_param_4];
	ld.param.u32 	%r48, [ConcatBackwardNCHWhalf_param_5];
	ld.param.u32 	%r49, [ConcatBackwardNCHWhalf_param_6];
	ld.param.u64 	%rd5, [ConcatBackwardNCHWhalf_param_7];
	ld.param.u64 	%rd6, [ConcatBackwardNCHWhalf_param_8];
	cvta.to.global.u64 	%rd1, %rd4;
	cvta.to.global.u64 	%rd2, %rd5;
	cvta.to.global.u64 	%rd3, %rd6;
	setp.lt.s32 	%p1, %r45, 1;
	@%p1 bra 	$L__BB32_30;
	add.s32 	%r50, %r49, %r47;
	mul.lo.s32 	%r1, %r50, %r45;
	setp.lt.s32 	%p2, %r46, 1;
	mov.u32 	%r51, %ctaid.x;
	mov.u32 	%r52, %ntid.x;
	mov.u32 	%r53, %tid.x;
	mad.lo.s32 	%r2, %r51, %r52, %r53;
	mov.u32 	%r54, %nctaid.x;
	mul.lo.s32 	%r3, %r52, %r54;
	add.s32 	%r4, %r1, %r47;
	@%p2 bra 	$L__BB32_22;
	setp.gt.s32 	%p8, %r48, 0;
	@%p8 bra 	$L__BB32_8;
	mov.b32 	%r79, 0;
$L__BB32_4:
	mul.lo.s32 	%r27, %r79, %r47;
	mov.b32 	%r80, 0;
$L__BB32_5:
	setp.lt.s32 	%p9, %r2, %r44;
	@%p9 bra 	$L__BB32_6;
	bra.uni 	$L__BB32_20;
$L__BB32_6:
	mul.lo.s32 	%r62, %r80, %r44;
	add.s32 	%r32, %r62, %r27;
	add.s32 	%r33, %r62, %r1;
	mov.u32 	%r81, %r2;
$L__BB32_7:
	add.s32 	%r63, %r32, %r81;
	mul.wide.s32 	%rd11, %r63, 2;
	add.s64 	%rd12, %rd1, %rd11;
	add.s32 	%r64, %r33, %r81;
	mul.wide.s32 	%rd13, %r64, 2;
	add.s64 	%rd14, %rd3, %rd13;
	ld.global.u16 	%rs2, [%rd14];
	st.global.u16 	[%rd12], %rs2;
	add.s32 	%r81, %r81, %r3;
	setp.lt.s32 	%p10, %r81, %r44;
	@%p10 bra 	$L__BB32_7;
	bra.uni 	$L__BB32_20;
$L__BB32_8:
	add.s32 	%r5, %r2, %r1;
	mov.b32 	%r72, 0;
$L__BB32_9:
	mad.lo.s32 	%r7, %r72, %r47, %r2;
	mov.b32 	%r73, 0;
$L__BB32_10:
	setp.lt.s32 	%p13, %r2, %r44;
	@%p13 bra 	$L__BB32_11;
	bra.uni 	$L__BB32_13;
$L__BB32_11:
	mul.lo.s32 	%r67, %r73, %r44;
	add.s32 	%r75, %r5, %r67;
	add.s32 	%r74, %r7, %r67;
	mov.u32 	%r76, %r2;
$L__BB32_12:
	mul.wide.s32 	%rd15, %r74, 2;
	add.s64 	%rd16, %rd1, %rd15;
	mul.wide.s32 	%rd17, %r75, 2;
	add.s64 	%rd18, %rd3, %rd17;
	ld.global.u16 	%rs3, [%rd18];
	st.global.u16 	[%rd16], %rs3;
	add.s32 	%r76, %r76, %r3;
	add.s32 	%r75, %r75, %r3;
	add.s32 	%r74, %r74, %r3;
	setp.lt.s32 	%p14, %r76, %r44;
	@%p14 bra 	$L__BB32_12;
$L__BB32_13:
	add.s32 	%r73, %r73, 1;
	setp.ne.s32 	%p15, %r73, %r46;
	@%p15 bra 	$L__BB32_10;
	mul.lo.s32 	%r16, %r72, %r49;
	mov.b32 	%r77, 0;
$L__BB32_15:
	setp.lt.s32 	%p16, %r2, %r44;
	@%p16 bra 	$L__BB32_16;
	bra.uni 	$L__BB32_18;
$L__BB32_16:
	mul.lo.s32 	%r69, %r77, %r44;
	add.s32 	%r21, %r69, %r16;
	add.s32 	%r22, %r4, %r69;
	mov.u32 	%r78, %r2;
$L__BB32_17:
	add.s32 	%r70, %r21, %r78;
	mul.wide.s32 	%rd19, %r70, 2;
	add.s64 	%rd20, %rd2, %rd19;
	add.s32 	%r71, %r22, %r78;
	mul.wide.s32 	%rd21, %r71, 2;
	add.s64 	%rd22, %rd3, %rd21;
	ld.global.u16 	%rs4, [%rd22];
	st.global.u16 	[%rd20], %rs4;
	add.s32 	%r78, %r78, %r3;
	setp.lt.s32 	%p17, %r78, %r44;
	@%p17 bra 	$L__BB32_17;
$L__BB32_18:
	add.s32 	%r77, %r77, 1;
	setp.eq.s32 	%p18, %r77, %r48;
	@%p18 bra 	$L__BB32_19;
	bra.uni 	$L__BB32_15;
$L__BB32_19:
	add.s32 	%r72, %r72, 1;
	setp.eq.s32 	%p19, %r72, %r45;
	@%p19 bra 	$L__BB32_30;
	bra.uni 	$L__BB32_9;
$L__BB32_20:
	add.s32 	%r80, %r80, 1;
	setp.eq.s32 	%p11, %r80, %r46;
	@%p11 bra 	$L__BB32_21;
	bra.uni 	$L__BB32_5;
$L__BB32_21:
	add.s32 	%r79, %r79, 1;
	setp.eq.s32 	%p12, %r79, %r45;
	@%p12 bra 	$L__BB32_30;
	bra.uni 	$L__BB32_4;
$L__BB32_22:
	setp.lt.s32 	%p3, %r48, 1;
	@%p3 bra 	$L__BB32_30;
	mov.b32 	%r82, 0;
$L__BB32_24:
	mul.lo.s32 	%r36, %r82, %r49;
	mov.b32 	%r83, 0;
$L__BB32_25:
	setp.lt.s32 	%p4, %r2, %r44;
	@%p4 bra 	$L__BB32_26;
	bra.uni 	$L__BB32_28;
$L__BB32_26:
	mul.lo.s32 	%r57, %r83, %r44;
	add.s32 	%r41, %r57, %r36;
	add.s32 	%r42, %r4, %r57;
	mov.u32 	%r84, %r2;
$L__BB32_27:
	add.s32 	%r58, %r41, %r84;
	mul.wide.s32 	%rd7, %r58, 2;
	add.s64 	%rd8, %rd2, %rd7;
	add.s32 	%r59, %r42, %r84;
	mul.wide.s32 	%rd9, %r59, 2;
	add.s64 	%rd10, %rd3, %rd9;
	ld.global.u16 	%rs1, [%rd10];
	st.global.u16 	[%rd8], %rs1;
	add.s32 	%r84, %r84, %r3;
	setp.lt.s32 	%p5, %r84, %r44;
	@%p5 bra 	$L__BB32_27;
$L__BB32_28:
	add.s32 	%r83, %r83, 1;
	setp.eq.s32 	%p6, %r83, %r48;
	@%p6 bra 	$L__BB32_29;
	bra.uni 	$L__BB32_25;
$L__BB32_29:
	add.s32 	%r82, %r82, 1;
	setp.ne.s32 	%p7, %r82, %r45;
	@%p7 bra 	$L__BB32_24;
$L__BB32_30:
	ret;

}
	// .globl	MakePlanarImageBatchesUint8
.visible .entry MakePlanarImageBatchesUint8(
	.param .u32 MakePlanarImageBatchesUint8_param_0,
	.param .u32 MakePlanarImageBatchesUint8_param_1,
	.param .u32 MakePlanarImageBatchesUint8_param_2,
	.param .u64 .ptr .align 1 MakePlanarImageBatchesUint8_param_3,
	.param .u64 .ptr .align 1 MakePlanarImageBatchesUint8_param_4
)
{
	.reg .pred 	%p<7>;
	.reg .b32 	%r<31>;
	.reg .b32 	%f<2>;
	.reg .b64 	%rd<9>;

	ld.param.u32 	%r17, [MakePlanarImageBatchesUint8_param_0];
	ld.param.u32 	%r18, [MakePlanarImageBatchesUint8_param_1];
	ld.param.u32 	%r19, [MakePlanarImageBatchesUint8_param_2];
	ld.param.u64 	%rd3, [MakePlanarImageBatchesUint8_param_3];
	ld.param.u64 	%rd4, [MakePlanarImageBatchesUint8_param_4];
	setp.lt.s32 	%p1, %r18, 1;
	@%p1 bra 	$L__BB33_9;
	setp.lt.s32 	%p2, %r19, 1;
	mov.u32 	%r20, %ctaid.x;
	mov.u32 	%r1, %ntid.x;
	mov.u32 	%r21, %tid.x;
	mad.lo.s32 	%r2, %r20, %r1, %r21;
	@%p2 bra 	$L__BB33_9;
	mov.u32 	%r23, %nctaid.x;
	mul.lo.s32 	%r3, %r1, %r23;
	cvta.to.global.u64 	%rd1, %rd3;
	cvta.to.global.u64 	%rd2, %rd4;
	mov.b32 	%r26, 0;
$L__BB33_3:
	mul.lo.s32 	%r5, %r19, %r26;
	mov.b32 	%r27, 0;
$L__BB33_4:
	setp.lt.s32 	%p3, %r2, %r17;
	@%p3 bra 	$L__BB33_5;
	bra.uni 	$L__BB33_7;
$L__BB33_5:
	add.s32 	%r25, %r5, %r27;
	mad.lo.s32 	%r29, %r17, %r25, %r2;
	mad.lo.s32 	%r28, %r27, %r17, %r2;
	mov.u32 	%r30, %r2;
$L__BB33_6:
	mul.wide.s32 	%rd5, %r28, 4;
	add.s64 	%rd6, %rd1, %rd5;
	ld.global.f32 	%f1, [%rd6];
	mul.wide.s32 	%rd7, %r29, 4;
	add.s64 	%rd8, %rd2, %rd7;
	st.global.f32 	[%rd8], %f1;
	add.s32 	%r30, %r30, %r3;
	add.s32 	%r29, %r29, %r3;
	add.s32 	%r28, %r28, %r3;
	setp.lt.s32 	%p4, %r30, %r17;
	@%p4 bra 	$L__BB33_6;
$L__BB33_7:
	add.s32 	%r27, %r27, 1;
	setp.eq.s32 	%p5, %r27, %r19;
	@%p5 bra 	$L__BB33_8;
	bra.uni 	$L__BB33_4;
$L__BB33_8:
	add.s32 	%r26, %r26, 1;
	setp.ne.s32 	%p6, %r26, %r18;
	@%p6 bra 	$L__BB33_3;
$L__BB33_9:
	ret;

}
	// .globl	TransposeFP16
.visible .entry TransposeFP16(
	.param .u32 TransposeFP16_param_0,
	.param .u64 .ptr .align 1 TransposeFP16_param_1,
	.param .u64 .ptr .align 1 TransposeFP16_param_2,
	.param .u32 TransposeFP16_param_3,
	.param .u64 .ptr .align 1 TransposeFP16_param_4
)
{
	.reg .pred 	%p<12>;
	.reg .b16 	%rs<3>;
	.reg .b32 	%r<165>;
	.reg .b64 	%rd<78>;

	ld.param.u32 	%r39, [TransposeFP16_param_0];
	ld.param.u64 	%rd12, [TransposeFP16_param_1];
	ld.param.u64 	%rd13, [TransposeFP16_param_2];
	ld.param.u32 	%r40, [TransposeFP16_param_3];
	ld.param.u64 	%rd14, [TransposeFP16_param_4];
	cvta.to.global.u64 	%rd1, %rd13;
	cvta.to.global.u64 	%rd2, %rd14;
	cvta.to.global.u64 	%rd3, %rd12;
	cvt.s64.s32 	%rd4, %r40;
	shl.b32 	%r41, %r40, 1;
	cvt.s64.s32 	%rd5, %r41;
	mov.u32 	%r42, %ctaid.x;
	mov.u32 	%r1, %ntid.x;
	mov.u32 	%r43, %tid.x;
	mad.lo.s32 	%r147, %r42, %r1, %r43;
	setp.ge.s32 	%p1, %r147, %r39;
	@%p1 bra 	$L__BB34_17;
	setp.gt.s32 	%p2, %r40, 0;
	mov.u32 	%r44, %nctaid.x;
	mul.lo.s32 	%r3, %r1, %r44;
	@%p2 bra 	$L__BB34_4;
	ld.global.u16 	%rs1, [%rd3];
$L__BB34_3:
	mul.wide.s32 	%rd15, %r147, 2;
	add.s64 	%rd16, %rd2, %rd15;
	st.global.u16 	[%rd16], %rs1;
	add.s32 	%r147, %r147, %r3;
	setp.lt.s32 	%p3, %r147, %r39;
	@%p3 bra 	$L__BB34_3;
	bra.uni 	$L__BB34_17;
$L__BB34_4:
	and.b32  	%r4, %r40, 7;
	and.b32  	%r5, %r40, 3;
	and.b32  	%r6, %r40, 2147483640;
	and.b32  	%r7, %r40, 1;
	neg.s32 	%r8, %r6;
$L__BB34_5:
	setp.lt.u32 	%p4, %r40, 8;
	mov.b32 	%r156, 0;
	mov.u32 	%r153, %r147;
	mov.u32 	%r163, %r156;
	@%p4 bra 	$L__BB34_8;
	shl.b64 	%rd17, %rd4, 2;
	add.s64 	%rd18, %rd17, %rd1;
	add.s64 	%rd77, %rd18, 16;
	shl.b64 	%rd19, %rd5, 2;
	add.s64 	%rd20, %rd19, %rd1;
	add.s64 	%rd76, %rd20, 16;
	mov.b32 	%r163, 0;
	mov.u32 	%r148, %r8;
	mov.u32 	%r153, %r147;
$L__BB34_7:
	.pragma "nounroll";
	ld.global.u32 	%r48, [%rd77+-16];
	div.s32 	%r49, %r153, %r48;
	mul.lo.s32 	%r50, %r49, %r48;
	sub.s32 	%r51, %r153, %r50;
	ld.global.u32 	%r52, [%rd76+-16];
	mul.wide.s32 	%rd21, %r52, 4;
	add.s64 	%rd22, %rd1, %rd21;
	ld.global.u32 	%r53, [%rd22];
	mad.lo.s32 	%r54, %r53, %r49, %r163;
	ld.global.u32 	%r55, [%rd77+-12];
	div.s32 	%r56, %r51, %r55;
	mul.lo.s32 	%r57, %r56, %r55;
	sub.s32 	%r58, %r51, %r57;
	ld.global.u32 	%r59, [%rd76+-12];
	mul.wide.s32 	%rd23, %r59, 4;
	add.s64 	%rd24, %rd1, %rd23;
	ld.global.u32 	%r60, [%rd24];
	mad.lo.s32 	%r61, %r60, %r56, %r54;
	ld.global.u32 	%r62, [%rd77+-8];
	div.s32 	%r63, %r58, %r62;
	mul.lo.s32 	%r64, %r63, %r62;
	sub.s32 	%r65, %r58, %r64;
	ld.global.u32 	%r66, [%rd76+-8];
	mul.wide.s32 	%rd25, %r66, 4;
	add.s64 	%rd26, %rd1, %rd25;
	ld.global.u32 	%r67, [%rd26];
	mad.lo.s32 	%r68, %r67, %r63, %r61;
	ld.global.u32 	%r69, [%rd77+-4];
	div.s32 	%r70, %r65, %r69;
	mul.lo.s32 	%r71, %r70, %r69;
	sub.s32 	%r72, %r65, %r71;
	ld.global.u32 	%r73, [%rd76+-4];
	mul.wide.s32 	%rd27, %r73, 4;
	add.s64 	%rd28, %rd1, %rd27;
	ld.global.u32 	%r74, [%rd28];
	mad.lo.s32 	%r75, %r74, %r70, %r68;
	ld.global.u32 	%r76, [%rd77];
	div.s32 	%r77, %r72, %r76;
	mul.lo.s32 	%r78, %r77, %r76;
	sub.s32 	%r79, %r72, %r78;
	ld.global.u32 	%r80, [%rd76];
	mul.wide.s32 	%rd29, %r80, 4;
	add.s64 	%rd30, %rd1, %rd29;
	ld.global.u32 	%r81, [%rd30];
	mad.lo.s32 	%r82, %r81, %r77, %r75;
	ld.global.u32 	%r83, [%rd77+4];
	div.s32 	%r84, %r79, %r83;
	mul.lo.s32 	%r85, %r84, %r83;
	sub.s32 	%r86, %r79, %r85;
	ld.global.u32 	%r87, [%rd76+4];
	mul.wide.s32 	%rd31, %r87, 4;
	add.s64 	%rd32, %rd1, %rd31;
	ld.global.u32 	%r88, [%rd32];
	mad.lo.s32 	%r89, %r88, %r84, %r82;
	ld.global.u32 	%r90, [%rd77+8];
	div.s32 	%r91, %r86, %r90;
	mul.lo.s32 	%r92, %r91, %r90;
	sub.s32 	%r93, %r86, %r92;
	ld.global.u32 	%r94, [%rd76+8];
	mul.wide.s32 	%rd33, %r94, 4;
	add.s64 	%rd34, %rd1, %rd33;
	ld.global.u32 	%r95, [%rd34];
	mad.lo.s32 	%r96, %r95, %r91, %r89;
	ld.global.u32 	%r97, [%rd77+12];
	div.s32 	%r98, %r93, %r97;
	mul.lo.s32 	%r99, %r98, %r97;
	sub.s32 	%r153, %r93, %r99;
	ld.global.u32 	%r100, [%rd76+12];
	mul.wide.s32 	%rd35, %r100, 4;
	add.s64 	%rd36, %rd1, %rd35;
	ld.global.u32 	%r101, [%rd36];
	mad.lo.s32 	%r163, %r101, %r98, %r96;
	add.s32 	%r148, %r148, 8;
	add.s64 	%rd77, %rd77, 32;
	add.s64 	%rd76, %rd76, 32;
	setp.ne.s32 	%p5, %r148, 0;
	mov.u32 	%r156, %r6;
	@%p5 bra 	$L__BB34_7;
$L__BB34_8:
	setp.eq.s32 	%p6, %r4, 0;
	@%p6 bra 	$L__BB34_16;
	add.s32 	%r103, %r4, -1;
	setp.lt.u32 	%p7, %r103, 3;
	@%p7 bra 	$L__BB34_11;
	cvt.u64.u32 	%rd37, %r156;
	add.s64 	%rd38, %rd37, %rd4;
	shl.b64 	%rd39, %rd38, 2;
	add.s64 	%rd40, %rd1, %rd39;
	ld.global.u32 	%r104, [%rd40];
	div.s32 	%r105, %r153, %r104;
	mul.lo.s32 	%r106, %r105, %r104;
	sub.s32 	%r107, %r153, %r106;
	add.s64 	%rd41, %rd37, %rd5;
	shl.b64 	%rd42, %rd41, 2;
	add.s64 	%rd43, %rd1, %rd42;
	ld.global.u32 	%r108, [%rd43];
	mul.wide.s32 	%rd44, %r108, 4;
	add.s64 	%rd45, %rd1, %rd44;
	ld.global.u32 	%r109, [%rd45];
	mad.lo.s32 	%r110, %r109, %r105, %r163;
	ld.global.u32 	%r111, [%rd40+4];
	div.s32 	%r112, %r107, %r111;
	mul.lo.s32 	%r113, %r112, %r111;
	sub.s32 	%r114, %r107, %r113;
	ld.global.u32 	%r115, [%rd43+4];
	mul.wide.s32 	%rd46, %r115, 4;
	add.s64 	%rd47, %rd1, %rd46;
	ld.global.u32 	%r116, [%rd47];
	mad.lo.s32 	%r117, %r116, %r112, %r110;
	ld.global.u32 	%r118, [%rd40+8];
	div.s32 	%r119, %r114, %r118;
	mul.lo.s32 	%r120, %r119, %r118;
	sub.s32 	%r121, %r114, %r120;
	ld.global.u32 	%r122, [%rd43+8];
	mul.wide.s32 	%rd48, %r122, 4;
	add.s64 	%rd49, %rd1, %rd48;
	ld.global.u32 	%r123, [%rd49];
	mad.lo.s32 	%r124, %r123, %r119, %r117;
	ld.global.u32 	%r125, [%rd40+12];
	div.s32 	%r126, %r121, %r125;
	mul.lo.s32 	%r127, %r126, %r125;
	sub.s32 	%r153, %r121, %r127;
	ld.global.u32 	%r128, [%rd43+12];
	mul.wide.s32 	%rd50, %r128, 4;
	add.s64 	%rd51, %rd1, %rd50;
	ld.global.u32 	%r129, [%rd51];
	mad.lo.s32 	%r163, %r129, %r126, %r124;
	add.s32 	%r156, %r156, 4;
$L__BB34_11:
	setp.eq.s32 	%p8, %r5, 0;
	@%p8 bra 	$L__BB34_16;
	setp.eq.s32 	%p9, %r5, 1;
	@%p9 bra 	$L__BB34_14;
	cvt.u64.u32 	%rd52, %r156;
	add.s64 	%rd53, %rd52, %rd4;
	shl.b64 	%rd54, %rd53, 2;
	add.s64 	%rd55, %rd1, %rd54;
	ld.global.u32 	%r131, [%rd55];
	div.s32 	%r132, %r153, %r131;
	mul.lo.s32 	%r133, %r132, %r131;
	sub.s32 	%r134, %r153, %r133;
	add.s64 	%rd56, %rd52, %rd5;
	shl.b64 	%rd57, %rd56, 2;
	add.s64 	%rd58, %rd1, %rd57;
	ld.global.u32 	%r135, [%rd58];
	mul.wide.s32 	%rd59, %r135, 4;
	add.s64 	%rd60, %rd1, %rd59;
	ld.global.u32 	%r136, [%rd60];
	mad.lo.s32 	%r137, %r136, %r132, %r163;
	ld.global.u32 	%r138, [%rd55+4];
	div.s32 	%r139, %r134, %r138;
	mul.lo.s32 	%r140, %r139, %r138;
	sub.s32 	%r153, %r134, %r140;
	ld.global.u32 	%r141, [%rd58+4];
	mul.wide.s32 	%rd61, %r141, 4;
	add.s64 	%rd62, %rd1, %rd61;
	ld.global.u32 	%r142, [%rd62];
	mad.lo.s32 	%r163, %r142, %r139, %r137;
	add.s32 	%r156, %r156, 2;
$L__BB34_14:
	setp.eq.s32 	%p10, %r7, 0;
	@%p10 bra 	$L__BB34_16;
	cvt.u64.u32 	%rd63, %r156;
	add.s64 	%rd64, %rd63, %rd4;
	shl.b64 	%rd65, %rd64, 2;
	add.s64 	%rd66, %rd1, %rd65;
	ld.global.u32 	%r143, [%rd66];
	div.s32 	%r144, %r153, %r143;
	add.s64 	%rd67, %rd63, %rd5;
	shl.b64 	%rd68, %rd67, 2;
	add.s64 	%rd69, %rd1, %rd68;
	ld.global.u32 	%r145, [%rd69];
	mul.wide.s32 	%rd70, %r145, 4;
	add.s64 	%rd71, %rd1, %rd70;
	ld.global.u32 	%r146, [%rd71];
	mad.lo.s32 	%r163, %r146, %r144, %r163;
$L__BB34_16:
	mul.wide.s32 	%rd72, %r147, 2;
	add.s64 	%rd73, %rd2, %rd72;
	mul.wide.s32 	%rd74, %r163, 2;
	add.s64 	%rd75, %rd3, %rd74;
	ld.global.u16 	%rs2, [%rd75];
	st.global.u16 	[%rd73], %rs2;
	add.s32 	%r147, %r147, %r3;
	setp.lt.s32 	%p11, %r147, %r39;
	@%p11 bra 	$L__BB34_5;
$L__BB34_17:
	ret;

}
	// .globl	SwapEveryOtherFP16
.visible .entry SwapEveryOtherFP16(
	.param .u32 SwapEveryOtherFP16_param_0,
	.param .u32 SwapEveryOtherFP16_param_1,
	.param .u64 .ptr .align 1 SwapEveryOtherFP16_param_2,
	.param .u64 .ptr .align 1 SwapEveryOtherFP16_param_3,
	.param .u32 SwapEveryOtherFP16_param_4,
	.param .u32 SwapEveryOtherFP16_param_5
)
{
	.reg .pred 	%p<9>;
	.reg .b16 	%rs<2>;
	.reg .b32 	%r<28>;
	.reg .b64 	%rd<14>;

	ld.param.u32 	%r9, [SwapEveryOtherFP16_param_0];
	ld.param.u32 	%r10, [SwapEveryOtherFP16_param_1];
	ld.param.u64 	%rd3, [SwapEveryOtherFP16_param_2];
	ld.param.u64 	%rd4, [SwapEveryOtherFP16_param_3];
	ld.param.u32 	%r26, [SwapEveryOtherFP16_param_4];
	ld.param.u32 	%r12, [SwapEveryOtherFP16_param_5];
	cvta.to.global.u64 	%rd1, %rd4;
	cvta.to.global.u64 	%rd2, %rd3;
	shr.u32 	%r13, %r9, 31;
	add.s32 	%r14, %r9, %r13;
	shr.s32 	%r1, %r14, 1;
	setp.ge.s32 	%p2, %r26, %r10;
	@%p2 bra 	$L__BB35_8;
	mov.u32 	%r15, %ntid.x;
	mov.u32 	%r16, %ctaid.x;
	mul.lo.s32 	%r17, %r16, %r15;
	mov.u32 	%r18, %tid.x;
	add.s32 	%r2, %r17, %r18;
	mov.u32 	%r19, %nctaid.x;
	mul.lo.s32 	%r3, %r15, %r19;
	neg.s32 	%r20, %r18;
	setp.eq.s32 	%p3, %r17, %r20;
	and.b32  	%r21, %r9, 1;
	setp.eq.b32 	%p4, %r21, 1;
	and.pred  	%p1, %p3, %p4;
	not.pred 	%p7, %p1;
	cvt.s64.s32 	%rd9, %r9;
$L__BB35_2:
	setp.ge.s32 	%p5, %r2, %r1;
	@%p5 bra 	$L__BB35_5;
	mul.lo.s32 	%r5, %r26, %r1;
	mov.u32 	%r27, %r2;
$L__BB35_4:
	add.s32 	%r22, %r27, %r5;
	mul.wide.s32 	%rd5, %r22, 4;
	add.s64 	%rd6, %rd2, %rd5;
	ld.global.u32 	%r23, [%rd6];
	add.s64 	%rd7, %rd1, %rd5;
	ld.global.u32 	%r24, [%rd7];
	st.global.u32 	[%rd6], %r24;
	st.global.u32 	[%rd7], %r23;
	add.s32 	%r27, %r27, %r3;
	setp.lt.s32 	%p6, %r27, %r1;
	@%p6 bra 	$L__BB35_4;
$L__BB35_5:
	@%p7 bra 	$L__BB35_7;
	mul.lo.s32 	%r25, %r26, %r9;
	cvt.s64.s32 	%rd8, %r25;
	add.s64 	%rd10, %rd9, %rd8;
	shl.b64 	%rd11, %rd10, 1;
	add.s64 	%rd12, %rd2, %rd11;
	ld.global.u16 	%rs1, [%rd12+-2];
	add.s64 	%rd13, %rd1, %rd11;
	st.global.u16 	[%rd13+-2], %rs1;
$L__BB35_7:
	bar.sync 	0;
	add.s32 	%r26, %r26, %r12;
	setp.lt.s32 	%p8, %r26, %r10;
	@%p8 bra 	$L__BB35_2;
$L__BB35_8:
	ret;

}
	// .globl	SwapUpperLowerFP16
.visible .entry SwapUpperLowerFP16(
	.param .u32 SwapUpperLowerFP16_param_0,
	.param .u32 SwapUpperLowerFP16_param_1,
	.param .u64 .ptr .align 1 SwapUpperLowerFP16_param_2,
	.param .u64 .ptr .align 1 SwapUpperLowerFP16_param_3,
	.param .u32 SwapUpperLowerFP16_param_4,
	.param .u32 SwapUpperLowerFP16_param_5,
	.param .u32 SwapUpperLowerFP16_param_6
)
{
	.reg .pred 	%p<16>;
	.reg .b16 	%rs<5>;
	.reg .b32 	%r<61>;
	.reg .b64 	%rd<15>;

	ld.param.u32 	%r28, [SwapUpperLowerFP16_param_0];
	ld.param.u32 	%r29, [SwapUpperLowerFP16_param_1];
	ld.param.u64 	%rd3, [SwapUpperLowerFP16_param_2];
	ld.param.u64 	%rd4, [SwapUpperLowerFP16_param_3];
	ld.param.u32 	%r31, [SwapUpperLowerFP16_param_4];
	ld.param.u32 	%r30, [SwapUpperLowerFP16_param_5];
	cvta.to.global.u64 	%rd1, %rd4;
	cvta.to.global.u64 	%rd2, %rd3;
	setp.lt.s32 	%p1, %r31, 1;
	@%p1 bra 	$L__BB36_7;
	mov.u32 	%r44, %ctaid.x;
	mov.u32 	%r1, %ntid.x;
	mov.u32 	%r45, %tid.x;
	mad.lo.s32 	%r57, %r44, %r1, %r45;
	shr.u32 	%r46, %r28, 31;
	add.s32 	%r47, %r28, %r46;
	shr.s32 	%r3, %r47, 1;
	setp.ge.s32 	%p9, %r57, %r3;
	@%p9 bra 	$L__BB36_13;
	setp.gt.s32 	%p10, %r30, 0;
	selp.b32 	%r4, 0, %r3, %p10;
	mov.u32 	%r48, %ctaid.y;
	mov.u32 	%r49, %ntid.y;
	mov.u32 	%r50, %tid.y;
	mad.lo.s32 	%r5, %r48, %r49, %r50;
	mov.u32 	%r51, %nctaid.y;
	mul.lo.s32 	%r6, %r49, %r51;
	mov.u32 	%r52, %nctaid.x;
	mul.lo.s32 	%r7, %r1, %r52;
$L__BB36_3:
	setp.ge.s32 	%p11, %r5, %r29;
	add.s32 	%r9, %r57, %r4;
	max.s32 	%r54, %r57, %r9;
	setp.ge.s32 	%p12, %r54, %r28;
	or.pred  	%p13, %p12, %p11;
	@%p13 bra 	$L__BB36_6;
	mul.lo.s32 	%r10, %r57, %r29;
	mul.lo.s32 	%r11, %r9, %r29;
	mov.u32 	%r58, %r5;
$L__BB36_5:
	add.s32 	%r55, %r58, %r10;
	mul.wide.s32 	%rd10, %r55, 2;
	add.s64 	%rd11, %rd2, %rd10;
	ld.global.u16 	%rs3, [%rd11];
	add.s32 	%r56, %r58, %r11;
	mul.wide.s32 	%rd12, %r56, 2;
	add.s64 	%rd13, %rd1, %rd12;
	ld.global.u16 	%rs4, [%rd13];
	st.global.u16 	[%rd11], %rs4;
	add.s64 	%rd14, %rd1, %rd10;
	st.global.u16 	[%rd14], %rs3;
	add.s32 	%r58, %r58, %r6;
	setp.lt.s32 	%p14, %r58, %r29;
	@%p14 bra 	$L__BB36_5;
$L__BB36_6:
	add.s32 	%r57, %r57, %r7;
	setp.lt.s32 	%p15, %r57, %r3;
	@%p15 bra 	$L__BB36_3;
	bra.uni 	$L__BB36_13;
$L__BB36_7:
	mov.u32 	%r32, %ctaid.x;
	mov.u32 	%r15, %ntid.x;
	mov.u32 	%r33, %tid.x;
	mad.lo.s32 	%r59, %r32, %r15, %r33;
	shr.u32 	%r34, %r28, 31;
	add.s32 	%r35, %r28, %r34;
	shr.s32 	%r17, %r35, 1;
	setp.ge.s32 	%p2, %r59, %r17;
	@%p2 bra 	$L__BB36_13;
	mov.u32 	%r36, %ctaid.y;
	mov.u32 	%r37, %ntid.y;
	mov.u32 	%r38, %tid.y;
	mad.lo.s32 	%r18, %r36, %r37, %r38;
	mov.u32 	%r39, %nctaid.y;
	mul.lo.s32 	%r19, %r37, %r39;
	mov.u32 	%r40, %nctaid.x;
	mul.lo.s32 	%r20, %r15, %r40;
$L__BB36_9:
	setp.ge.s32 	%p3, %r18, %r29;
	add.s32 	%r22, %r59, %r17;
	setp.ge.s32 	%p4, %r22, %r28;
	or.pred  	%p5, %p4, %p3;
	@%p5 bra 	$L__BB36_12;
	mul.lo.s32 	%r23, %r22, %r29;
	setp.gt.s32 	%p6, %r30, 0;
	selp.b32 	%r41, %r59, %r22, %p6;
	mul.lo.s32 	%r24, %r41, %r29;
	mov.u32 	%r60, %r18;
$L__BB36_11:
	add.s32 	%r42, %r60, %r23;
	mul.wide.s32 	%rd5, %r42, 2;
	add.s64 	%rd6, %rd2, %rd5;
	ld.global.u16 	%rs1, [%rd6];
	add.s32 	%r43, %r60, %r24;
	mul.wide.s32 	%rd7, %r43, 2;
	add.s64 	%rd8, %rd1, %rd7;
	ld.global.u16 	%rs2, [%rd8];
	st.global.u16 	[%rd6], %rs2;
	add.s64 	%rd9, %rd1, %rd5;
	st.global.u16 	[%rd9], %rs1;
	add.s32 	%r60, %r60, %r19;
	setp.lt.s32 	%p7, %r60, %r29;
	@%p7 bra 	$L__BB36_11;
$L__BB36_12:
	add.s32 	%r59, %r59, %r20;
	setp.lt.s32 	%p8, %r59, %r17;
	@%p8 bra 	$L__BB36_9;
$L__BB36_13:
	ret;

}
	// .globl	ShapetoBatch4DNHWCFP16
.visible .entry ShapetoBatch4DNHWCFP16(
	.param .u32 ShapetoBatch4DNHWCFP16_param_0,
	.param .u32 ShapetoBatch4DNHWCFP16_param_1,
	.param .u32 ShapetoBatch4DNHWCFP16_param_2,
	.param .u32 ShapetoBatch4DNHWCFP16_param_3,
	.param .u32 ShapetoBatch4DNHWCFP16_param_4,
	.param .u32 ShapetoBatch4DNHWCFP16_param_5,
	.param .u32 ShapetoBatch4DNHWCFP16_param_6,
	.param .u32 ShapetoBatch4DNHWCFP16_param_7,
	.param .u32 ShapetoBatch4DNHWCFP16_param_8,
	.param .u32 ShapetoBatch4DNHWCFP16_param_9,
	.param .u32 ShapetoBatch4DNHWCFP16_param_10,
	.param .u32 ShapetoBatch4DNHWCFP16_param_11,
	.param .u64 .ptr .align 1 ShapetoBatch4DNHWCFP16_param_12,
	.param .u64 .ptr .align 1 ShapetoBatch4DNHWCFP16_param_13,
	.param .u32 ShapetoBatch4DNHWCFP16_param_14,
	.param .u32 ShapetoBatch4DNHWCFP16_param_15,
	.param .u8 ShapetoBatch4DNHWCFP16_param_16
)
{
	.reg .pred 	%p<32>;
	.reg .b16 	%rs<8>;
	.reg .b32 	%r<123>;
	.reg .b64 	%rd<15>;

	ld.param.u32 	%r59, [ShapetoBatch4DNHWCFP16_param_0];
	ld.param.u32 	%r60, [ShapetoBatch4DNHWCFP16_param_1];
	ld.param.u32 	%r61, [ShapetoBatch4DNHWCFP16_param_2];
	ld.param.u32 	%r62, [ShapetoBatch4DNHWCFP16_param_3];
	ld.param.u32 	%r63, [ShapetoBatch4DNHWCFP16_param_4];
	ld.param.u32 	%r64, [ShapetoBatch4DNHWCFP16_param_5];
	ld.param.u32 	%r67, [ShapetoBatch4DNHWCFP16_param_8];
	ld.param.u32 	%r68, [ShapetoBatch4DNHWCFP16_param_9];
	ld.param.u32 	%r69, [ShapetoBatch4DNHWCFP16_param_10];
	ld.param.u32 	%r70, [ShapetoBatch4DNHWCFP16_param_11];
	ld.param.u64 	%rd4, [ShapetoBatch4DNHWCFP16_param_12];
	ld.param.u64 	%rd5, [ShapetoBatch4DNHWCFP16_param_13];
	ld.param.u32 	%r71, [ShapetoBatch4DNHWCFP16_param_14];
	ld.param.u32 	%r72, [ShapetoBatch4DNHWCFP16_param_15];
	ld.param.s8 	%rs1, [ShapetoBatch4DNHWCFP16_param_16];
	cvta.to.global.u64 	%rd1, %rd4;
	cvta.to.global.u64 	%rd2, %rd5;
	mul.lo.s32 	%r73, %r60, %r59;
	mul.lo.s32 	%r1, %r73, %r61;
	setp.lt.s32 	%p4, %r64, 1;
	@%p4 bra 	$L__BB37_35;
	mov.u32 	%r74, %ctaid.x;
	mov.u32 	%r75, %ntid.x;
	mov.u32 	%r76, %tid.x;
	mad.lo.s32 	%r2, %r74, %r75, %r76;
	mov.u32 	%r77, %ctaid.y;
	mov.u32 	%r78, %ntid.y;
	mov.u32 	%r79, %tid.y;
	mad.lo.s32 	%r3, %r77, %r78, %r79;
	mov.u32 	%r80, %ctaid.z;
	mov.u32 	%r81, %ntid.z;
	mov.u32 	%r82, %tid.z;
	mad.lo.s32 	%r4, %r80, %r81, %r82;
	mov.u32 	%r83, %nctaid.z;
	mul.lo.s32 	%r5, %r81, %r83;
	mov.u32 	%r84, %nctaid.y;
	mul.lo.s32 	%r6, %r78, %r84;
	mov.u32 	%r85, %nctaid.x;
	mul.lo.s32 	%r7, %r75, %r85;
	min.s32 	%r86, %r67, %r68;
	setp.lt.s32 	%p5, %r86, 1;
	@%p5 bra 	$L__BB37_35;
	setp.eq.s16 	%p6, %rs1, 0;
	@%p6 bra 	$L__BB37_8;
	mul.lo.s32 	%r8, %r61, %r60;
	mul.lo.s32 	%r9, %r1, %r68;
	mov.b32 	%r117, 0;
$L__BB37_4:
	ld.param.u32 	%r107, [ShapetoBatch4DNHWCFP16_param_7];
	ld.param.u32 	%r105, [ShapetoBatch4DNHWCFP16_param_6];
	mul.lo.s32 	%r37, %r117, %r107;
	mul.lo.s32 	%r38, %r117, %r105;
	mov.b32 	%r118, 0;
$L__BB37_5:
	mul.lo.s32 	%r40, %r118, %r69;
	mad.lo.s32 	%r41, %r118, %r9, %r38;
	mov.b32 	%r119, 0;
$L__BB37_6:
	setp.lt.s32 	%p7, %r2, %r59;
	@%p7 bra 	$L__BB37_7;
	bra.uni 	$L__BB37_32;
$L__BB37_7:
	mul.lo.s32 	%r55, %r119, %r70;
	mad.lo.s32 	%r56, %r119, %r1, %r41;
	mov.u32 	%r120, %r2;
	bra.uni 	$L__BB37_38;
$L__BB37_8:
	mov.b32 	%r109, 0;
$L__BB37_9:
	ld.param.u32 	%r108, [ShapetoBatch4DNHWCFP16_param_7];
	ld.param.u32 	%r106, [ShapetoBatch4DNHWCFP16_param_6];
	mad.lo.s32 	%r11, %r109, %r108, %r4;
	mad.lo.s32 	%r12, %r109, %r106, %r4;
	mov.b32 	%r110, 0;
$L__BB37_10:
	mul.lo.s32 	%r14, %r110, %r69;
	mul.lo.s32 	%r15, %r68, %r110;
	mov.b32 	%r111, 0;
$L__BB37_11:
	setp.lt.s32 	%p23, %r2, %r59;
	@%p23 bra 	$L__BB37_15;
$L__BB37_12:
	add.s32 	%r111, %r111, 1;
	setp.eq.s32 	%p29, %r111, %r68;
	@%p29 bra 	$L__BB37_13;
	bra.uni 	$L__BB37_11;
$L__BB37_13:
	add.s32 	%r110, %r110, 1;
	setp.ne.s32 	%p30, %r110, %r67;
	@%p30 bra 	$L__BB37_10;
	add.s32 	%r109, %r109, 1;
	setp.eq.s32 	%p31, %r109, %r64;
	@%p31 bra 	$L__BB37_35;
	bra.uni 	$L__BB37_9;
$L__BB37_15:
	mul.lo.s32 	%r18, %r111, %r70;
	add.s32 	%r100, %r15, %r111;
	mul.lo.s32 	%r19, %r59, %r100;
	mov.u32 	%r112, %r2;
$L__BB37_16:
	setp.lt.s32 	%p24, %r3, %r60;
	@%p24 bra 	$L__BB37_18;
$L__BB37_17:
	add.s32 	%r112, %r112, %r7;
	setp.lt.s32 	%p28, %r112, %r59;
	@%p28 bra 	$L__BB37_16;
	bra.uni 	$L__BB37_12;
$L__BB37_18:
	add.s32 	%r101, %r112, %r14;
	mad.lo.s32 	%r22, %r101, %r62, %r18;
	add.s32 	%r102, %r19, %r112;
	mul.lo.s32 	%r23, %r60, %r102;
	mov.u32 	%r113, %r3;
$L__BB37_19:
	setp.lt.s32 	%p25, %r4, %r61;
	@%p25 bra 	$L__BB37_21;
$L__BB37_20:
	add.s32 	%r113, %r113, %r6;
	setp.lt.s32 	%p27, %r113, %r60;
	@%p27 bra 	$L__BB37_19;
	bra.uni 	$L__BB37_17;
$L__BB37_21:
	add.s32 	%r103, %r113, %r22;
	mad.lo.s32 	%r115, %r103, %r61, %r11;
	add.s32 	%r104, %r23, %r113;
	mad.lo.s32 	%r114, %r61, %r104, %r12;
	mov.u32 	%r116, %r4;
$L__BB37_22:
	mul.wide.s32 	%rd11, %r114, 2;
	add.s64 	%rd12, %rd2, %rd11;
	mul.wide.s32 	%rd13, %r115, 2;
	add.s64 	%rd14, %rd1, %rd13;
	ld.global.u16 	%rs6, [%rd14];
	ld.global.u16 	%rs7, [%rd12];
	// begin inline asm
	{add.f16 %rs5,%rs6,%rs7;
}
	// end inline asm
	st.global.u16 	[%rd14], %rs5;
	add.s32 	%r116, %r116, %r5;
	add.s32 	%r115, %r115, %r5;
	add.s32 	%r114, %r114, %r5;
	setp.lt.s32 	%p26, %r116, %r61;
	@%p26 bra 	$L__BB37_22;
	bra.uni 	$L__BB37_20;
$L__BB37_23:
	@%p1 bra 	$L__BB37_28;
	add.s32 	%r92, %r50, %r122;
	mul.wide.s32 	%rd6, %r92, 2;
	add.s64 	%rd3, %rd2, %rd6;
	@%p15 bra 	$L__BB37_26;
	mov.b32 	%r93, 0;
	// begin inline asm
	cvt.rn.f16.s32 %rs2, %r93;
	// end inline asm
	st.global.u16 	[%rd3], %rs2;
$L__BB37_26:
	@%p16 bra 	$L__BB37_29;
	mov.b32 	%r94, 0;
	// begin inline asm
	cvt.rn.f16.s32 %rs3, %r94;
	// end inline asm
	st.global.u16 	[%rd3], %rs3;
	bra.uni 	$L__BB37_29;
$L__BB37_28:
	add.s32 	%r95, %r50, %r122;
	mul.wide.s32 	%rd7, %r95, 2;
	add.s64 	%rd8, %rd2, %rd7;
	add.s32 	%r96, %r51, %r122;
	mul.wide.s32 	%rd9, %r96, 2;
	add.s64 	%rd10, %rd1, %rd9;
	ld.global.u16 	%rs4, [%rd10];
	st.global.u16 	[%rd8], %rs4;
$L__BB37_29:
	add.s32 	%r122, %r122, %r5;
	setp.lt.s32 	%p17, %r122, %r61;
	@%p17 bra 	$L__BB37_23;
$L__BB37_30:
	add.s32 	%r121, %r121, %r6;
	setp.lt.s32 	%p18, %r121, %r60;
	@%p18 bra 	$L__BB37_36;
$L__BB37_31:
	add.s32 	%r120, %r120, %r7;
	setp.lt.s32 	%p19, %r120, %r59;
	@%p19 bra 	$L__BB37_38;
$L__BB37_32:
	add.s32 	%r119, %r119, 1;
	setp.eq.s32 	%p20, %r119, %r68;
	@%p20 bra 	$L__BB37_33;
	bra.uni 	$L__BB37_6;
$L__BB37_33:
	add.s32 	%r118, %r118, 1;
	setp.ne.s32 	%p21, %r118, %r67;
	@%p21 bra 	$L__BB37_5;
	add.s32 	%r117, %r117, 1;
	setp.ne.s32 	%p22, %r117, %r64;
	@%p22 bra 	$L__BB37_4;
$L__BB37_35:
	ret;
$L__BB37_36:
	setp.lt.s32 	%p11, %r4, %r61;
	@%p11 bra 	$L__BB37_37;
	bra.uni 	$L__BB37_30;
$L__BB37_37:
	setp.gt.s32 	%p13, %r71, 0;
	add.s32 	%r90, %r121, %r55;
	setp.lt.s32 	%p14, %r90, %r63;
	and.pred  	%p1, %p10, %p14;
	and.pred  	%p2, %p13, %p14;
	mad.lo.s32 	%r50, %r121, %r61, %r53;
	add.s32 	%r91, %r90, %r54;
	mad.lo.s32 	%r51, %r91, %r61, %r37;
	not.pred 	%p15, %p2;
	mov.u32 	%r122, %r4;
	bra.uni 	$L__BB37_23;
$L__BB37_38:
	setp.lt.s32 	%p8, %r3, %r60;
	@%p8 bra 	$L__BB37_39;
	bra.uni 	$L__BB37_31;
$L__BB37_39:
	setp.gt.s32 	%p9, %r72, 0;
	add.s32 	%r52, %r120, %r40;
	setp.lt.s32 	%p10, %r52, %r62;
	mad.lo.s32 	%r53, %r120, %r8, %r56;
	and.pred  	%p3, %p9, %p10;
	mul.lo.s32 	%r54, %r52, %r62;
	not.pred 	%p16, %p3;
	mov.u32 	%r121, %r3;
	bra.uni 	$L__BB37_36;

}
	// .globl	ShapetoBatch4DNCHWFP16
.visible .entry ShapetoBatch4DNCHWFP16(
	.param .u32 ShapetoBatch4DNCHWFP16_param_0,
	.param .u32 ShapetoBatch4DNCHWFP16_param_1,
	.param .u32 ShapetoBatch4DNCHWFP16_param_2,
	.param .u32 ShapetoBatch4DNCHWFP16_param_3,
	.param .u32 ShapetoBatch4DNCHWFP16_param_4,
	.param .u32 ShapetoBatch4DNCHWFP16_param_5,
	.param .u32 ShapetoBatch4DNCHWFP16_param_6,
	.param .u32 ShapetoBatch4DNCHWFP16_param_7,
	.param .u32 ShapetoBatch4DNCHWFP16_param_8,
	.param .u32 ShapetoBatch4DNCHWFP16_param_9,
	.param .u32 ShapetoBatch4DNCHWFP16_param_10,
	.param .u32 ShapetoBatch4DNCHWFP16_param_11,
	.param .u64 .ptr .align 1 ShapetoBatch4DNCHWFP16_param_12,
	.param .u64 .ptr .align 1 ShapetoBatch4DNCHWFP16_param_13,
	.param .u32 ShapetoBatch4DNCHWFP16_param_14,
	.param .u32 ShapetoBatch4DNCHWFP16_param_15,
	.param .u8 ShapetoBatch4DNCHWFP16_param_16
)
{
	.reg .pred 	%p<32>;
	.reg .b16 	%rs<8>;
	.reg .b32 	%r<121>;
	.reg .b64 	%rd<15>;

	ld.param.u32 	%r60, [ShapetoBatch4DNCHWFP16_param_0];
	ld.param.u32 	%r61, [ShapetoBatch4DNCHWFP16_param_1];
	ld.param.u32 	%r62, [ShapetoBatch4DNCHWFP16_param_2];
	ld.param.u32 	%r63, [ShapetoBatch4DNCHWFP16_param_3];
	ld.param.u32 	%r64, [ShapetoBatch4DNCHWFP16_param_4];
	ld.param.u32 	%r65, [ShapetoBatch4DNCHWFP16_param_5];
	ld.param.u32 	%r68, [ShapetoBatch4DNCHWFP16_param_8];
	ld.param.u32 	%r69, [ShapetoBatch4DNCHWFP16_param_9];
	ld.param.u32 	%r70, [ShapetoBatch4DNCHWFP16_param_10];
	ld.param.u32 	%r71, [ShapetoBatch4DNCHWFP16_param_11];
	ld.param.u64 	%rd4, [ShapetoBatch4DNCHWFP16_param_12];
	ld.param.u64 	%rd5, [ShapetoBatch4DNCHWFP16_param_13];
	ld.param.u32 	%r72, [ShapetoBatch4DNCHWFP16_param_14];
	ld.param.u32 	%r73, [ShapetoBatch4DNCHWFP16_param_15];
	ld.param.s8 	%rs1, [ShapetoBatch4DNCHWFP16_param_16];
	cvta.to.global.u64 	%rd1, %rd4;
	cvta.to.global.u64 	%rd2, %rd5;
	mul.lo.s32 	%r1, %r61, %r60;
	mul.lo.s32 	%r2, %r1, %r62;
	setp.lt.s32 	%p2, %r65, 1;
	@%p2 bra 	$L__BB38_35;
	mov.u32 	%r74, %ctaid.x;
	mov.u32 	%r75, %ntid.x;
	mov.u32 	%r76, %tid.x;
	mad.lo.s32 	%r3, %r74, %r75, %r76;
	mov.u32 	%r77, %ctaid.y;
	mov.u32 	%r78, %ntid.y;
	mov.u32 	%r79, %tid.y;
	mad.lo.s32 	%r4, %r77, %r78, %r79;
	mov.u32 	%r80, %ctaid.z;
	mov.u32 	%r81, %ntid.z;
	mov.u32 	%r82, %tid.z;
	mad.lo.s32 	%r5, %r80, %r81, %r82;
	mov.u32 	%r83, %nctaid.z;
	mul.lo.s32 	%r6, %r81, %r83;
	mov.u32 	%r84, %nctaid.y;
	mul.lo.s32 	%r7, %r78, %r84;
	mov.u32 	%r85, %nctaid.x;
	mul.lo.s32 	%r8, %r75, %r85;
	min.s32 	%r86, %r68, %r69;
	setp.lt.s32 	%p3, %r86, 1;
	@%p3 bra 	$L__BB38_35;
	setp.eq.s16 	%p4, %rs1, 0;
	@%p4 bra 	$L__BB38_8;
	mul.lo.s32 	%r9, %r2, %r69;
	mov.b32 	%r115, 0;
$L__BB38_4:
	ld.param.u32 	%r105, [ShapetoBatch4DNCHWFP16_param_7];
	ld.param.u32 	%r103, [ShapetoBatch4DNCHWFP16_param_6];
	mul.lo.s32 	%r37, %r115, %r105;
	mul.lo.s32 	%r38, %r115, %r103;
	mov.b32 	%r116, 0;
$L__BB38_5:
	mul.lo.s32 	%r40, %r116, %r70;
	mad.lo.s32 	%r41, %r116, %r9, %r38;
	mov.b32 	%r117, 0;
$L__BB38_6:
	setp.lt.s32 	%p5, %r3, %r60;
	@%p5 bra 	$L__BB38_7;
	bra.uni 	$L__BB38_32;
$L__BB38_7:
	mul.lo.s32 	%r56, %r117, %r71;
	mad.lo.s32 	%r57, %r117, %r2, %r41;
	mov.u32 	%r118, %r3;
	bra.uni 	$L__BB38_38;
$L__BB38_8:
	mov.b32 	%r107, 0;
$L__BB38_9:
	ld.param.u32 	%r106, [ShapetoBatch4DNCHWFP16_param_7];
	ld.param.u32 	%r104, [ShapetoBatch4DNCHWFP16_param_6];
	mad.lo.s32 	%r11, %r107, %r106, %r5;
	mad.lo.s32 	%r12, %r107, %r104, %r5;
	mov.b32 	%r108, 0;
$L__BB38_10:
	mul.lo.s32 	%r14, %r108, %r70;
	mul.lo.s32 	%r15, %r69, %r108;
	mov.b32 	%r109, 0;
$L__BB38_11:
	setp.lt.s32 	%p23, %r3, %r60;
	@%p23 bra 	$L__BB38_15;
$L__BB38_12:
	add.s32 	%r109, %r109, 1;
	setp.eq.s32 	%p29, %r109, %r69;
	@%p29 bra 	$L__BB38_13;
	bra.uni 	$L__BB38_11;
$L__BB38_13:
	add.s32 	%r108, %r108, 1;
	setp.ne.s32 	%p30, %r108, %r68;
	@%p30 bra 	$L__BB38_10;
	add.s32 	%r107, %r107, 1;
	setp.eq.s32 	%p31, %r107, %r65;
	@%p31 bra 	$L__BB38_35;
	bra.uni 	$L__BB38_9;
$L__BB38_15:
	mad.lo.s32 	%r18, %r109, %r71, %r11;
	add.s32 	%r99, %r15, %r109;
	mul.lo.s32 	%r19, %r62, %r99;
	mov.u32 	%r110, %r3;
$L__BB38_16:
	setp.lt.s32 	%p24, %r4, %r61;
	@%p24 bra 	$L__BB38_18;
$L__BB38_17:
	add.s32 	%r110, %r110, %r8;
	setp.lt.s32 	%p28, %r110, %r60;
	@%p28 bra 	$L__BB38_16;
	bra.uni 	$L__BB38_12;
$L__BB38_18:
	mad.lo.s32 	%r22, %r110, %r63, %r14;
	add.s32 	%r100, %r19, %r110;
	mul.lo.s32 	%r23, %r60, %r100;
	mov.u32 	%r111, %r4;
$L__BB38_19:
	setp.lt.s32 	%p25, %r5, %r62;
	@%p25 bra 	$L__BB38_21;
$L__BB38_20:
	add.s32 	%r111, %r111, %r7;
	setp.lt.s32 	%p27, %r111, %r61;
	@%p27 bra 	$L__BB38_19;
	bra.uni 	$L__BB38_17;
$L__BB38_21:
	add.s32 	%r101, %r111, %r22;
	mad.lo.s32 	%r113, %r101, %r64, %r18;
	add.s32 	%r102, %r23, %r111;
	mad.lo.s32 	%r112, %r61, %r102, %r12;
	mov.u32 	%r114, %r5;
$L__BB38_22:
	mul.wide.s32 	%rd11, %r112, 2;
	add.s64 	%rd12, %rd2, %rd11;
	mul.wide.s32 	%rd13, %r113, 2;
	add.s64 	%rd14, %rd1, %rd13;
	ld.global.u16 	%rs6, [%rd14];
	ld.global.u16 	%rs7, [%rd12];
	// begin inline asm
	{add.f16 %rs5,%rs6,%rs7;
}
	// end inline asm
	st.global.u16 	[%rd14], %rs5;
	add.s32 	%r114, %r114, %r6;
	add.s32 	%r113, %r113, %r6;
	add.s32 	%r112, %r112, %r6;
	setp.lt.s32 	%p26, %r114, %r62;
	@%p26 bra 	$L__BB38_22;
	bra.uni 	$L__BB38_20;
$L__BB38_23:
	add.s32 	%r46, %r120, %r56;
	setp.lt.s32 	%p11, %r46, %r64;
	and.pred  	%p12, %p9, %p11;
	@%p12 bra 	$L__BB38_28;
	setp.ge.s32 	%p13, %r46, %r64;
	setp.lt.s32 	%p14, %r72, 1;
	add.s32 	%r91, %r52, %r120;
	mul.wide.s32 	%rd6, %r91, 2;
	add.s64 	%rd3, %rd2, %rd6;
	or.pred  	%p15, %p14, %p13;
	@%p15 bra 	$L__BB38_26;
	mov.b32 	%r92, 0;
	// begin inline asm
	cvt.rn.f16.s32 %rs2, %r92;
	// end inline asm
	st.global.u16 	[%rd3], %rs2;
$L__BB38_26:
	@%p16 bra 	$L__BB38_29;
	mov.b32 	%r93, 0;
	// begin inline asm
	cvt.rn.f16.s32 %rs3, %r93;
	// end inline asm
	st.global.u16 	[%rd3], %rs3;
	bra.uni 	$L__BB38_29;
$L__BB38_28:
	add.s32 	%r94, %r52, %r120;
	mul.wide.s32 	%rd7, %r94, 2;
	add.s64 	%rd8, %rd2, %rd7;
	add.s32 	%r95, %r53, %r46;
	mul.wide.s32 	%rd9, %r95, 2;
	add.s64 	%rd10, %rd1, %rd9;
	ld.global.u16 	%rs4, [%rd10];
	st.global.u16 	[%rd8], %rs4;
$L__BB38_29:
	add.s32 	%r120, %r120, %r6;
	setp.lt.s32 	%p17, %r120, %r62;
	@%p17 bra 	$L__BB38_23;
$L__BB38_30:
	add.s32 	%r119, %r119, %r7;
	setp.lt.s32 	%p18, %r119, %r61;
	@%p18 bra 	$L__BB38_36;
$L__BB38_31:
	add.s32 	%r118, %r118, %r8;
	setp.lt.s32 	%p19, %r118, %r60;
	@%p19 bra 	$L__BB38_38;
$L__BB38_32:
	add.s32 	%r117, %r117, 1;
	setp.eq.s32 	%p20, %r117, %r69;
	@%p20 bra 	$L__BB38_33;
	bra.uni 	$L__BB38_6;
$L__BB38_33:
	add.s32 	%r116, %r116, 1;
	setp.ne.s32 	%p21, %r116, %r68;
	@%p21 bra 	$L__BB38_5;
	add.s32 	%r115, %r115, 1;
	setp.ne.s32 	%p22, %r115, %r65;
	@%p22 bra 	$L__BB38_4;
$L__BB38_35:
	ret;
$L__BB38_36:
	setp.lt.s32 	%p7, %r5, %r62;
	@%p7 bra 	$L__BB38_37;
	bra.uni 	$L__BB38_30;
$L__BB38_37:
	setp.gt.s32 	%p8, %r73, 0;
	add.s32 	%r51, %r119, %r40;
	setp.lt.s32 	%p9, %r51, %r63;
	mad.lo.s32 	%r52, %r119, %r61, %r54;
	and.pred  	%p1, %p8, %p9;
	add.s32 	%r90, %r51, %r55;
	mad.lo.s32 	%r53, %r90, %r64, %r37;
	not.pred 	%p16, %p1;
	mov.u32 	%r120, %r5;
	bra.uni 	$L__BB38_23;
$L__BB38_38:
	setp.lt.s32 	%p6, %r4, %r61;
	@%p6 bra 	$L__BB38_39;
	bra.uni 	$L__BB38_31;
$L__BB38_39:
	mad.lo.s32 	%r54, %r118, %r1, %r57;
	mul.lo.s32 	%r55, %r118, %r63;
	mov.u32 	%r119, %r4;
	bra.uni 	$L__BB38_36;

}
	// .globl	NearestNeighborNCHWFP16
.visible .entry NearestNeighborNCHWFP16(
	.param .u32 NearestNeighborNCHWFP16_param_0,
	.param .u32 NearestNeighborNCHWFP16_param_1,
	.param .u64 .ptr .align 1 NearestNeighborNCHWFP16_param_2,
	.param .u32 NearestNeighborNCHWFP16_param_3,
	.param .u32 NearestNeighborNCHWFP16_param_4,
	.param .u32 NearestNeighborNCHWFP16_param_5,
	.param .u32 NearestNeighborNCHWFP16_param_6,
	.param .u32 NearestNeighborNCHWFP16_param_7,
	.param .f32 NearestNeighborNCHWFP16_param_8,
	.param .f32 NearestNeighborNCHWFP16_param_9,
	.param .u64 .ptr .align 1 NearestNeighborNCHWFP16_param_10
)
{
	.reg .pred 	%p<5>;
	.reg .b16 	%rs<3>;
	.reg .b32 	%r<49>;
	.reg .b32 	%f<26>;
	.reg .b64 	%rd<19>;

	ld.param.u32 	%r9, [NearestNeighborNCHWFP16_param_0];
	ld.param.u32 	%r10, [NearestNeighborNCHWFP16_param_1];
	ld.param.u64 	%rd3, [NearestNeighborNCHWFP16_param_2];
	ld.param.u32 	%r11, [NearestNeighborNCHWFP16_param_3];
	ld.param.u32 	%r12, [NearestNeighborNCHWFP16_param_4];
	ld.param.u32 	%r13, [NearestNeighborNCHWFP16_param_5];
	ld.param.u32 	%r14, [NearestNeighborNCHWFP16_param_6];
	ld.param.u32 	%r15, [NearestNeighborNCHWFP16_param_7];
	ld.param.f32 	%f3, [NearestNeighborNCHWFP16_param_8];
	ld.param.f32 	%f4, [NearestNeighborNCHWFP16_param_9];
	ld.param.u64 	%rd4, [NearestNeighborNCHWFP16_param_10];
	cvta.to.global.u64 	%rd1, %rd4;
	cvta.to.global.u64 	%rd2, %rd3;
	mov.u32 	%r16, %ctaid.x;
	mov.u32 	%r1, %ntid.x;
	mov.u32 	%r17, %tid.x;
	mad.lo.s32 	%r47, %r16, %r1, %r17;
	setp.ge.s32 	%p1, %r47, %r10;
	@%p1 bra 	$L__BB39_4;
	mul.lo.s32 	%r3, %r12, %r11;
	setp.eq.s32 	%p2, %r9, 0;
	add.s32 	%r18, %r11, -1;
	cvt.rn.f32.s32 	%f1, %r18;
	add.s32 	%r19, %r12, -1;
	cvt.rn.f32.s32 	%f2, %r19;
	mov.u32 	%r20, %nctaid.x;
	mul.lo.s32 	%r4, %r1, %r20;
	@%p2 bra 	$L__BB39_2;
	bra.uni 	$L__BB39_3;
$L__BB39_2:
	div.s32 	%r34, %r47, %r15;
	mul.lo.s32 	%r35, %r34, %r15;
	sub.s32 	%r36, %r47, %r35;
	div.s32 	%r37, %r34, %r14;
	mul.lo.s32 	%r38, %r37, %r14;
	sub.s32 	%r39, %r34, %r38;
	rem.s32 	%r40, %r37, %r13;
	sub.s32 	%r41, %r37, %r40;
	mul.lo.s32 	%r42, %r3, %r41;
	cvt.s64.s32 	%rd12, %r42;
	cvt.rn.f32.s32 	%f18, %r39;
	mul.f32 	%f19, %f3, %f18;
	cvt.rmi.f32.f32 	%f20, %f19;
	min.f32 	%f21, %f20, %f1;
	cvt.rzi.s32.f32 	%r43, %f21;
	cvt.rn.f32.s32 	%f22, %r36;
	mul.f32 	%f23, %f4, %f22;
	cvt.rmi.f32.f32 	%f24, %f23;
	min.f32 	%f25, %f24, %f2;
	cvt.rzi.s32.f32 	%r44, %f25;
	mad.lo.s32 	%r45, %r40, %r11, %r43;
	mad.lo.s32 	%r46, %r45, %r12, %r44;
	mul.wide.s32 	%rd13, %r47, 2;
	add.s64 	%rd14, %rd1, %rd13;
	cvt.s64.s32 	%rd15, %r46;
	add.s64 	%rd16, %rd15, %rd12;
	shl.b64 	%rd17, %rd16, 1;
	add.s64 	%rd18, %rd2, %rd17;
	ld.global.u16 	%rs2, [%rd18];
	st.global.u16 	[%rd14], %rs2;
	add.s32 	%r47, %r47, %r4;
	setp.lt.s32 	%p4, %r47, %r10;
	@%p4 bra 	$L__BB39_2;
	bra.uni 	$L__BB39_4;
$L__BB39_3:
	div.s32 	%r21, %r47, %r15;
	mul.lo.s32 	%r22, %r21, %r15;
	sub.s32 	%r23, %r47, %r22;
	div.s32 	%r24, %r21, %r14;
	mul.lo.s32 	%r25, %r24, %r14;
	sub.s32 	%r26, %r21, %r25;
	rem.s32 	%r27, %r24, %r13;
	sub.s32 	%r28, %r24, %r27;
	mul.lo.s32 	%r29, %r3, %r28;
	cvt.s64.s32 	%rd5, %r29;
	cvt.rn.f32.s32 	%f5, %r26;
	mul.f32 	%f6, %f3, %f5;
	mov.f32 	%f7, 0f3F000000;
	copysign.f32 	%f8, %f6, %f7;
	add.rz.f32 	%f9, %f6, %f8;
	cvt.rzi.f32.f32 	%f10, %f9;
	min.f32 	%f11, %f10, %f1;
	cvt.rzi.s32.f32 	%r30, %f11;
	cvt.rn.f32.s32 	%f12, %r23;
	mul.f32 	%f13, %f4, %f12;
	copysign.f32 	%f14, %f13, %f7;
	add.rz.f32 	%f15, %f13, %f14;
	cvt.rzi.f32.f32 	%f16, %f15;
	min.f32 	%f17, %f16, %f2;
	cvt.rzi.s32.f32 	%r31, %f17;
	mad.lo.s32 	%r32, %r27, %r11, %r30;
	mad.lo.s32 	%r33, %r32, %r12, %r31;
	mul.wide.s32 	%rd6, %r47, 2;
	add.s64 	%rd7, %rd1, %rd6;
	cvt.s64.s32 	%rd8, %r33;
	add.s64 	%rd9, %rd8, %rd5;
	shl.b64 	%rd10, %rd9, 1;
	add.s64 	%rd11, %rd2, %rd10;
	ld.global.u16 	%rs1, [%rd11];
	st.global.u16 	[%rd7], %rs1;
	add.s32 	%r47, %r47, %r4;
	setp.lt.s32 	%p3, %r47, %r10;
	@%p3 bra 	$L__BB39_3;
$L__BB39_4:
	ret;

}
	// .globl	NearestNeighborNHWCBackFP16
.visible .entry NearestNeighborNHWCBackFP16(
	.param .u32 NearestNeighborNHWCBackFP16_param_0,
	.param .u32 NearestNeighborNHWCBackFP16_param_1,
	.param .u64 .ptr .align 1 NearestNeighborNHWCBackFP16_param_2,
	.param .u32 NearestNeighborNHWCBackFP16_param_3,
	.param .u32 NearestNeighborNHWCBackFP16_param_4,
	.param .u32 NearestNeighborNHWCBackFP16_param_5,
	.param .u32 NearestNeighborNHWCBackFP16_param_6,
	.param .u32 NearestNeighborNHWCBackFP16_param_7,
	.param .f32 NearestNeighborNHWCBackFP16_param_8,
	.param .f32 NearestNeighborNHWCBackFP16_param_9,
	.param .u64 .ptr .align 1 NearestNeighborNHWCBackFP16_param_10
)
{
	.reg .pred 	%p<5>;
	.reg .b16 	%rs<3>;
	.reg .b32 	%r<34>;
	.reg .b32 	%f<29>;
	.reg .b64 	%rd<11>;

	ld.param.u32 	%r10, [NearestNeighborNHWCBackFP16_param_0];
	ld.param.u32 	%r11, [NearestNeighborNHWCBackFP16_param_1];
	ld.param.u64 	%rd2, [NearestNeighborNHWCBackFP16_param_2];
	ld.param.u32 	%r12, [NearestNeighborNHWCBackFP16_param_3];
	ld.param.u32 	%r13, [NearestNeighborNHWCBackFP16_param_4];
	ld.param.u32 	%r14, [NearestNeighborNHWCBackFP16_param_5];
	ld.param.u32 	%r15, [NearestNeighborNHWCBackFP16_param_6];
	ld.param.u32 	%r16, [NearestNeighborNHWCBackFP16_param_7];
	ld.param.f32 	%f10, [NearestNeighborNHWCBackFP16_param_8];
	ld.param.f32 	%f11, [NearestNeighborNHWCBackFP16_param_9];
	ld.param.u64 	%rd3, [NearestNeighborNHWCBackFP16_param_10];
	mov.u32 	%r17, %ctaid.x;
	mov.u32 	%r1, %ntid.x;
	mov.u32 	%r18, %tid.x;
	mad.lo.s32 	%r33, %r17, %r1, %r18;
	setp.ge.s32 	%p1, %r33, %r11;
	@%p1 bra 	$L__BB40_9;
	mul.lo.s32 	%r19, %r13, %r12;
	mul.lo.s32 	%r3, %r19, %r14;
	add.s32 	%r20, %r15, -1;
	cvt.rn.f32.s32 	%f1, %r20;
	add.s32 	%r21, %r16, -1;
	cvt.rn.f32.s32 	%f2, %r21;
	mov.u32 	%r22, %nctaid.x;
	mul.lo.s32 	%r4, %r1, %r22;
	cvta.to.global.u64 	%rd1, %rd3;
$L__BB40_2:
	setp.eq.s32 	%p2, %r10, 0;
	div.s32 	%r23, %r33, %r14;
	div.s32 	%r24, %r23, %r13;
	mul.lo.s32 	%r25, %r24, %r13;
	sub.s32 	%r6, %r23, %r25;
	div.s32 	%r26, %r24, %r12;
	mul.lo.s32 	%r27, %r26, %r12;
	sub.s32 	%r7, %r24, %r27;
	mul.lo.s32 	%r8, %r3, %r26;
	@%p2 bra 	$L__BB40_4;
	cvt.rn.f32.s32 	%f12, %r7;
	mul.f32 	%f13, %f10, %f12;
	mov.f32 	%f14, 0f3F000000;
	copysign.f32 	%f15, %f13, %f14;
	add.rz.f32 	%f16, %f13, %f15;
	cvt.rzi.f32.f32 	%f27, %f16;
	bra.uni 	$L__BB40_5;
$L__BB40_4:
	cvt.rn.f32.s32 	%f17, %r7;
	mul.f32 	%f18, %f10, %f17;
	cvt.rmi.f32.f32 	%f27, %f18;
$L__BB40_5:
	setp.eq.s32 	%p3, %r10, 0;
	min.f32 	%f6, %f27, %f1;
	@%p3 bra 	$L__BB40_7;
	cvt.rn.f32.s32 	%f19, %r6;
	mul.f32 	%f20, %f11, %f19;
	mov.f32 	%f21, 0f3F000000;
	copysign.f32 	%f22, %f20, %f21;
	add.rz.f32 	%f23, %f20, %f22;
	cvt.rzi.f32.f32 	%f28, %f23;
	bra.uni 	$L__BB40_8;
$L__BB40_7:
	cvt.rn.f32.s32 	%f24, %r6;
	mul.f32 	%f25, %f11, %f24;
	cvt.rmi.f32.f32 	%f28, %f25;
$L__BB40_8:
	min.f32 	%f26, %f28, %f2;
	cvt.rzi.s32.f32 	%r28, %f26;
	cvt.rzi.s32.f32 	%r29, %f6;
	mad.lo.s32 	%r30, %r29, %r16, %r28;
	rem.s32 	%r31, %r33, %r14;
	mad.lo.s32 	%r32, %r30, %r14, %r31;
	cvt.s64.s32 	%rd5, %r32;
	cvt.s64.s32 	%rd6, %r8;
	add.s64 	%rd7, %rd5, %rd6;
	shl.b64 	%rd8, %rd7, 1;
	add.s64 	%rd4, %rd2, %rd8;
	mul.wide.s32 	%rd9, %r33, 2;
	add.s64 	%rd10, %rd1, %rd9;
	ld.global.u16 	%rs2, [%rd10];
	// begin inline asm
	{ atom.add.noftz.f16 %rs1,[%rd4],%rs2; }

	// end inline asm
	add.s32 	%r33, %r33, %r4;
	setp.lt.s32 	%p4, %r33, %r11;
	@%p4 bra 	$L__BB40_2;
$L__BB40_9:
	ret;

}
	// .globl	NearestNeighborNHWCFP16
.visible .entry NearestNeighborNHWCFP16(
	.param .u32 NearestNeighborNHWCFP16_param_0,
	.param .u32 NearestNeighborNHWCFP16_param_1,
	.param .u64 .ptr .align 1 NearestNeighborNHWCFP16_param_2,
	.param .u32 NearestNeighborNHWCFP16_param_3,
	.param .u32 NearestNeighborNHWCFP16_param_4,
	.param .u32 NearestNeighborNHWCFP16_param_5,
	.param .u32 NearestNeighborNHWCFP16_param_6,
	.param .u32 NearestNeighborNHWCFP16_param_7,
	.param .f32 NearestNeighborNHWCFP16_param_8,
	.param .f32 NearestNeighborNHWCFP16_param_9,
	.param .u64 .ptr .align 1 NearestNeighborNHWCFP16_param_10
)
{
	.reg .pred 	%p<5>;
	.reg .b16 	%rs<3>;
	.reg .b32 	%r<52>;
	.reg .b32 	%f<26>;
	.reg .b64 	%rd<19>;

	ld.param.u32 	%r9, [NearestNeighborNHWCFP16_param_0];
	ld.param.u32 	%r10, [NearestNeighborNHWCFP16_param_1];
	ld.param.u64 	%rd3, [NearestNeighborNHWCFP16_param_2];
	ld.param.u32 	%r11, [NearestNeighborNHWCFP16_param_3];
	ld.param.u32 	%r12, [NearestNeighborNHWCFP16_param_4];
	ld.param.u32 	%r13, [NearestNeighborNHWCFP16_param_5];
	ld.param.u32 	%r14, [NearestNeighborNHWCFP16_param_6];
	ld.param.u32 	%r15, [NearestNeighborNHWCFP16_param_7];
	ld.param.f32 	%f3, [NearestNeighborNHWCFP16_param_8];
	ld.param.f32 	%f4, [NearestNeighborNHWCFP16_param_9];
	ld.param.u64 	%rd4, [NearestNeighborNHWCFP16_param_10];
	cvta.to.global.u64 	%rd1, %rd4;
	cvta.to.global.u64 	%rd2, %rd3;
	mov.u32 	%r16, %ctaid.x;
	mov.u32 	%r1, %ntid.x;
	mov.u32 	%r17, %tid.x;
	mad.lo.s32 	%r50, %r16, %r1, %r17;
	setp.ge.s32 	%p1, %r50, %r10;
	@%p1 bra 	$L__BB41_4;
	mul.lo.s32 	%r18, %r12, %r11;
	mul.lo.s32 	%r3, %r18, %r13;
	setp.eq.s32 	%p2, %r9, 0;
	add.s32 	%r19, %r11, -1;
	cvt.rn.f32.s32 	%f1, %r19;
	add.s32 	%r20, %r12, -1;
	cvt.rn.f32.s32 	%f2, %r20;
	mov.u32 	%r21, %nctaid.x;
	mul.lo.s32 	%r4, %r1, %r21;
	@%p2 bra 	$L__BB41_2;
	bra.uni 	$L__BB41_3;
$L__BB41_2:
	div.s32 	%r36, %r50, %r13;
	mul.lo.s32 	%r37, %r36, %r13;
	sub.s32 	%r38, %r50, %r37;
	div.s32 	%r39, %r36, %r15;
	mul.lo.s32 	%r40, %r39, %r15;
	sub.s32 	%r41, %r36, %r40;
	div.s32 	%r42, %r39, %r14;
	mul.lo.s32 	%r43, %r42, %r14;
	sub.s32 	%r44, %r39, %r43;
	mul.lo.s32 	%r45, %r3, %r42;
	cvt.s64.s32 	%rd12, %r45;
	cvt.rn.f32.s32 	%f18, %r44;
	mul.f32 	%f19, %f3, %f18;
	cvt.rmi.f32.f32 	%f20, %f19;
	min.f32 	%f21, %f20, %f1;
	cvt.rzi.s32.f32 	%r46, %f21;
	cvt.rn.f32.s32 	%f22, %r41;
	mul.f32 	%f23, %f4, %f22;
	cvt.rmi.f32.f32 	%f24, %f23;
	min.f32 	%f25, %f24, %f2;
	cvt.rzi.s32.f32 	%r47, %f25;
	mad.lo.s32 	%r48, %r46, %r12, %r47;
	mad.lo.s32 	%r49, %r48, %r13, %r38;
	mul.wide.s32 	%rd13, %r50, 2;
	add.s64 	%rd14, %rd1, %rd13;
	cvt.s64.s32 	%rd15, %r49;
	add.s64 	%rd16, %rd15, %rd12;
	shl.b64 	%rd17, %rd16, 1;
	add.s64 	%rd18, %rd2, %rd17;
	ld.global.u16 	%rs2, [%rd18];
	st.global.u16 	[%rd14], %rs2;
	add.s32 	%r50, %r50, %r4;
	setp.lt.s32 	%p4, %r50, %r10;
	@%p4 bra 	$L__BB41_2;
	bra.uni 	$L__BB41_4;
$L__BB41_3:
	div.s32 	%r22, %r50, %r13;
	mul.lo.s32 	%r23, %r22, %r13;
	sub.s32 	%r24, %r50, %r23;
	div.s32 	%r25, %r22, %r15;
	mul.lo.s32 	%r26, %r25, %r15;
	sub.s32 	%r27, %r22, %r26;
	div.s32 	%r28, %r25, %r14;
	mul.lo.s32 	%r29, %r28, %r14;
	sub.s32 	%r30, %r25, %r29;
	mul.lo.s32 	%r31, %r3, %r28;
	cvt.s64.s32 	%rd5, %r31;
	cvt.rn.f32.s32 	%f5, %r30;
	mul.f32 	%f6, %f3, %f5;
	mov.f32 	%f7, 0f3F000000;
	copysign.f32 	%f8, %f6, %f7;
	add.rz.f32 	%f9, %f6, %f8;
	cvt.rzi.f32.f32 	%f10, %f9;
	min.f32 	%f11, %f10, %f1;
	cvt.rzi.s32.f32 	%r32, %f11;
	cvt.rn.f32.s32 	%f12, %r27;
	mul.f32 	%f13, %f4, %f12;
	copysign.f32 	%f14, %f13, %f7;
	add.rz.f32 	%f15, %f13, %f14;
	cvt.rzi.f32.f32 	%f16, %f15;
	min.f32 	%f17, %f16, %f2;
	cvt.rzi.s32.f32 	%r33, %f17;
	mad.lo.s32 	%r34, %r32, %r12, %r33;
	mad.lo.s32 	%r35, %r34, %r13, %r24;
	mul.wide.s32 	%rd6, %r50, 2;
	add.s64 	%rd7, %rd1, %rd6;
	cvt.s64.s32 	%rd8, %r35;
	add.s64 	%rd9, %rd8, %rd5;
	shl.b64 	%rd10, %rd9, 1;
	add.s64 	%rd11, %rd2, %rd10;
	ld.global.u16 	%rs1, [%rd11];
	st.global.u16 	[%rd7], %rs1;
	add.s32 	%r50, %r50, %r4;
	setp.lt.s32 	%p3, %r50, %r10;
	@%p3 bra 	$L__BB41_3;
$L__BB41_4:
	ret;

}
	// .globl	NearestNeighborNCHWBackFP16
.visible .entry NearestNeighborNCHWBackFP16(
	.param .u32 NearestNeighborNCHWBackFP16_param_0,
	.param .u32 NearestNeighborNCHWBackFP16_param_1,
	.param .u64 .ptr .align 1 NearestNeighborNCHWBackFP16_param_2,
	.param .u32 NearestNeighborNCHWBackFP16_param_3,
	.param .u32 NearestNeighborNCHWBackFP16_param_4,
	.param .u32 NearestNeighborNCHWBackFP16_param_5,
	.param .u32 NearestNeighborNCHWBackFP16_param_6,
	.param .u32 NearestNeighborNCHWBackFP16_param_7,
	.param .f32 NearestNeighborNCHWBackFP16_param_8,
	.param .f32 NearestNeighborNCHWBackFP16_param_9,
	.param .u64 .ptr .align 1 NearestNeighborNCHWBackFP16_param_10
)
{
	.reg .pred 	%p<5>;
	.reg .b16 	%rs<3>;
	.reg .b32 	%r<33>;
	.reg .b32 	%f<29>;
	.reg .b64 	%rd<11>;

	ld.param.u32 	%r10, [NearestNeighborNCHWBackFP16_param_0];
	ld.param.u32 	%r11, [NearestNeighborNCHWBackFP16_param_1];
	ld.param.u64 	%rd2, [NearestNeighborNCHWBackFP16_param_2];
	ld.param.u32 	%r12, [NearestNeighborNCHWBackFP16_param_3];
	ld.param.u32 	%r13, [NearestNeighborNCHWBackFP16_param_4];
	ld.param.u32 	%r14, [NearestNeighborNCHWBackFP16_param_5];
	ld.param.u32 	%r15, [NearestNeighborNCHWBackFP16_param_6];
	ld.param.u32 	%r16, [NearestNeighborNCHWBackFP16_param_7];
	ld.param.f32 	%f10, [NearestNeighborNCHWBackFP16_param_8];
	ld.param.f32 	%f11, [NearestNeighborNCHWBackFP16_param_9];
	ld.param.u64 	%rd3, [NearestNeighborNCHWBackFP16_param_10];
	mov.u32 	%r17, %ctaid.x;
	mov.u32 	%r1, %ntid.x;
	mov.u32 	%r18, %tid.x;
	mad.lo.s32 	%r32, %r17, %r1, %r18;
	setp.ge.s32 	%p1, %r32, %r11;
	@%p1 bra 	$L__BB42_9;
	mul.lo.s32 	%r3, %r13, %r12;
	add.s32 	%r19, %r15, -1;
	cvt.rn.f32.s32 	%f1, %r19;
	add.s32 	%r20, %r16, -1;
	cvt.rn.f32.s32 	%f2, %r20;
	mov.u32 	%r21, %nctaid.x;
	mul.lo.s32 	%r4, %r1, %r21;
	cvta.to.global.u64 	%rd1, %rd3;
$L__BB42_2:
	setp.eq.s32 	%p2, %r10, 0;
	div.s32 	%r22, %r32, %r13;
	mul.lo.s32 	%r23, %r22, %r13;
	sub.s32 	%r6, %r32, %r23;
	div.s32 	%r8, %r22, %r12;
	mul.lo.s32 	%r24, %r8, %r12;
	sub.s32 	%r7, %r22, %r24;
	@%p2 bra 	$L__BB42_4;
	cvt.rn.f32.s32 	%f12, %r7;
	mul.f32 	%f13, %f10, %f12;
	mov.f32 	%f14, 0f3F000000;
	copysign.f32 	%f15, %f13, %f14;
	add.rz.f32 	%f16, %f13, %f15;
	cvt.rzi.f32.f32 	%f27, %f16;
	bra.uni 	$L__BB42_5;
$L__BB42_4:
	cvt.rn.f32.s32 	%f17, %r7;
	mul.f32 	%f18, %f10, %f17;
	cvt.rmi.f32.f32 	%f27, %f18;
$L__BB42_5:
	setp.eq.s32 	%p3, %r10, 0;
	min.f32 	%f6, %f27, %f1;
	@%p3 bra 	$L__BB42_7;
	cvt.rn.f32.s32 	%f19, %r6;
	mul.f32 	%f20, %f11, %f19;
	mov.f32 	%f21, 0f3F000000;
	copysign.f32 	%f22, %f20, %f21;
	add.rz.f32 	%f23, %f20, %f22;
	cvt.rzi.f32.f32 	%f28, %f23;
	bra.uni 	$L__BB42_8;
$L__BB42_7:
	cvt.rn.f32.s32 	%f24, %r6;
	mul.f32 	%f25, %f11, %f24;
	cvt.rmi.f32.f32 	%f28, %f25;
$L__BB42_8:
	rem.s32 	%r25, %r8, %r14;
	min.f32 	%f26, %f28, %f2;
	cvt.rzi.s32.f32 	%r26, %f26;
	cvt.rzi.s32.f32 	%r27, %f6;
	mad.lo.s32 	%r28, %r25, %r15, %r27;
	mad.lo.s32 	%r29, %r28, %r16, %r26;
	cvt.s64.s32 	%rd5, %r29;
	sub.s32 	%r30, %r8, %r25;
	mul.lo.s32 	%r31, %r3, %r30;
	cvt.s64.s32 	%rd6, %r31;
	add.s64 	%rd7, %rd5, %rd6;
	shl.b64 	%rd8, %rd7, 1;
	add.s64 	%rd4, %rd2, %rd8;
	mul.wide.s32 	%rd9, %r32, 2;
	add.s64 	%rd10, %rd1, %rd9;
	ld.global.u16 	%rs2, [%rd10];
	// begin inline asm
	{ atom.add.noftz.f16 %rs1,[%rd4],%rs2; }

	// end inline asm
	add.s32 	%r32, %r32, %r4;
	setp.lt.s32 	%p4, %r32, %r11;
	@%p4 bra 	$L__BB42_2;
$L__BB42_9:
	ret;

}
	// .globl	AdaGradFP16
.visible .entry AdaGradFP16(
	.param .u32 AdaGradFP16_param_0,
	.param .u64 .ptr .align 1 AdaGradFP16_param_1,
	.param .u64 .ptr .align 1 AdaGradFP16_param_2,
	.param .u64 .ptr .align 1 AdaGradFP16_param_3,
	.param .align 2 .b8 AdaGradFP16_param_4[2],
	.param .align 2 .b8 AdaGradFP16_param_5[2],
	.param .align 2 .b8 AdaGradFP16_param_6[2]
)
{
	.reg .pred 	%p<13>;
	.reg .b16 	%rs<87>;
	.reg .b32 	%r<50>;
	.reg .b32 	%f<40>;
	.reg .b64 	%rd<17>;

	ld.param.u16 	%rs21, [AdaGradFP16_param_6];
	ld.param.u16 	%rs19, [AdaGradFP16_param_5];
	ld.param.u16 	%rs17, [AdaGradFP16_param_4];
	ld.param.u32 	%r14, [AdaGradFP16_param_0];
	ld.param.u64 	%rd6, [AdaGradFP16_param_1];
	ld.param.u64 	%rd7, [AdaGradFP16_param_2];
	ld.param.u64 	%rd8, [AdaGradFP16_param_3];
	cvta.to.global.u64 	%rd1, %rd6;
	cvta.to.global.u64 	%rd2, %rd7;
	cvta.to.global.u64 	%rd3, %rd8;
	mov.u32 	%r18, %ctaid.x;
	mov.u32 	%r1, %ntid.x;
	mul.lo.s32 	%r2, %r18, %r1;
	mov.u32 	%r3, %tid.x;
	shr.u32 	%r19, %r14, 31;
	add.s32 	%r20, %r14, %r19;
	shr.s32 	%r4, %r20, 1;
	// begin inline asm
	{  mov.b32 %r15, {%rs17,%rs17};}

	// end inline asm
	// begin inline asm
	{  mov.b32 %r16, {%rs19,%rs19};}

	// end inline asm
	// begin inline asm
	{  mov.b32 %r17, {%rs21,%rs21};}

	// end inline asm
	add.s32 	%r49, %r2, %r3;
	setp.ge.s32 	%p1, %r49, %r4;
	@%p1 bra 	$L__BB43_9;
	mov.u32 	%r21, %nctaid.x;
	mul.lo.s32 	%r9, %r1, %r21;
$L__BB43_2:
	mul.wide.s32 	%rd9, %r49, 4;
	add.s64 	%rd10, %rd3, %rd9;
	ld.global.u32 	%r25, [%rd10];
	add.s64 	%rd4, %rd2, %rd9;
	ld.global.u32 	%r23, [%rd4];
	// begin inline asm
	{fma.rn.f16x2 %r22,%r23,%r23,%r25;
}
	// end inline asm
	st.global.u32 	[%rd10], %r22;
	ld.global.u32 	%r28, [%rd4];
	// begin inline asm
	{mul.f16x2 %r26,%r15,%r28;
}
	// end inline asm
	// begin inline asm
	{.reg.b16         hl, hu;         
 .reg.b32         fl, fu;         
  mov.b32         {hl, hu}, %r22;   
  cvt.f32.f16     fl, hl;         
  cvt.f32.f16     fu, hu;         
  sqrt.approx.ftz.f32   fl, fl;     
  sqrt.approx.ftz.f32   fu, fu;     
  cvt.rn.f16.f32      hl, fl;     
  cvt.rn.f16.f32      hu, fu;     
  mov.b32         %r29, {hl, hu};   
}
	// end inline asm
	// begin inline asm
	{add.f16x2 %r31,%r29,%r16;
}
	// end inline asm
	// begin inline asm
	{.reg .f16 low,high;
 mov.b32 {low,high}, %r26;
 mov.b16 %rs22, low;}
	// end inline asm
	// begin inline asm
	{.reg .f16 low,high;
 mov.b32 {low,high}, %r31;
 mov.b16 %rs23, low;}
	// end inline asm
	// begin inline asm
	{  cvt.f32.f16 %f13, %rs22;}

	// end inline asm
	// begin inline asm
	{  cvt.f32.f16 %f14, %rs23;}

	// end inline asm
	// begin inline asm
	{rcp.approx.ftz.f32 %f15, %f14;
}
	// end inline asm
	mul.f32 	%f17, %f13, %f15;
	// begin inline asm
	{  cvt.rn.f16.f32 %rs84, %f17;}

	// end inline asm
	// begin inline asm
	{abs.f16 %rs27,%rs84;
}
	// end inline asm
	mov.b16 	%rs31, 143;
	// begin inline asm
	{ .reg .pred __$temp3;
  setp.lt.f16  __$temp3, %rs27, %rs31;
  selp.u16 %rs29, 1, 0, __$temp3;}
	// end inline asm
	setp.eq.s16 	%p2, %rs29, 0;
	@%p2 bra 	$L__BB43_5;
	mov.f32 	%f18, 0f00000000;
	// begin inline asm
	{  cvt.rn.f16.f32 %rs32, %f18;}

	// end inline asm
	// begin inline asm
	{ .reg .pred __$temp3;
  setp.lt.f16  __$temp3, %rs32, %rs27;
  selp.u16 %rs33, 1, 0, __$temp3;}
	// end inline asm
	setp.eq.s16 	%p3, %rs33, 0;
	@%p3 bra 	$L__BB43_5;
	neg.f32 	%f20, %f14;
	fma.rn.f32 	%f21, %f20, %f17, %f13;
	fma.rn.f32 	%f19, %f15, %f21, %f17;
	// begin inline asm
	{  cvt.rn.f16.f32 %rs84, %f19;}

	// end inline asm
$L__BB43_5:
	// begin inline asm
	{.reg .f16 low,high;
 mov.b32 {low,high}, %r26;
 mov.b16 %rs37, high;}
	// end inline asm
	// begin inline asm
	{.reg .f16 low,high;
 mov.b32 {low,high}, %r31;
 mov.b16 %rs38, high;}
	// end inline asm
	// begin inline asm
	{  cvt.f32.f16 %f22, %rs37;}

	// end inline asm
	// begin inline asm
	{  cvt.f32.f16 %f23, %rs38;}

	// end inline asm
	// begin inline asm
	{rcp.approx.ftz.f32 %f24, %f23;
}
	// end inline asm
	mul.f32 	%f26, %f22, %f24;
	// begin inline asm
	{  cvt.rn.f16.f32 %rs85, %f26;}

	// end inline asm
	// begin inline asm
	{abs.f16 %rs42,%rs85;
}
	// end inline asm
	mov.b16 	%rs46, 143;
	// begin inline asm
	{ .reg .pred __$temp3;
  setp.lt.f16  __$temp3, %rs42, %rs46;
  selp.u16 %rs44, 1, 0, __$temp3;}
	// end inline asm
	setp.eq.s16 	%p4, %rs44, 0;
	@%p4 bra 	$L__BB43_8;
	mov.f32 	%f27, 0f00000000;
	// begin inline asm
	{  cvt.rn.f16.f32 %rs47, %f27;}

	// end inline asm
	// begin inline asm
	{ .reg .pred __$temp3;
  setp.lt.f16  __$temp3, %rs47, %rs42;
  selp.u16 %rs48, 1, 0, __$temp3;}
	// end inline asm
	setp.eq.s16 	%p5, %rs48, 0;
	@%p5 bra 	$L__BB43_8;
	neg.f32 	%f29, %f23;
	fma.rn.f32 	%f30, %f29, %f26, %f22;
	fma.rn.f32 	%f28, %f24, %f30, %f26;
	// begin inline asm
	{  cvt.rn.f16.f32 %rs85, %f28;}

	// end inline asm
$L__BB43_8:
	// begin inline asm
	{  mov.b32 %r38, {%rs84,%rs85};}

	// end inline asm
	// begin inline asm
	{neg.f16x2 %r39,%r38;
}
	// end inline asm
	add.s64 	%rd12, %rd1, %rd9;
	ld.global.u32 	%r43, [%rd12];
	// begin inline asm
	{add.f16x2 %r41,%r39,%r43;
}
	// end inline asm
	st.global.u32 	[%rd12], %r41;
	ld.global.u32 	%r45, [%rd4];
	// begin inline asm
	{mul.f16x2 %r44,%r45,%r17;
}
	// end inline asm
	st.global.u32 	[%rd4], %r44;
	add.s32 	%r49, %r49, %r9;
	setp.lt.s32 	%p6, %r49, %r4;
	@%p6 bra 	$L__BB43_2;
$L__BB43_9:
	neg.s32 	%r47, %r3;
	setp.ne.s32 	%p7, %r2, %r47;
	and.b32  	%r48, %r14, 1;
	setp.eq.b32 	%p8, %r48, 1;
	not.pred 	%p9, %p8;
	or.pred  	%p10, %p7, %p9;
	@%p10 bra 	$L__BB43_14;
	mul.wide.s32 	%rd13, %r14, 2;
	add.s64 	%rd14, %rd3, %rd13;
	ld.global.u16 	%rs57, [%rd14+-2];
	add.s64 	%rd5, %rd2, %rd13;
	ld.global.u16 	%rs55, [%rd5+-2];
	// begin inline asm
	{fma.rn.f16 %rs54,%rs55,%rs55,%rs57;
}
	// end inline asm
	st.global.u16 	[%rd14+-2], %rs54;
	ld.global.u16 	%rs60, [%rd5+-2];
	// begin inline asm
	{mul.f16 %rs58,%rs17,%rs60;
}
	// end inline asm
	// begin inline asm
	{.reg.b32         f;        
 .reg.b16         r;        
  mov.b16         r,%rs54;     
  cvt.f32.f16     f,r;      
  sqrt.approx.ftz.f32   f,f;  
  cvt.rn.f16.f32      r,f;  
  mov.b16         %rs61,r;     
}
	// end inline asm
	// begin inline asm
	{add.f16 %rs63,%rs61,%rs19;
}
	// end inline asm
	// begin inline asm
	{  cvt.f32.f16 %f31, %rs58;}

	// end inline asm
	// begin inline asm
	{  cvt.f32.f16 %f32, %rs63;}

	// end inline asm
	// begin inline asm
	{rcp.approx.ftz.f32 %f33, %f32;
}
	// end inline asm
	mul.f32 	%f35, %f31, %f33;
	// begin inline asm
	{  cvt.rn.f16.f32 %rs86, %f35;}

	// end inline asm
	// begin inline asm
	{abs.f16 %rs69,%rs86;
}
	// end inline asm
	mov.b16 	%rs73, 143;
	// begin inline asm
	{ .reg .pred __$temp3;
  setp.lt.f16  __$temp3, %rs69, %rs73;
  selp.u16 %rs71, 1, 0, __$temp3;}
	// end inline asm
	setp.eq.s16 	%p11, %rs71, 0;
	@%p11 bra 	$L__BB43_13;
	mov.f32 	%f36, 0f00000000;
	// begin inline asm
	{  cvt.rn.f16.f32 %rs74, %f36;}

	// end inline asm
	// begin inline asm
	{ .reg .pred __$temp3;
  setp.lt.f16  __$temp3, %rs74, %rs69;
  selp.u16 %rs75, 1, 0, __$temp3;}
	// end inline asm
	setp.eq.s16 	%p12, %rs75, 0;
	@%p12 bra 	$L__BB43_13;
	neg.f32 	%f38, %f32;
	fma.rn.f32 	%f39, %f38, %f35, %f31;
	fma.rn.f32 	%f37, %f33, %f39, %f35;
	// begin inline asm
	{  cvt.rn.f16.f32 %rs86, %f37;}

	// end inline asm
$L__BB43_13:
	// begin inline asm
	{neg.f16 %rs79,%rs86;
}
	// end inline asm
	add.s64 	%rd16, %rd1, %rd13;
	st.global.u16 	[%rd16+-2], %rs79;
	ld.global.u16 	%rs82, [%rd5+-2];
	// begin inline asm
	{mul.f16 %rs81,%rs82,%rs21;
}
	// end inline asm
	st.global.u16 	[%rd5+-2], %rs81;
$L__BB43_14:
	ret;

}
	// .globl	AdamFP16
.visible .entry AdamFP16(
	.param .u32 AdamFP16_param_0,
	.param .u64 .ptr .align 1 AdamFP16_param_1,
	.param .u64 .ptr .align 1 AdamFP16_param_2,
	.param .u64 .ptr .align 1 AdamFP16_param_3,
	.param .u64 .ptr .align 1 AdamFP16_param_4,
	.param .align 2 .b8 AdamFP16_param_5[2],
	.param .align 2 .b8 AdamFP16_param_6[2],
	.param .align 2 .b8 AdamFP16_param_7[2],
	.param .align 2 .b8 AdamFP16_param_8[2],
	.param .align 2 .b8 AdamFP16_param_9[2],
	.param .align 2 .b8 AdamFP16_param_10[2],
	.param .align 2 .b8 AdamFP16_param_11[2]
)
{
	.reg .pred 	%p<25>;
	.reg .b16 	%rs<244>;
	.reg .b32 	%r<91>;
	.reg .b32 	%f<115>;
	.reg .b64 	%rd<29>;

	ld.param.u16 	%rs45, [AdamFP16_param_10];
	ld.param.u16 	%rs44, [AdamFP16_param_9];
	ld.param.u16 	%rs55, [AdamFP16_param_7];
	ld.param.u16 	%rs53, [AdamFP16_param_6];
	ld.param.u16 	%rs51, [AdamFP16_param_11];
	ld.param.u16 	%rs49, [AdamFP16_param_8];
	ld.param.u16 	%rs47, [AdamFP16_param_5];
	ld.param.u32 	%r21, [AdamFP16_param_0];
	ld.param.u64 	%rd9, [AdamFP16_param_1];
	ld.param.u64 	%rd10, [AdamFP16_param_3];
	cvta.to.global.u64 	%rd1, %rd9;
	cvta.to.global.u64 	%rd2, %rd10;
	shr.u32 	%r28, %r21, 31;
	add.s32 	%r29, %r21, %r28;
	shr.s32 	%r1, %r29, 1;
	// begin inline asm
	{  mov.b32 %r22, {%rs47,%rs47};}

	// end inline asm
	// begin inline asm
	{  mov.b32 %r23, {%rs49,%rs49};}

	// end inline asm
	// begin inline asm
	{  mov.b32 %r24, {%rs51,%rs51};}

	// end inline asm
	// begin inline asm
	{  mov.b32 %r25, {%rs53,%rs53};}

	// end inline asm
	// begin inline asm
	{  mov.b32 %r26, {%rs55,%rs55};}

	// end inline asm
	mov.f32 	%f37, 0f3F800000;
	// begin inline asm
	{  cvt.rn.f16.f32 %rs56, %f37;}

	// end inline asm
	// begin inline asm
	{  mov.b32 %r27, {%rs56,%rs56};}

	// end inline asm
	mov.u32 	%r30, %ctaid.x;
	mov.u32 	%r31, %ntid.x;
	mul.lo.s32 	%r8, %r30, %r31;
	mov.u32 	%r9, %tid.x;
	add.s32 	%r90, %r8, %r9;
	setp.ge.s32 	%p1, %r90, %r1;
	@%p1 bra 	$L__BB44_21;
	// begin inline asm
	{sub.f16x2 %r32,%r27,%r25;
}
	// end inline asm
	// begin inline asm
	{  mov.b32 %r35, {%rs44,%rs44};}

	// end inline asm
	// begin inline asm
	{.reg .f16 low,high;
 mov.b32 {low,high}, %r35;
 mov.b16 %rs61, low;}
	// end inline asm
	// begin inline asm
	{  cvt.f32.f16 %f38, %rs61;}

	// end inline asm
	// begin inline asm
	{rcp.approx.ftz.f32 %f39, %f38;
}
	// end inline asm
	neg.f32 	%f2, %f38;
	// begin inline asm
	{.reg .f16 low,high;
 mov.b32 {low,high}, %r35;
 mov.b16 %rs63, high;}
	// end inline asm
	// begin inline asm
	{  cvt.f32.f16 %f41, %rs63;}

	// end inline asm
	// begin inline asm
	{rcp.approx.ftz.f32 %f42, %f41;
}
	// end inline asm
	neg.f32 	%f4, %f41;
	// begin inline asm
	{sub.f16x2 %r38,%r27,%r26;
}
	// end inline asm
	// begin inline asm
	{  mov.b32 %r41, {%rs45,%rs45};}

	// end inline asm
	// begin inline asm
	{.reg .f16 low,high;
 mov.b32 {low,high}, %r41;
 mov.b16 %rs67, low;}
	// end inline asm
	// begin inline asm
	{  cvt.f32.f16 %f44, %rs67;}

	// end inline asm
	// begin inline asm
	{rcp.approx.ftz.f32 %f45, %f44;
}
	// end inline asm
	neg.f32 	%f6, %f44;
	// begin inline asm
	{.reg .f16 low,high;
 mov.b32 {low,high}, %r41;
 mov.b16 %rs69, high;}
	// end inline asm
	// begin inline asm
	{  cvt.f32.f16 %f47, %rs69;}

	// end inline asm
	// begin inline asm
	{rcp.approx.ftz.f32 %f48, %f47;
}
	// end inline asm
	neg.f32 	%f8, %f47;
$L__BB44_2:
	ld.param.u64 	%rd27, [AdamFP16_param_4];
	ld.param.u64 	%rd25, [AdamFP16_param_2];
	cvta.to.global.u64 	%rd11, %rd27;
	mul.wide.s32 	%rd12, %r90, 4;
	add.s64 	%rd3, %rd11, %rd12;
	ld.global.u32 	%r49, [%rd3];
	cvta.to.global.u64 	%rd13, %rd25;
	add.s64 	%rd14, %rd13, %rd12;
	ld.global.u32 	%r46, [%rd14];
	// begin inline asm
	{mul.f16x2 %r44,%r25,%r46;
}
	// end inline asm
	// begin inline asm
	{fma.rn.f16x2 %r47,%r32,%r49,%r44;
}
	// end inline asm
	st.global.u32 	[%rd14], %r47;
	// begin inline asm
	{.reg .f16 low,high;
 mov.b32 {low,high}, %r47;
 mov.b16 %rs71, low;}
	// end inline asm
	// begin inline asm
	{  cvt.f32.f16 %f50, %rs71;}

	// end inline asm
	mul.f32 	%f51, %f50, %f39;
	// begin inline asm
	{  cvt.rn.f16.f32 %rs235, %f51;}

	// end inline asm
	// begin inline asm
	{abs.f16 %rs74,%rs235;
}
	// end inline asm
	mov.b16 	%rs78, 143;
	// begin inline asm
	{ .reg .pred __$temp3;
  setp.lt.f16  __$temp3, %rs74, %rs78;
  selp.u16 %rs76, 1, 0, __$temp3;}
	// end inline asm
	setp.eq.s16 	%p2, %rs76, 0;
	@%p2 bra 	$L__BB44_5;
	mov.f32 	%f52, 0f00000000;
	// begin inline asm
	{  cvt.rn.f16.f32 %rs79, %f52;}

	// end inline asm
	// begin inline asm
	{ .reg .pred __$temp3;
  setp.lt.f16  __$temp3, %rs79, %rs74;
  selp.u16 %rs80, 1, 0, __$temp3;}
	// end inline asm
	setp.eq.s16 	%p3, %rs80, 0;
	@%p3 bra 	$L__BB44_5;
	fma.rn.f32 	%f54, %f2, %f51, %f50;
	fma.rn.f32 	%f53, %f39, %f54, %f51;
	// begin inline asm
	{  cvt.rn.f16.f32 %rs235, %f53;}

	// end inline asm
$L__BB44_5:
	// begin inline asm
	{.reg .f16 low,high;
 mov.b32 {low,high}, %r47;
 mov.b16 %rs84, high;}
	// end inline asm
	// begin inline asm
	{  cvt.f32.f16 %f55, %rs84;}

	// end inline asm
	mul.f32 	%f56, %f55, %f42;
	// begin inline asm
	{  cvt.rn.f16.f32 %rs236, %f56;}

	// end inline asm
	// begin inline asm
	{abs.f16 %rs87,%rs236;
}
	// end inline asm
	mov.b16 	%rs91, 143;
	// begin inline asm
	{ .reg .pred __$temp3;
  setp.lt.f16  __$temp3, %rs87, %rs91;
  selp.u16 %rs89, 1, 0, __$temp3;}
	// end inline asm
	setp.eq.s16 	%p4, %rs89, 0;
	@%p4 bra 	$L__BB44_8;
	mov.f32 	%f57, 0f00000000;
	// begin inline asm
	{  cvt.rn.f16.f32 %rs92, %f57;}

	// end inline asm
	// begin inline asm
	{ .reg .pred __$temp3;
  setp.lt.f16  __$temp3, %rs92, %rs87;
  selp.u16 %rs93, 1, 0, __$temp3;}
	// end inline asm
	setp.eq.s16 	%p5, %rs93, 0;
	@%p5 bra 	$L__BB44_8;
	fma.rn.f32 	%f59, %f4, %f56, %f55;
	fma.rn.f32 	%f58, %f42, %f59, %f56;
	// begin inline asm
	{  cvt.rn.f16.f32 %rs236, %f58;}

	// end inline asm
$L__BB44_8:
	// begin inline asm
	{  mov.b32 %r53, {%rs235,%rs236};}

	// end inline asm
	mul.wide.s32 	%rd15, %r90, 4;
	add.s64 	%rd16, %rd2, %rd15;
	ld.global.u32 	%r62, [%rd16];
	ld.global.u32 	%r55, [%rd3];
	// begin inline asm
	{mul.f16x2 %r54,%r55,%r55;
}
	// end inline asm
	// begin inline asm
	{mul.f16x2 %r57,%r38,%r54;
}
	// end inline asm
	// begin inline asm
	{fma.rn.f16x2 %r60,%r26,%r62,%r57;
}
	// end inline asm
	st.global.u32 	[%rd16], %r60;
	// begin inline asm
	{.reg .f16 low,high;
 mov.b32 {low,high}, %r60;
 mov.b16 %rs99, low;}
	// end inline asm
	// begin inline asm
	{  cvt.f32.f16 %f60, %rs99;}

	// end inline asm
	mul.f32 	%f61, %f60, %f45;
	// begin inline asm
	{  cvt.rn.f16.f32 %rs237, %f61;}

	// end inline asm
	// begin inline asm
	{abs.f16 %rs102,%rs237;
}
	// end inline asm
	mov.b16 	%rs106, 143;
	// begin inline asm
	{ .reg .pred __$temp3;
  setp.lt.f16  __$temp3, %rs102, %rs106;
  selp.u16 %rs104, 1, 0, __$temp3;}
	// end inline asm
	setp.eq.s16 	%p6, %rs104, 0;
	@%p6 bra 	$L__BB44_11;
	mov.f32 	%f62, 0f00000000;
	// begin inline asm
	{  cvt.rn.f16.f32 %rs107, %f62;}

	// end inline asm
	// begin inline asm
	{ .reg .pred __$temp3;
  setp.lt.f16  __$temp3, %rs107, %rs102;
  selp.u16 %rs108, 1, 0, __$temp3;}
	// end inline asm
	setp.eq.s16 	%p7, %rs108, 0;
	@%p7 bra 	$L__BB44_11;
	fma.rn.f32 	%f64, %f6, %f61, %f60;
	fma.rn.f32 	%f63, %f45, %f64, %f61;
	// begin inline asm
	{  cvt.rn.f16.f32 %rs237, %f63;}

	// end inline asm
$L__BB44_11:
	// begin inline asm
	{.reg .f16 low,high;
 mov.b32 {low,high}, %r60;
 mov.b16 %rs112, high;}
	// end inline asm
	// begin inline asm
	{  cvt.f32.f16 %f65, %rs112;}

	// end inline asm
	mul.f32 	%f66, %f65, %f48;
	// begin inline asm
	{  cvt.rn.f16.f32 %rs238, %f66;}

	// end inline asm
	// begin inline asm
	{abs.f16 %rs115,%rs238;
}
	// end inline asm
	mov.b16 	%rs119, 143;
	// begin inline asm
	{ .reg .pred __$temp3;
  setp.lt.f16  __$temp3, %rs115, %rs119;
  selp.u16 %rs117, 1, 0, __$temp3;}
	// end inline asm
	setp.eq.s16 	%p8, %rs117, 0;
	@%p8 bra 	$L__BB44_14;
	mov.f32 	%f67, 0f00000000;
	// begin inline asm
	{  cvt.rn.f16.f32 %rs120, %f67;}

	// end inline asm
	// begin inline asm
	{ .reg .pred __$temp3;
  setp.lt.f16  __$temp3, %rs120, %rs115;
  selp.u16 %rs121, 1, 0, __$temp3;}
	// end inline asm
	setp.eq.s16 	%p9, %rs121, 0;
	@%p9 bra 	$L__BB44_14;
	fma.rn.f32 	%f69, %f8, %f66, %f65;
	fma.rn.f32 	%f68, %f48, %f69, %f66;
	// begin inline asm
	{  cvt.rn.f16.f32 %rs238, %f68;}

	// end inline asm
$L__BB44_14:
	// begin inline asm
	{  mov.b32 %r66, {%rs237,%rs238};}

	// end inline asm
	mul.wide.s32 	%rd17, %r90, 4;
	add.s64 	%rd4, %rd1, %rd17;
	ld.global.u32 	%r17, [%rd4];
	// begin inline asm
	{mul.f16x2 %r67,%r22,%r53;
}
	// end inline asm
	// begin inline asm
	{.reg.b16         hl, hu;         
 .reg.b32         fl, fu;         
  mov.b32         {hl, hu}, %r66;   
  cvt.f32.f16     fl, hl;         
  cvt.f32.f16     fu, hu;         
  sqrt.approx.ftz.f32   fl, fl;     
  sqrt.approx.ftz.f32   fu, fu;     
  cvt.rn.f16.f32      hl, fl;     
  cvt.rn.f16.f32      hu, fu;     
  mov.b32         %r70, {hl, hu};   
}
	// end inline asm
	// begin inline asm
	{add.f16x2 %r72,%r70,%r23;
}
	// end inline asm
	// begin inline asm
	{.reg .f16 low,high;
 mov.b32 {low,high}, %r67;
 mov.b16 %rs127, low;}
	// end inline asm
	// begin inline asm
	{.reg .f16 low,high;
 mov.b32 {low,high}, %r72;
 mov.b16 %rs128, low;}
	// end inline asm
	// begin inline asm
	{  cvt.f32.f16 %f70, %rs127;}

	// end inline asm
	// begin inline asm
	{  cvt.f32.f16 %f71, %rs128;}

	// end inline asm
	// begin inline asm
	{rcp.approx.ftz.f32 %f72, %f71;
}
	// end inline asm
	mul.f32 	%f74, %f70, %f72;
	// begin inline asm
	{  cvt.rn.f16.f32 %rs239, %f74;}

	// end inline asm
	// begin inline asm
	{abs.f16 %rs132,%rs239;
}
	// end inline asm
	mov.b16 	%rs136, 143;
	// begin inline asm
	{ .reg .pred __$temp3;
  setp.lt.f16  __$temp3, %rs132, %rs136;
  selp.u16 %rs134, 1, 0, __$temp3;}
	// end inline asm
	setp.eq.s16 	%p10, %rs134, 0;
	@%p10 bra 	$L__BB44_17;
	mov.f32 	%f75, 0f00000000;
	// begin inline asm
	{  cvt.rn.f16.f32 %rs137, %f75;}

	// end inline asm
	// begin inline asm
	{ .reg .pred __$temp3;
  setp.lt.f16  __$temp3, %rs137, %rs132;
  selp.u16 %rs138, 1, 0, __$temp3;}
	// end inline asm
	setp.eq.s16 	%p11, %rs138, 0;
	@%p11 bra 	$L__BB44_17;
	neg.f32 	%f77, %f71;
	fma.rn.f32 	%f78, %f77, %f74, %f70;
	fma.rn.f32 	%f76, %f72, %f78, %f74;
	// begin inline asm
	{  cvt.rn.f16.f32 %rs239, %f76;}

	// end inline asm
$L__BB44_17:
	// begin inline asm
	{.reg .f16 low,high;
 mov.b32 {low,high}, %r67;
 mov.b16 %rs142, high;}
	// end inline asm
	// begin inline asm
	{.reg .f16 low,high;
 mov.b32 {low,high}, %r72;
 mov.b16 %rs143, high;}
	// end inline asm
	// begin inline asm
	{  cvt.f32.f16 %f79, %rs142;}

	// end inline asm
	// begin inline asm
	{  cvt.f32.f16 %f80, %rs143;}

	// end inline asm
	// begin inline asm
	{rcp.approx.ftz.f32 %f81, %f80;
}
	// end inline asm
	mul.f32 	%f83, %f79, %f81;
	// begin inline asm
	{  cvt.rn.f16.f32 %rs240, %f83;}

	// end inline asm
	// begin inline asm
	{abs.f16 %rs147,%rs240;
}
	// end inline asm
	mov.b16 	%rs151, 143;
	// begin inline asm
	{ .reg .pred __$temp3;
  setp.lt.f16  __$temp3, %rs147, %rs151;
  selp.u16 %rs149, 1, 0, __$temp3;}
	// end inline asm
	setp.eq.s16 	%p12, %rs149, 0;
	@%p12 bra 	$L__BB44_20;
	mov.f32 	%f84, 0f00000000;
	// begin inline asm
	{  cvt.rn.f16.f32 %rs152, %f84;}

	// end inline asm
	// begin inline asm
	{ .reg .pred __$temp3;
  setp.lt.f16  __$temp3, %rs152, %rs147;
  selp.u16 %rs153, 1, 0, __$temp3;}
	// end inline asm
	setp.eq.s16 	%p13, %rs153, 0;
	@%p13 bra 	$L__BB44_20;
	neg.f32 	%f86, %f80;
	fma.rn.f32 	%f87, %f86, %f83, %f79;
	fma.rn.f32 	%f85, %f81, %f87, %f83;
	// begin inline asm
	{  cvt.rn.f16.f32 %rs240, %f85;}

	// end inline asm
$L__BB44_20:
	// begin inline asm
	{  mov.b32 %r79, {%rs239,%rs240};}

	// end inline asm
	// begin inline asm
	{sub.f16x2 %r80,%r17,%r79;
}
	// end inline asm
	st.global.u32 	[%rd4], %r80;
	ld.global.u32 	%r85, [%rd3];
	// begin inline asm
	{mul.f16x2 %r83,%r24,%r85;
}
	// end inline asm
	st.global.u32 	[%rd3], %r83;
	mov.u32 	%r86, %ntid.x;
	mov.u32 	%r87, %nctaid.x;
	mad.lo.s32 	%r90, %r86, %r87, %r90;
	setp.lt.s32 	%p14, %r90, %r1;
	@%p14 bra 	$L__BB44_2;
$L__BB44_21:
	neg.s32 	%r88, %r9;
	setp.ne.s32 	%p15, %r8, %r88;
	and.b32  	%r89, %r21, 1;
	setp.eq.b32 	%p16, %r89, 1;
	not.pred 	%p17, %p16;
	or.pred  	%p18, %p15, %p17;
	@%p18 bra 	$L__BB44_32;
	ld.param.u64 	%rd28, [AdamFP16_param_4];
	ld.param.u64 	%rd26, [AdamFP16_param_2];
	// begin inline asm
	{sub.f16 %rs159,%rs56,%rs53;
}
	// end inline asm
	cvta.to.global.u64 	%rd18, %rd28;
	mul.wide.s32 	%rd19, %r21, 2;
	add.s64 	%rd5, %rd18, %rd19;
	ld.global.u16 	%rs167, [%rd5+-2];
	cvta.to.global.u64 	%rd20, %rd26;
	add.s64 	%rd21, %rd20, %rd19;
	ld.global.u16 	%rs164, [%rd21+-2];
	// begin inline asm
	{mul.f16 %rs162,%rs53,%rs164;
}
	// end inline asm
	// begin inline asm
	{fma.rn.f16 %rs165,%rs159,%rs167,%rs162;
}
	// end inline asm
	st.global.u16 	[%rd21+-2], %rs165;
	// begin inline asm
	{  cvt.f32.f16 %f88, %rs165;}

	// end inline asm
	// begin inline asm
	{  cvt.f32.f16 %f89, %rs44;}

	// end inline asm
	// begin inline asm
	{rcp.approx.ftz.f32 %f90, %f89;
}
	// end inline asm
	mul.f32 	%f92, %f88, %f90;
	// begin inline asm
	{  cvt.rn.f16.f32 %rs241, %f92;}

	// end inline asm
	// begin inline asm
	{abs.f16 %rs172,%rs241;
}
	// end inline asm
	mov.b16 	%rs176, 143;
	// begin inline asm
	{ .reg .pred __$temp3;
  setp.lt.f16  __$temp3, %rs172, %rs176;
  selp.u16 %rs174, 1, 0, __$temp3;}
	// end inline asm
	setp.eq.s16 	%p19, %rs174, 0;
	@%p19 bra 	$L__BB44_25;
	mov.f32 	%f93, 0f00000000;
	// begin inline asm
	{  cvt.rn.f16.f32 %rs177, %f93;}

	// end inline asm
	// begin inline asm
	{ .reg .pred __$temp3;
  setp.lt.f16  __$temp3, %rs177, %rs172;
  selp.u16 %rs178, 1, 0, __$temp3;}
	// end inline asm
	setp.eq.s16 	%p20, %rs178, 0;
	@%p20 bra 	$L__BB44_25;
	neg.f32 	%f95, %f89;
	fma.rn.f32 	%f96, %f95, %f92, %f88;
	fma.rn.f32 	%f94, %f90, %f96, %f92;
	// begin inline asm
	{  cvt.rn.f16.f32 %rs241, %f94;}

	// end inline asm
$L__BB44_25:
	add.s64 	%rd23, %rd2, %rd19;
	ld.global.u16 	%rs193, [%rd23+-2];
	// begin inline asm
	{sub.f16 %rs182,%rs56,%rs55;
}
	// end inline asm
	ld.global.u16 	%rs186, [%rd5+-2];
	// begin inline asm
	{mul.f16 %rs185,%rs186,%rs186;
}
	// end inline asm
	// begin inline asm
	{mul.f16 %rs188,%rs182,%rs185;
}
	// end inline asm
	// begin inline asm
	{fma.rn.f16 %rs191,%rs55,%rs193,%rs188;
}
	// end inline asm
	st.global.u16 	[%rd23+-2], %rs191;
	// begin inline asm
	{  cvt.f32.f16 %f97, %rs191;}

	// end inline asm
	// begin inline asm
	{  cvt.f32.f16 %f98, %rs45;}

	// end inline asm
	// begin inline asm
	{rcp.approx.ftz.f32 %f99, %f98;
}
	// end inline asm
	mul.f32 	%f101, %f97, %f99;
	// begin inline asm
	{  cvt.rn.f16.f32 %rs242, %f101;}

	// end inline asm
	// begin inline asm
	{abs.f16 %rs198,%rs242;
}
	// end inline asm
	mov.b16 	%rs202, 143;
	// begin inline asm
	{ .reg .pred __$temp3;
  setp.lt.f16  __$temp3, %rs198, %rs202;
  selp.u16 %rs200, 1, 0, __$temp3;}
	// end inline asm
	setp.eq.s16 	%p21, %rs200, 0;
	@%p21 bra 	$L__BB44_28;
	mov.f32 	%f102, 0f00000000;
	// begin inline asm
	{  cvt.rn.f16.f32 %rs203, %f102;}

	// end inline asm
	// begin inline asm
	{ .reg .pred __$temp3;
  setp.lt.f16  __$temp3, %rs203, %rs198;
  selp.u16 %rs204, 1, 0, __$temp3;}
	// end inline asm
	setp.eq.s16 	%p22, %rs204, 0;
	@%p22 bra 	$L__BB44_28;
	neg.f32 	%f104, %f98;
	fma.rn.f32 	%f105, %f104, %f101, %f97;
	fma.rn.f32 	%f103, %f99, %f105, %f101;
	// begin inline asm
	{  cvt.rn.f16.f32 %rs242, %f103;}

	// end inline asm
$L__BB44_28:
	add.s64 	%rd6, %rd1, %rd19;
	ld.global.u16 	%rs39, [%rd6+-2];
	// begin inline asm
	{mul.f16 %rs208,%rs47,%rs241;
}
	// end inline asm
	// begin inline asm
	{.reg.b32         f;        
 .reg.b16         r;        
  mov.b16         r,%rs242;     
  cvt.f32.f16     f,r;      
  sqrt.approx.ftz.f32   f,f;  
  cvt.rn.f16.f32      r,f;  
  mov.b16         %rs211,r;     
}
	// end inline asm
	// begin inline asm
	{add.f16 %rs213,%rs211,%rs49;
}
	// end inline asm
	// begin inline asm
	{  cvt.f32.f16 %f106, %rs208;}

	// end inline asm
	// begin inline asm
	{  cvt.f32.f16 %f107, %rs213;}

	// end inline asm
	// begin inline asm
	{rcp.approx.ftz.f32 %f108, %f107;
}
	// end inline asm
	mul.f32 	%f110, %f106, %f108;
	// begin inline asm
	{  cvt.rn.f16.f32 %rs243, %f110;}

	// end inline asm
	// begin inline asm
	{abs.f16 %rs219,%rs243;
}
	// end inline asm
	mov.b16 	%rs223, 143;
	// begin inline asm
	{ .reg .pred __$temp3;
  setp.lt.f16  __$temp3, %rs219, %rs223;
  selp.u16 %rs221, 1, 0, __$temp3;}
	// end inline asm
	setp.eq.s16 	%p23, %rs221, 0;
	@%p23 bra 	$L__BB44_31;
	mov.f32 	%f111, 0f00000000;
	// begin inline asm
	{  cvt.rn.f16.f32 %rs224, %f111;}

	// end inline asm
	// begin inline asm
	{ .reg .pred __$temp3;
  setp.lt.f16  __$temp3, %rs224, %rs219;
  selp.u16 %rs225, 1, 0, __$temp3;}
	// end inline asm
	setp.eq.s16 	%p24, %rs225, 0;
	@%p24 bra 	$L__BB44_31;
	neg.f32 	%f113, %f107;
	fma.rn.f32 	%f114, %f113, %f110, %f106;
	fma.rn.f32 	%f112, %f108, %f114, %f110;
	// begin inline asm
	{  cvt.rn.f16.f32 %rs243, %f112;}

	// end inline asm
$L__BB44_31:
	// begin inline asm
	{sub.f16 %rs229,%rs39,%rs243;
}
	// end inline asm
	st.global.u16 	[%rd6+-2], %rs229;
	ld.global.u16 	%rs234, [%rd5+-2];
	// begin inline asm
	{mul.f16 %rs232,%rs51,%rs234;
}
	// end inline asm
	st.global.u16 	[%rd5+-2], %rs232;
$L__BB44_32:
	ret;

}
	// .globl	AdaDeltaFP16
.visible .entry AdaDeltaFP16(
	.param .u32 AdaDeltaFP16_param_0,
	.param .u64 .ptr .align 1 AdaDeltaFP16_param_1,
	.param .u64 .ptr .align 1 AdaDeltaFP16_param_2,
	.param .u64 .ptr .align 1 AdaDeltaFP16_param_3,
	.param .u64 .ptr .align 1 AdaDeltaFP16_param_4,
	.param .align 2 .b8 AdaDeltaFP16_param_5[2],
	.param .align 2 .b8 AdaDeltaFP16_param_6[2],
	.param .align 2 .b8 AdaDeltaFP16_param_7[2],
	.param .align 2 .b8 AdaDeltaFP16_param_8[2]
)
{
	.reg .pred 	%p<13>;
	.reg .b16 	%rs<116>;
	.reg .b32 	%r<74>;
	.reg .b32 	%f<41>;
	.reg .b64 	%rd<27>;

	ld.param.u16 	%rs27, [AdaDeltaFP16_param_8];
	ld.param.u16 	%rs22, [AdaDeltaFP16_param_7];
	ld.param.u16 	%rs20, [AdaDeltaFP16_param_6];
	ld.param.u32 	%r15, [AdaDeltaFP16_param_0];
	ld.param.u64 	%rd9, [AdaDeltaFP16_param_1];
	ld.param.u64 	%rd10, [AdaDeltaFP16_param_3];
	cvta.to.global.u64 	%rd1, %rd9;
	cvta.to.global.u64 	%rd2, %rd10;
	mov.u32 	%r20, %ctaid.x;
	mov.u32 	%r21, %ntid.x;
	mul.lo.s32 	%r1, %r20, %r21;
	mov.u32 	%r2, %tid.x;
	shr.u32 	%r22, %r15, 31;
	add.s32 	%r23, %r15, %r22;
	shr.s32 	%r3, %r23, 1;
	// begin inline asm
	{  mov.b32 %r16, {%rs20,%rs20};}

	// end inline asm
	// begin inline asm
	{  mov.b32 %r17, {%rs22,%rs22};}

	// end inline asm
	mov.f32 	%f13, 0f3F800000;
	// begin inline asm
	{  cvt.rn.f16.f32 %rs23, %f13;}

	// end inline asm
	// begin inline asm
	{  mov.b32 %r18, {%rs23,%rs23};}

	// end inline asm
	// begin inline asm
	{  mov.b32 %r19, {%rs27,%rs27};}

	// end inline asm
	add.s32 	%r73, %r1, %r2;
	setp.ge.s32 	%p1, %r73, %r3;
	@%p1 bra 	$L__BB45_9;
	// begin inline asm
	{sub.f16x2 %r24,%r18,%r17;
}
	// end inline asm
$L__BB45_2:
	ld.param.u64 	%rd25, [AdaDeltaFP16_param_4];
	ld.param.u64 	%rd23, [AdaDeltaFP16_param_2];
	cvta.to.global.u64 	%rd11, %rd25;
	mul.wide.s32 	%rd12, %r73, 4;
	add.s64 	%rd3, %rd11, %rd12;
	ld.global.u32 	%r28, [%rd3];
	// begin inline asm
	{mul.f16x2 %r27,%r28,%r28;
}
	// end inline asm
	cvta.to.global.u64 	%rd13, %rd23;
	add.s64 	%rd14, %rd13, %rd12;
	ld.global.u32 	%r32, [%rd14];
	// begin inline asm
	{mul.f16x2 %r30,%r17,%r32;
}
	// end inline asm
	// begin inline asm
	{fma.rn.f16x2 %r33,%r24,%r27,%r30;
}
	// end inline asm
	st.global.u32 	[%rd14], %r33;
	add.s64 	%rd4, %rd2, %rd12;
	ld.global.u32 	%r11, [%rd4];
	// begin inline asm
	{add.f16x2 %r37,%r11,%r16;
}
	// end inline asm
	// begin inline asm
	{add.f16x2 %r40,%r33,%r16;
}
	// end inline asm
	// begin inline asm
	{.reg .f16 low,high;
 mov.b32 {low,high}, %r37;
 mov.b16 %rs28, low;}
	// end inline asm
	// begin inline asm
	{.reg .f16 low,high;
 mov.b32 {low,high}, %r40;
 mov.b16 %rs29, low;}
	// end inline asm
	// begin inline asm
	{  cvt.f32.f16 %f14, %rs28;}

	// end inline asm
	// begin inline asm
	{  cvt.f32.f16 %f15, %rs29;}

	// end inline asm
	// begin inline asm
	{rcp.approx.ftz.f32 %f16, %f15;
}
	// end inline asm
	mul.f32 	%f18, %f14, %f16;
	// begin inline asm
	{  cvt.rn.f16.f32 %rs113, %f18;}

	// end inline asm
	// begin inline asm
	{abs.f16 %rs33,%rs113;
}
	// end inline asm
	mov.b16 	%rs37, 143;
	// begin inline asm
	{ .reg .pred __$temp3;
  setp.lt.f16  __$temp3, %rs33, %rs37;
  selp.u16 %rs35, 1, 0, __$temp3;}
	// end inline asm
	setp.eq.s16 	%p2, %rs35, 0;
	@%p2 bra 	$L__BB45_5;
	mov.f32 	%f19, 0f00000000;
	// begin inline asm
	{  cvt.rn.f16.f32 %rs38, %f19;}

	// end inline asm
	// begin inline asm
	{ .reg .pred __$temp3;
  setp.lt.f16  __$temp3, %rs38, %rs33;
  selp.u16 %rs39, 1, 0, __$temp3;}
	// end inline asm
	setp.eq.s16 	%p3, %rs39, 0;
	@%p3 bra 	$L__BB45_5;
	neg.f32 	%f21, %f15;
	fma.rn.f32 	%f22, %f21, %f18, %f14;
	fma.rn.f32 	%f20, %f16, %f22, %f18;
	// begin inline asm
	{  cvt.rn.f16.f32 %rs113, %f20;}

	// end inline asm
$L__BB45_5:
	// begin inline asm
	{.reg .f16 low,high;
 mov.b32 {low,high}, %r37;
 mov.b16 %rs43, high;}
	// end inline asm
	// begin inline asm
	{.reg .f16 low,high;
 mov.b32 {low,high}, %r40;
 mov.b16 %rs44, high;}
	// end inline asm
	// begin inline asm
	{  cvt.f32.f16 %f23, %rs43;}

	// end inline asm
	// begin inline asm
	{  cvt.f32.f16 %f24, %rs44;}

	// end inline asm
	// begin inline asm
	{rcp.approx.ftz.f32 %f25, %f24;
}
	// end inline asm
	mul.f32 	%f27, %f23, %f25;
	// begin inline asm
	{  cvt.rn.f16.f32 %rs114, %f27;}

	// end inline asm
	// begin inline asm
	{abs.f16 %rs48,%rs114;
}
	// end inline asm
	mov.b16 	%rs52, 143;
	// begin inline asm
	{ .reg .pred __$temp3;
  setp.lt.f16  __$temp3, %rs48, %rs52;
  selp.u16 %rs50, 1, 0, __$temp3;}
	// end inline asm
	setp.eq.s16 	%p4, %rs50, 0;
	@%p4 bra 	$L__BB45_8;
	mov.f32 	%f28, 0f00000000;
	// begin inline asm
	{  cvt.rn.f16.f32 %rs53, %f28;}

	// end inline asm
	// begin inline asm
	{ .reg .pred __$temp3;
  setp.lt.f16  __$temp3, %rs53, %rs48;
  selp.u16 %rs54, 1, 0, __$temp3;}
	// end inline asm
	setp.eq.s16 	%p5, %rs54, 0;
	@%p5 bra 	$L__BB45_8;
	neg.f32 	%f30, %f24;
	fma.rn.f32 	%f31, %f30, %f27, %f23;
	fma.rn.f32 	%f29, %f25, %f31, %f27;
	// begin inline asm
	{  cvt.rn.f16.f32 %rs114, %f29;}

	// end inline asm
$L__BB45_8:
	// begin inline asm
	{  mov.b32 %r47, {%rs113,%rs114};}

	// end inline asm
	// begin inline asm
	{.reg.b16         hl, hu;         
 .reg.b32         fl, fu;         
  mov.b32         {hl, hu}, %r47;   
  cvt.f32.f16     fl, hl;         
  cvt.f32.f16     fu, hu;         
  sqrt.approx.ftz.f32   fl, fl;     
  sqrt.approx.ftz.f32   fu, fu;     
  cvt.rn.f16.f32      hl, fl;     
  cvt.rn.f16.f32      hu, fu;     
  mov.b32         %r48, {hl, hu};   
}
	// end inline asm
	ld.global.u32 	%r52, [%rd3];
	// begin inline asm
	{mul.f16x2 %r50,%r48,%r52;
}
	// end inline asm
	// begin inline asm
	{mul.f16x2 %r53,%r50,%r50;
}
	// end inline asm
	// begin inline asm
	{mul.f16x2 %r56,%r17,%r11;
}
	// end inline asm
	// begin inline asm
	{fma.rn.f16x2 %r59,%r24,%r53,%r56;
}
	// end inline asm
	st.global.u32 	[%rd4], %r59;
	mul.wide.s32 	%rd15, %r73, 4;
	add.s64 	%rd16, %rd1, %rd15;
	ld.global.u32 	%r64, [%rd16];
	// begin inline asm
	{sub.f16x2 %r63,%r64,%r50;
}
	// end inline asm
	st.global.u32 	[%rd16], %r63;
	ld.global.u32 	%r67, [%rd3];
	// begin inline asm
	{mul.f16x2 %r66,%r67,%r19;
}
	// end inline asm
	st.global.u32 	[%rd3], %r66;
	mov.u32 	%r70, %nctaid.x;
	mad.lo.s32 	%r73, %r21, %r70, %r73;
	setp.lt.s32 	%p6, %r73, %r3;
	@%p6 bra 	$L__BB45_2;
$L__BB45_9:
	neg.s32 	%r71, %r2;
	setp.ne.s32 	%p7, %r1, %r71;
	and.b32  	%r72, %r15, 1;
	setp.eq.b32 	%p8, %r72, 1;
	not.pred 	%p9, %p8;
	or.pred  	%p10, %p7, %p9;
	@%p10 bra 	$L__BB45_14;
	ld.param.u64 	%rd26, [AdaDeltaFP16_param_4];
	ld.param.u64 	%rd24, [AdaDeltaFP16_param_2];
	// begin inline asm
	{sub.f16 %rs60,%rs23,%rs22;
}
	// end inline asm
	cvta.to.global.u64 	%rd17, %rd26;
	mul.wide.s32 	%rd18, %r15, 2;
	add.s64 	%rd5, %rd17, %rd18;
	ld.global.u16 	%rs64, [%rd5+-2];
	// begin inline asm
	{mul.f16 %rs63,%rs64,%rs64;
}
	// end inline asm
	cvta.to.global.u64 	%rd19, %rd24;
	add.s64 	%rd20, %rd19, %rd18;
	ld.global.u16 	%rs68, [%rd20+-2];
	// begin inline asm
	{mul.f16 %rs66,%rs22,%rs68;
}
	// end inline asm
	// begin inline asm
	{fma.rn.f16 %rs69,%rs60,%rs63,%rs66;
}
	// end inline asm
	st.global.u16 	[%rd20+-2], %rs69;
	add.s64 	%rd6, %rd2, %rd18;
	ld.global.u16 	%rs14, [%rd6+-2];
	// begin inline asm
	{add.f16 %rs73,%rs14,%rs20;
}
	// end inline asm
	// begin inline asm
	{add.f16 %rs76,%rs69,%rs20;
}
	// end inline asm
	// begin inline asm
	{  cvt.f32.f16 %f32, %rs73;}

	// end inline asm
	// begin inline asm
	{  cvt.f32.f16 %f33, %rs76;}

	// end inline asm
	// begin inline asm
	{rcp.approx.ftz.f32 %f34, %f33;
}
	// end inline asm
	mul.f32 	%f36, %f32, %f34;
	// begin inline asm
	{  cvt.rn.f16.f32 %rs115, %f36;}

	// end inline asm
	// begin inline asm
	{abs.f16 %rs82,%rs115;
}
	// end inline asm
	mov.b16 	%rs86, 143;
	// begin inline asm
	{ .reg .pred __$temp3;
  setp.lt.f16  __$temp3, %rs82, %rs86;
  selp.u16 %rs84, 1, 0, __$temp3;}
	// end inline asm
	setp.eq.s16 	%p11, %rs84, 0;
	@%p11 bra 	$L__BB45_13;
	mov.f32 	%f37, 0f00000000;
	// begin inline asm
	{  cvt.rn.f16.f32 %rs87, %f37;}

	// end inline asm
	// begin inline asm
	{ .reg .pred __$temp3;
  setp.lt.f16  __$temp3, %rs87, %rs82;
  selp.u16 %rs88, 1, 0, __$temp3;}
	// end inline asm
	setp.eq.s16 	%p12, %rs88, 0;
	@%p12 bra 	$L__BB45_13;
	neg.f32 	%f39, %f33;
	fma.rn.f32 	%f40, %f39, %f36, %f32;
	fma.rn.f32 	%f38, %f34, %f40, %f36;
	// begin inline asm
	{  cvt.rn.f16.f32 %rs115, %f38;}

	// end inline asm
$L__BB45_13:
	// begin inline asm
	{.reg.b32         f;        
 .reg.b16         r;        
  mov.b16         r,%rs115;     
  cvt.f32.f16     f,r;      
  sqrt.approx.ftz.f32   f,f;  
  cvt.rn.f16.f32      r,f;  
  mov.b16         %rs92,r;     
}
	// end inline asm
	ld.global.u16 	%rs96, [%rd5+-2];
	// begin inline asm
	{mul.f16 %rs94,%rs92,%rs96;
}
	// end inline asm
	// begin inline asm
	{mul.f16 %rs97,%rs94,%rs94;
}
	// end inline asm
	// begin inline asm
	{mul.f16 %rs100,%rs22,%rs14;
}
	// end inline asm
	// begin inline asm
	{fma.rn.f16 %rs103,%rs60,%rs97,%rs100;
}
	// end inline asm
	st.global.u16 	[%rd6+-2], %rs103;
	add.s64 	%rd22, %rd1, %rd18;
	ld.global.u16 	%rs108, [%rd22+-2];
	// begin inline asm
	{sub.f16 %rs107,%rs108,%rs94;
}
	// end inline asm
	st.global.u16 	[%rd22+-2], %rs107;
	ld.global.u16 	%rs111, [%rd5+-2];
	// begin inline asm
	{mul.f16 %rs110,%rs111,%rs27;
}
	// end inline asm
	st.global.u16 	[%rd5+-2], %rs110;
$L__BB45_14:
	ret;

}
	// .globl	L1L2FP16
.visible .entry L1L2FP16(
	.param .u32 L1L2FP16_param_0,
	.param .u64 .ptr .align 1 L1L2FP16_param_1,
	.param .u64 .ptr .align 1 L1L2FP16_param_2,
	.param .u64 .ptr .align 1 L1L2FP16_param_3,
	.param .u64 .ptr .align 1 L1L2FP16_param_4,
	.param .align 2 .b8 L1L2FP16_param_5[2],
	.param .align 2 .b8 L1L2FP16_param_6[2],
	.param .align 2 .b8 L1L2FP16_param_7[2]
)
{
	.reg .pred 	%p<9>;
	.reg .b16 	%rs<89>;
	.reg .b32 	%r<11>;
	.reg .b32 	%f<27>;
	.reg .b64 	%rd<13>;
	.reg .b64 	%fd<2>;

	ld.param.u16 	%rs22, [L1L2FP16_param_7];
	ld.param.u16 	%rs21, [L1L2FP16_param_6];
	ld.param.u16 	%rs20, [L1L2FP16_param_5];
	ld.param.u32 	%r6, [L1L2FP16_param_0];
	ld.param.u64 	%rd5, [L1L2FP16_param_1];
	ld.param.u64 	%rd6, [L1L2FP16_param_2];
	ld.param.u64 	%rd7, [L1L2FP16_param_3];
	ld.param.u64 	%rd8, [L1L2FP16_param_4];
	mov.f32 	%f9, 0f3F800000;
	// begin inline asm
	{  cvt.rn.f16.f32 %rs23, %f9;}

	// end inline asm
	mov.f32 	%f10, 0f00000000;
	// begin inline asm
	{  cvt.rn.f16.f32 %rs24, %f10;}

	// end inline asm
	mov.u32 	%r7, %ctaid.x;
	mov.u32 	%r1, %ntid.x;
	mov.u32 	%r8, %tid.x;
	mad.lo.s32 	%r10, %r7, %r1, %r8;
	setp.ge.s32 	%p1, %r10, %r6;
	@%p1 bra 	$L__BB46_13;
	mov.u32 	%r9, %nctaid.x;
	mul.lo.s32 	%r3, %r1, %r9;
	cvta.to.global.u64 	%rd1, %rd6;
	cvta.to.global.u64 	%rd2, %rd5;
$L__BB46_2:
	mul.wide.s32 	%rd9, %r10, 2;
	add.s64 	%rd3, %rd1, %rd9;
	ld.global.u16 	%rs85, [%rd3];
	// begin inline asm
	{ .reg .pred __$temp3;
  setp.lt.f16  __$temp3, %rs85, %rs24;
  selp.u16 %rs25, 1, 0, __$temp3;}
	// end inline asm
	setp.eq.s16 	%p2, %rs25, 0;
	@%p2 bra 	$L__BB46_4;
	// begin inline asm
	{neg.f16 %rs85,%rs85;
}
	// end inline asm
$L__BB46_4:
	// begin inline asm
	{mul.f16 %rs30,%rs85,%rs21;
}
	// end inline asm
	// begin inline asm
	{ atom.add.noftz.f16 %rs33,[%rd7],%rs30; }

	// end inline asm
	ld.global.u16 	%rs37, [%rd3];
	// begin inline asm
	{mul.f16 %rs35,%rs37,%rs37;
}
	// end inline asm
	// begin inline asm
	{mul.f16 %rs38,%rs35,%rs22;
}
	// end inline asm
	mov.f64 	%fd1, 0d4000000000000000;
	// begin inline asm
	{  cvt.rn.f16.f64 %rs41, %fd1;}

	// end inline asm
	// begin inline asm
	{  cvt.f32.f16 %f11, %rs38;}

	// end inline asm
	// begin inline asm
	{  cvt.f32.f16 %f12, %rs41;}

	// end inline asm
	// begin inline asm
	{rcp.approx.ftz.f32 %f13, %f12;
}
	// end inline asm
	mul.f32 	%f15, %f11, %f13;
	// begin inline asm
	{  cvt.rn.f16.f32 %rs86, %f15;}

	// end inline asm
	// begin inline asm
	{abs.f16 %rs45,%rs86;
}
	// end inline asm
	mov.b16 	%rs49, 143;
	// begin inline asm
	{ .reg .pred __$temp3;
  setp.lt.f16  __$temp3, %rs45, %rs49;
  selp.u16 %rs47, 1, 0, __$temp3;}
	// end inline asm
	setp.eq.s16 	%p3, %rs47, 0;
	@%p3 bra 	$L__BB46_7;
	// begin inline asm
	{ .reg .pred __$temp3;
  setp.lt.f16  __$temp3, %rs24, %rs45;
  selp.u16 %rs50, 1, 0, __$temp3;}
	// end inline asm
	setp.eq.s16 	%p4, %rs50, 0;
	@%p4 bra 	$L__BB46_7;
	neg.f32 	%f17, %f12;
	fma.rn.f32 	%f18, %f17, %f15, %f11;
	fma.rn.f32 	%f16, %f13, %f18, %f15;
	// begin inline asm
	{  cvt.rn.f16.f32 %rs86, %f16;}

	// end inline asm
$L__BB46_7:
	// begin inline asm
	{ atom.add.noftz.f16 %rs54,[%rd8],%rs86; }

	// end inline asm
	ld.global.u16 	%rs57, [%rd3];
	// begin inline asm
	{ .reg .pred __$temp3;
  setp.gt.f16  __$temp3, %rs57, %rs24;
  selp.u16 %rs56, 1, 0, __$temp3;}
	// end inline asm
	setp.ne.s16 	%p5, %rs56, 0;
	mov.u16 	%rs87, %rs23;
	@%p5 bra 	$L__BB46_9;
	// begin inline asm
	{neg.f16 %rs87,%rs23;
}
	// end inline asm
$L__BB46_9:
	// begin inline asm
	{mul.f16 %rs61,%rs21,%rs87;
}
	// end inline asm
	// begin inline asm
	{mul.f16 %rs64,%rs57,%rs22;
}
	// end inline asm
	add.s64 	%rd4, %rd2, %rd9;
	ld.global.u16 	%rs68, [%rd4];
	// begin inline asm
	{add.f16 %rs67,%rs68,%rs64;
}
	// end inline asm
	// begin inline asm
	{add.f16 %rs70,%rs67,%rs61;
}
	// end inline asm
	// begin inline asm
	{  cvt.f32.f16 %f19, %rs70;}

	// end inline asm
	// begin inline asm
	{  cvt.f32.f16 %f20, %rs20;}

	// end inline asm
	// begin inline asm
	{rcp.approx.ftz.f32 %f21, %f20;
}
	// end inline asm
	mul.f32 	%f23, %f19, %f21;
	// begin inline asm
	{  cvt.rn.f16.f32 %rs88, %f23;}

	// end inline asm
	// begin inline asm
	{abs.f16 %rs76,%rs88;
}
	// end inline asm
	mov.b16 	%rs80, 143;
	// begin inline asm
	{ .reg .pred __$temp3;
  setp.lt.f16  __$temp3, %rs76, %rs80;
  selp.u16 %rs78, 1, 0, __$temp3;}
	// end inline asm
	setp.eq.s16 	%p6, %rs78, 0;
	@%p6 bra 	$L__BB46_12;
	// begin inline asm
	{ .reg .pred __$temp3;
  setp.lt.f16  __$temp3, %rs24, %rs76;
  selp.u16 %rs81, 1, 0, __$temp3;}
	// end inline asm
	setp.eq.s16 	%p7, %rs81, 0;
	@%p7 bra 	$L__BB46_12;
	neg.f32 	%f25, %f20;
	fma.rn.f32 	%f26, %f25, %f23, %f19;
	fma.rn.f32 	%f24, %f21, %f26, %f23;
	// begin inline asm
	{  cvt.rn.f16.f32 %rs88, %f24;}

	// end inline asm
$L__BB46_12:
	st.global.u16 	[%rd4], %rs88;
	add.s32 	%r10, %r10, %r3;
	setp.lt.s32 	%p8, %r10, %r6;
	@%p8 bra 	$L__BB46_2;
$L__BB46_13:
	ret;

}
	// .globl	ThreshForwardFP16
.visible .entry ThreshForwardFP16(
	.param .u32 ThreshForwardFP16_param_0,
	.param .u32 ThreshForwardFP16_param_1,
	.param .u64 .ptr .align 1 ThreshForwardFP16_param_2,
	.param .u64 .ptr .align 1 ThreshForwardFP16_param_3,
	.param .u64 .ptr .align 1 ThreshForwardFP16_param_4,
	.param .u64 .ptr .align 1 ThreshForwardFP16_param_5,
	.param .u64 .ptr .align 1 ThreshForwardFP16_param_6
)
{
	.reg .pred 	%p<6>;
	.reg .b16 	%rs<15>;
	.reg .b32 	%r<18>;
	.reg .b64 	%rd<21>;

	ld.param.u32 	%r9, [ThreshForwardFP16_param_0];
	ld.param.u32 	%r10, [ThreshForwardFP16_param_1];
	ld.param.u64 	%rd6, [ThreshForwardFP16_param_2];
	ld.param.u64 	%rd7, [ThreshForwardFP16_param_3];
	ld.param.u64 	%rd8, [ThreshForwardFP16_param_4];
	ld.param.u64 	%rd9, [ThreshForwardFP16_param_5];
	ld.param.u64 	%rd10, [ThreshForwardFP16_param_6];
	setp.lt.s32 	%p1, %r10, 1;
	@%p1 bra 	$L__BB47_9;
	mov.u32 	%r12, %ctaid.x;
	mov.u32 	%r13, %ntid.x;
	mov.u32 	%r14, %tid.x;
	mad.lo.s32 	%r1, %r12, %r13, %r14;
	mov.u32 	%r15, %nctaid.x;
	mul.lo.s32 	%r2, %r13, %r15;
	cvta.to.global.u64 	%rd1, %rd6;
	cvta.to.global.u64 	%rd2, %rd9;
	cvta.to.global.u64 	%rd3, %rd10;
	cvta.to.global.u64 	%rd4, %rd7;
	cvta.to.global.u64 	%rd5, %rd8;
	mov.b32 	%r16, 0;
$L__BB47_2:
	setp.ge.s32 	%p2, %r1, %r9;
	@%p2 bra 	$L__BB47_8;
	mul.lo.s32 	%r4, %r16, %r9;
	mov.u32 	%r17, %r1;
$L__BB47_4:
	add.s32 	%r6, %r17, %r4;
	mul.wide.s32 	%rd11, %r6, 2;
	add.s64 	%rd12, %rd1, %rd11;
	ld.global.u16 	%rs1, [%rd12];
	mul.wide.s32 	%rd13, %r17, 2;
	add.s64 	%rd14, %rd2, %rd13;
	ld.global.u16 	%rs7, [%rd14];
	// begin inline asm
	{ .reg .pred __$temp3;
  setp.gt.f16  __$temp3, %rs1, %rs7;
  selp.u16 %rs5, 1, 0, __$temp3;}
	// end inline asm
	setp.eq.s16 	%p3, %rs5, 0;
	@%p3 bra 	$L__BB47_6;
	add.s64 	%rd16, %rd3, %rd13;
	ld.global.u16 	%rs10, [%rd16];
	// begin inline asm
	{mul.f16 %rs14,%rs1,%rs10;
}
	// end inline asm
	bra.uni 	$L__BB47_7;
$L__BB47_6:
	add.s64 	%rd18, %rd5, %rd13;
	ld.global.u16 	%rs12, [%rd18];
	// begin inline asm
	{mul.f16 %rs14,%rs12,%rs1;
}
	// end inline asm
$L__BB47_7:
	add.s64 	%rd20, %rd4, %rd11;
	st.global.u16 	[%rd20], %rs14;
	add.s32 	%r17, %r17, %r2;
	setp.lt.s32 	%p4, %r17, %r9;
	@%p4 bra 	$L__BB47_4;
$L__BB47_8:
	add.s32 	%r16, %r16, 1;
	setp.ne.s32 	%p5, %r16, %r10;
	@%p5 bra 	$L__BB47_2;
$L__BB47_9:
	ret;

}
	// .globl	ThreshBackwardFP16
.visible .entry ThreshBackwardFP16(
	.param .u32 ThreshBackwardFP16_param_0,
	.param .u32 ThreshBackwardFP16_param_1,
	.param .u64 .ptr .align 1 ThreshBackwardFP16_param_2,
	.param .u64 .ptr .align 1 ThreshBackwardFP16_param_3,
	.param .u64 .ptr .align 1 ThreshBackwardFP16_param_4,
	.param .u64 .ptr .align 1 ThreshBackwardFP16_param_5,
	.param .u64 .ptr .align 1 ThreshBackwardFP16_param_6,
	.param .u64 .ptr .align 1 ThreshBackwardFP16_param_7,
	.param .u64 .ptr .align 1 ThreshBackwardFP16_param_8,
	.param .u64 .ptr .align 1 ThreshBackwardFP16_param_9
)
{
	.reg .pred 	%p<6>;
	.reg .b16 	%rs<18>;
	.reg .b32 	%r<18>;
	.reg .b64 	%rd<36>;

	ld.param.u32 	%r9, [ThreshBackwardFP16_param_0];
	ld.param.u32 	%r10, [ThreshBackwardFP16_param_1];
	ld.param.u64 	%rd9, [ThreshBackwardFP16_param_2];
	ld.param.u64 	%rd15, [ThreshBackwardFP16_param_3];
	ld.param.u64 	%rd16, [ThreshBackwardFP16_param_4];
	ld.param.u64 	%rd11, [ThreshBackwardFP16_param_6];
	ld.param.u64 	%rd12, [ThreshBackwardFP16_param_7];
	ld.param.u64 	%rd13, [ThreshBackwardFP16_param_8];
	ld.param.u64 	%rd14, [ThreshBackwardFP16_param_9];
	cvta.to.global.u64 	%rd1, %rd15;
	cvta.to.global.u64 	%rd2, %rd16;
	setp.lt.s32 	%p1, %r10, 1;
	@%p1 bra 	$L__BB48_9;
	mov.u32 	%r12, %ctaid.x;
	mov.u32 	%r13, %ntid.x;
	mov.u32 	%r14, %tid.x;
	mad.lo.s32 	%r1, %r12, %r13, %r14;
	mov.u32 	%r15, %nctaid.x;
	mul.lo.s32 	%r2, %r13, %r15;
	cvta.to.global.u64 	%rd3, %rd9;
	cvta.to.global.u64 	%rd4, %rd12;
	cvta.to.global.u64 	%rd5, %rd13;
	cvta.to.global.u64 	%rd6, %rd14;
	cvta.to.global.u64 	%rd7, %rd11;
	mov.b32 	%r16, 0;
$L__BB48_2:
	setp.ge.s32 	%p2, %r1, %r9;
	@%p2 bra 	$L__BB48_8;
	mul.lo.s32 	%r4, %r16, %r9;
	mov.u32 	%r17, %r1;
$L__BB48_4:
	add.s32 	%r6, %r17, %r4;
	mul.wide.s32 	%rd17, %r6, 2;
	add.s64 	%rd8, %rd3, %rd17;
	ld.global.u16 	%rs2, [%rd8];
	mul.wide.s32 	%rd18, %r17, 2;
	add.s64 	%rd19, %rd4, %rd18;
	ld.global.u16 	%rs3, [%rd19];
	// begin inline asm
	{ .reg .pred __$temp3;
  setp.gt.f16  __$temp3, %rs2, %rs3;
  selp.u16 %rs1, 1, 0, __$temp3;}
	// end inline asm
	setp.eq.s16 	%p3, %rs1, 0;
	@%p3 bra 	$L__BB48_6;
	add.s64 	%rd21, %rd2, %rd17;
	ld.global.u16 	%rs5, [%rd21];
	mul.wide.s32 	%rd22, %r17, 2;
	add.s64 	%rd23, %rd5, %rd22;
	ld.global.u16 	%rs6, [%rd23];
	// begin inline asm
	{mul.f16 %rs4,%rs5,%rs6;
}
	// end inline asm
	add.s64 	%rd24, %rd1, %rd17;
	st.global.u16 	[%rd24], %rs4;
	add.s64 	%rd25, %rd2, %rd22;
	ld.global.u16 	%rs8, [%rd25];
	ld.global.u16 	%rs9, [%rd8];
	add.s64 	%rd26, %rd6, %rd22;
	ld.global.u16 	%rs10, [%rd26];
	// begin inline asm
	{fma.rn.f16 %rs7,%rs8,%rs9,%rs10;
}
	// end inline asm
	st.global.u16 	[%rd26], %rs7;
	bra.uni 	$L__BB48_7;
$L__BB48_6:
	ld.param.u64 	%rd35, [ThreshBackwardFP16_param_5];
	mul.wide.s32 	%rd27, %r6, 2;
	add.s64 	%rd28, %rd2, %rd27;
	ld.global.u16 	%rs12, [%rd28];
	cvta.to.global.u64 	%rd29, %rd35;
	mul.wide.s32 	%rd30, %r17, 2;
	add.s64 	%rd31, %rd29, %rd30;
	ld.global.u16 	%rs13, [%rd31];
	// begin inline asm
	{mul.f16 %rs11,%rs12,%rs13;
}
	// end inline asm
	add.s64 	%rd32, %rd1, %rd27;
	st.global.u16 	[%rd32], %rs11;
	add.s64 	%rd33, %rd2, %rd30;
	ld.global.u16 	%rs15, [%rd33];
	ld.global.u16 	%rs16, [%rd8];
	add.s64 	%rd34, %rd7, %rd30;
	ld.global.u16 	%rs17, [%rd34];
	// begin inline asm
	{fma.rn.f16 %rs14,%rs15,%rs16,%rs17;
}
	// end inline asm
	st.global.u16 	[%rd34], %rs14;
$L__BB48_7:
	add.s32 	%r17, %r17, %r2;
	setp.lt.s32 	%p4, %r17, %r9;
	@%p4 bra 	$L__BB48_4;
$L__BB48_8:
	add.s32 	%r16, %r16, 1;
	setp.ne.s32 	%p5, %r16, %r10;
	@%p5 bra 	$L__BB48_2;
$L__BB48_9:
	ret;

}
	// .globl	PreluForwardFP16
.visible .entry PreluForwardFP16(
	.param .u32 PreluForwardFP16_param_0,
	.param .u32 PreluForwardFP16_param_1,
	.param .u64 .ptr .align 1 PreluForwardFP16_param_2,
	.param .u64 .ptr .align 1 PreluForwardFP16_param_3,
	.param .u64 .ptr .align 1 PreluForwardFP16_param_4
)
{
	.reg .pred 	%p<6>;
	.reg .b16 	%rs<13>;
	.reg .b32 	%r<19>;
	.reg .b64 	%rd<13>;

	ld.param.u32 	%r9, [PreluForwardFP16_param_0];
	ld.param.u32 	%r10, [PreluForwardFP16_param_1];
	ld.param.u64 	%rd4, [PreluForwardFP16_param_2];
	ld.param.u64 	%rd5, [PreluForwardFP16_param_3];
	ld.param.u64 	%rd6, [PreluForwardFP16_param_4];
	setp.lt.s32 	%p1, %r10, 1;
	@%p1 bra 	$L__BB49_8;
	mov.u32 	%r12, %ctaid.x;
	mov.u32 	%r13, %ntid.x;
	mov.u32 	%r14, %tid.x;
	mad.lo.s32 	%r1, %r12, %r13, %r14;
	mov.u32 	%r15, %nctaid.x;
	mul.lo.s32 	%r2, %r13, %r15;
	cvta.to.global.u64 	%rd1, %rd4;
	cvta.to.global.u64 	%rd2, %rd5;
	cvta.to.global.u64 	%rd3, %rd6;
	mov.b32 	%r17, 0;
$L__BB49_2:
	setp.ge.s32 	%p2, %r1, %r9;
	@%p2 bra 	$L__BB49_7;
	mov.b32 	%r16, 0;
	// begin inline asm
	cvt.rn.f16.s32 %rs5, %r16;
	// end inline asm
	mul.lo.s32 	%r4, %r17, %r9;
	mov.u32 	%r18, %r1;
$L__BB49_4:
	add.s32 	%r6, %r18, %r4;
	mul.wide.s32 	%rd7, %r6, 2;
	add.s64 	%rd8, %rd1, %rd7;
	ld.global.u16 	%rs12, [%rd8];
	// begin inline asm
	{ .reg .pred __$temp3;
  setp.gt.f16  __$temp3, %rs12, %rs5;
  selp.u16 %rs6, 1, 0, __$temp3;}
	// end inline asm
	setp.ne.s16 	%p3, %rs6, 0;
	@%p3 bra 	$L__BB49_6;
	mul.wide.s32 	%rd9, %r18, 2;
	add.s64 	%rd10, %rd3, %rd9;
	ld.global.u16 	%rs10, [%rd10];
	// begin inline asm
	{mul.f16 %rs12,%rs10,%rs12;
}
	// end inline asm
$L__BB49_6:
	add.s64 	%rd12, %rd2, %rd7;
	st.global.u16 	[%rd12], %rs12;
	add.s32 	%r18, %r18, %r2;
	setp.lt.s32 	%p4, %r18, %r9;
	@%p4 bra 	$L__BB49_4;
$L__BB49_7:
	add.s32 	%r17, %r17, 1;
	setp.ne.s32 	%p5, %r17, %r10;
	@%p5 bra 	$L__BB49_2;
$L__BB49_8:
	ret;

}
	// .globl	PreluBackwardFP16
.visible .entry PreluBackwardFP16(
	.param .u32 PreluBackwardFP16_param_0,
	.param .u32 PreluBackwardFP16_param_1,
	.param .u64 .ptr .align 1 PreluBackwardFP16_param_2,
	.param .u64 .ptr .align 1 PreluBackwardFP16_param_3,
	.param .u64 .ptr .align 1 PreluBackwardFP16_param_4,
	.param .u64 .ptr .align 1 PreluBackwardFP16_param_5,
	.param .u64 .ptr .align 1 PreluBackwardFP16_param_6
)
{
	.reg .pred 	%p<6>;
	.reg .b16 	%rs<14>;
	.reg .b32 	%r<18>;
	.reg .b32 	%f<2>;
	.reg .b64 	%rd<23>;

	ld.param.u32 	%r9, [PreluBackwardFP16_param_0];
	ld.param.u32 	%r10, [PreluBackwardFP16_param_1];
	ld.param.u64 	%rd10, [PreluBackwardFP16_param_2];
	ld.param.u64 	%rd7, [PreluBackwardFP16_param_3];
	ld.param.u64 	%rd11, [PreluBackwardFP16_param_4];
	ld.param.u64 	%rd8, [PreluBackwardFP16_param_5];
	ld.param.u64 	%rd9, [PreluBackwardFP16_param_6];
	cvta.to.global.u64 	%rd1, %rd10;
	cvta.to.global.u64 	%rd2, %rd11;
	mov.f32 	%f1, 0f00000000;
	// begin inline asm
	{  cvt.rn.f16.f32 %rs2, %f1;}

	// end inline asm
	setp.lt.s32 	%p1, %r10, 1;
	@%p1 bra 	$L__BB50_9;
	mov.u32 	%r12, %ctaid.x;
	mov.u32 	%r13, %ntid.x;
	mov.u32 	%r14, %tid.x;
	mad.lo.s32 	%r1, %r12, %r13, %r14;
	mov.u32 	%r15, %nctaid.x;
	mul.lo.s32 	%r2, %r13, %r15;
	cvta.to.global.u64 	%rd3, %rd7;
	cvta.to.global.u64 	%rd4, %rd8;
	cvta.to.global.u64 	%rd5, %rd9;
	mov.b32 	%r16, 0;
$L__BB50_2:
	setp.ge.s32 	%p2, %r1, %r9;
	@%p2 bra 	$L__BB50_8;
	mul.lo.s32 	%r4, %r16, %r9;
	mov.u32 	%r17, %r1;
$L__BB50_4:
	add.s32 	%r6, %r17, %r4;
	mul.wide.s32 	%rd12, %r6, 2;
	add.s64 	%rd6, %rd3, %rd12;
	ld.global.u16 	%rs4, [%rd6];
	// begin inline asm
	{ .reg .pred __$temp3;
  setp.gt.f16  __$temp3, %rs4, %rs2;
  selp.u16 %rs3, 1, 0, __$temp3;}
	// end inline asm
	setp.eq.s16 	%p3, %rs3, 0;
	@%p3 bra 	$L__BB50_6;
	add.s64 	%rd14, %rd1, %rd12;
	add.s64 	%rd15, %rd2, %rd12;
	ld.global.u16 	%rs6, [%rd15];
	st.global.u16 	[%rd14], %rs6;
	bra.uni 	$L__BB50_7;
$L__BB50_6:
	mul.wide.s32 	%rd16, %r17, 2;
	add.s64 	%rd17, %rd4, %rd16;
	ld.global.u16 	%rs8, [%rd17];
	add.s64 	%rd19, %rd2, %rd12;
	ld.global.u16 	%rs9, [%rd19];
	// begin inline asm
	{mul.f16 %rs7,%rs8,%rs9;
}
	// end inline asm
	add.s64 	%rd20, %rd1, %rd12;
	st.global.u16 	[%rd20], %rs7;
	add.s64 	%rd21, %rd2, %rd16;
	ld.global.u16 	%rs11, [%rd21];
	ld.global.u16 	%rs12, [%rd6];
	add.s64 	%rd22, %rd5, %rd16;
	ld.global.u16 	%rs13, [%rd22];
	// begin inline asm
	{fma.rn.f16 %rs10,%rs11,%rs12,%rs13;
}
	// end inline asm
	st.global.u16 	[%rd22], %rs10;
$L__BB50_7:
	add.s32 	%r17, %r17, %r2;
	setp.lt.s32 	%p4, %r17, %r9;
	@%p4 bra 	$L__BB50_4;
$L__BB50_8:
	add.s32 	%r16, %r16, 1;
	setp.ne.s32 	%p5, %r16, %r10;
	@%p5 bra 	$L__BB50_2;
$L__BB50_9:
	ret;

}
	// .globl	LeakyForwardAlphaBetaFP16
.visible .entry LeakyForwardAlphaBetaFP16(
	.param .u32 LeakyForwardAlphaBetaFP16_param_0,
	.param .u64 .ptr .align 1 LeakyForwardAlphaBetaFP16_param_1,
	.param .u64 .ptr .align 1 LeakyForwardAlphaBetaFP16_param_2,
	.param .align 2 .b8 LeakyForwardAlphaBetaFP16_param_3[2],
	.param .align 2 .b8 LeakyForwardAlphaBetaFP16_param_4[2],
	.param .align 2 .b8 LeakyForwardAlphaBetaFP16_param_5[2]
)
{
	.reg .pred 	%p<4>;
	.reg .b16 	%rs<34>;
	.reg .b32 	%r<11>;
	.reg .b32 	%f<2>;
	.reg .b64 	%rd<11>;

	ld.param.u16 	%rs8, [LeakyForwardAlphaBetaFP16_param_5];
	ld.param.u16 	%rs7, [LeakyForwardAlphaBetaFP16_param_4];
	ld.param.u16 	%rs6, [LeakyForwardAlphaBetaFP16_param_3];
	ld.param.u32 	%r6, [LeakyForwardAlphaBetaFP16_param_0];
	ld.param.u64 	%rd3, [LeakyForwardAlphaBetaFP16_param_1];
	ld.param.u64 	%rd4, [LeakyForwardAlphaBetaFP16_param_2];
	cvta.to.global.u64 	%rd1, %rd4;
	mov.f32 	%f1, 0f00000000;
	// begin inline asm
	{  cvt.rn.f16.f32 %rs9, %f1;}

	// end inline asm
	mov.u32 	%r7, %ctaid.x;
	mov.u32 	%r1, %ntid.x;
	mov.u32 	%r8, %tid.x;
	mad.lo.s32 	%r10, %r7, %r1, %r8;
	setp.ge.s32 	%p1, %r10, %r6;
	@%p1 bra 	$L__BB51_6;
	mov.u32 	%r9, %nctaid.x;
	mul.lo.s32 	%r3, %r1, %r9;
	cvta.to.global.u64 	%rd2, %rd3;
$L__BB51_2:
	mul.wide.s32 	%rd5, %r10, 2;
	add.s64 	%rd6, %rd2, %rd5;
	ld.global.u16 	%rs5, [%rd6];
	// begin inline asm
	{ .reg .pred __$temp3;
  setp.gt.f16  __$temp3, %rs5, %rs9;
  selp.u16 %rs10, 1, 0, __$temp3;}
	// end inline asm
	setp.eq.s16 	%p2, %rs10, 0;
	@%p2 bra 	$L__BB51_4;
	add.s64 	%rd8, %rd1, %rd5;
	ld.global.u16 	%rs15, [%rd8];
	// begin inline asm
	{mul.f16 %rs13,%rs8,%rs15;
}
	// end inline asm
	// begin inline asm
	{mul.f16 %rs16,%rs7,%rs5;
}
	// end inline asm
	// begin inline asm
	{add.f16 %rs19,%rs13,%rs16;
}
	// end inline asm
	st.global.u16 	[%rd8], %rs19;
	bra.uni 	$L__BB51_5;
$L__BB51_4:
	add.s64 	%rd10, %rd1, %rd5;
	ld.global.u16 	%rs24, [%rd10];
	// begin inline asm
	{mul.f16 %rs22,%rs8,%rs24;
}
	// end inline asm
	// begin inline asm
	{mul.f16 %rs25,%rs5,%rs6;
}
	// end inline asm
	// begin inline asm
	{mul.f16 %rs28,%rs7,%rs25;
}
	// end inline asm
	// begin inline asm
	{add.f16 %rs31,%rs22,%rs28;
}
	// end inline asm
	st.global.u16 	[%rd10], %rs31;
$L__BB51_5:
	bar.sync 	0;
	add.s32 	%r10, %r10, %r3;
	setp.lt.s32 	%p3, %r10, %r6;
	@%p3 bra 	$L__BB51_2;
$L__BB51_6:
	ret;

}
	// .globl	LeakyBackwardAlphaBetaFP16
.visible .entry LeakyBackwardAlphaBetaFP16(
	.param .u32 LeakyBackwardAlphaBetaFP16_param_0,
	.param .u64 .ptr .align 1 LeakyBackwardAlphaBetaFP16_param_1,
	.param .u64 .ptr .align 1 LeakyBackwardAlphaBetaFP16_param_2,
	.param .u64 .ptr .align 1 LeakyBackwardAlphaBetaFP16_param_3,
	.param .align 2 .b8 LeakyBackwardAlphaBetaFP16_param_4[2],
	.param .align 2 .b8 LeakyBackwardAlphaBetaFP16_param_5[2],
	.param .align 2 .b8 LeakyBackwardAlphaBetaFP16_param_6[2]
)
{
	.reg .pred 	%p<4>;
	.reg .b16 	%rs<33>;
	.reg .b32 	%r<11>;
	.reg .b32 	%f<2>;
	.reg .b64 	%rd<15>;

	ld.param.u16 	%rs7, [LeakyBackwardAlphaBetaFP16_param_6];
	ld.param.u16 	%rs6, [LeakyBackwardAlphaBetaFP16_param_5];
	ld.param.u16 	%rs5, [LeakyBackwardAlphaBetaFP16_param_4];
	ld.param.u32 	%r6, [LeakyBackwardAlphaBetaFP16_param_0];
	ld.param.u64 	%rd4, [LeakyBackwardAlphaBetaFP16_param_1];
	ld.param.u64 	%rd5, [LeakyBackwardAlphaBetaFP16_param_2];
	ld.param.u64 	%rd6, [LeakyBackwardAlphaBetaFP16_param_3];
	cvta.to.global.u64 	%rd1, %rd5;
	cvta.to.global.u64 	%rd2, %rd6;
	mov.f32 	%f1, 0f00000000;
	// begin inline asm
	{  cvt.rn.f16.f32 %rs8, %f1;}

	// end inline asm
	mov.u32 	%r7, %ctaid.x;
	mov.u32 	%r1, %ntid.x;
	mov.u32 	%r8, %tid.x;
	mad.lo.s32 	%r10, %r7, %r1, %r8;
	setp.ge.s32 	%p1, %r10, %r6;
	@%p1 bra 	$L__BB52_6;
	mov.u32 	%r9, %nctaid.x;
	mul.lo.s32 	%r3, %r1, %r9;
	cvta.to.global.u64 	%rd3, %rd4;
$L__BB52_2:
	mul.wide.s32 	%rd7, %r10, 2;
	add.s64 	%rd8, %rd3, %rd7;
	ld.global.u16 	%rs10, [%rd8];
	// begin inline asm
	{ .reg .pred __$temp3;
  setp.gt.f16  __$temp3, %rs10, %rs8;
  selp.u16 %rs9, 1, 0, __$temp3;}
	// end inline asm
	setp.eq.s16 	%p2, %rs9, 0;
	@%p2 bra 	$L__BB52_4;
	add.s64 	%rd10, %rd2, %rd7;
	ld.global.u16 	%rs14, [%rd10];
	// begin inline asm
	{mul.f16 %rs12,%rs7,%rs14;
}
	// end inline asm
	add.s64 	%rd11, %rd1, %rd7;
	ld.global.u16 	%rs17, [%rd11];
	// begin inline asm
	{mul.f16 %rs15,%rs6,%rs17;
}
	// end inline asm
	// begin inline asm
	{add.f16 %rs18,%rs12,%rs15;
}
	// end inline asm
	st.global.u16 	[%rd11], %rs18;
	bra.uni 	$L__BB52_5;
$L__BB52_4:
	add.s64 	%rd13, %rd1, %rd7;
	ld.global.u16 	%rs23, [%rd13];
	// begin inline asm
	{mul.f16 %rs21,%rs7,%rs23;
}
	// end inline asm
	add.s64 	%rd14, %rd2, %rd7;
	ld.global.u16 	%rs25, [%rd14];
	// begin inline asm
	{mul.f16 %rs24,%rs25,%rs5;
}
	// end inline asm
	// begin inline asm
	{mul.f16 %rs27,%rs6,%rs24;
}
	// end inline asm
	// begin inline asm
	{add.f16 %rs30,%rs21,%rs27;
}
	// end inline asm
	st.global.u16 	[%rd13], %rs30;
$L__BB52_5:
	bar.sync 	0;
	add.s32 	%r10, %r10, %r3;
	setp.lt.s32 	%p3, %r10, %r6;
	@%p3 bra 	$L__BB52_2;
$L__BB52_6:
	ret;

}
	// .globl	LeakyForwardAlphaFP16
.visible .entry LeakyForwardAlphaFP16(
	.param .u32 LeakyForwardAlphaFP16_param_0,
	.param .u64 .ptr .align 1 LeakyForwardAlphaFP16_param_1,
	.param .u64 .ptr .align 1 LeakyForwardAlphaFP16_param_2,
	.param .align 2 .b8 LeakyForwardAlphaFP16_param_3[2],
	.param .align 2 .b8 LeakyForwardAlphaFP16_param_4[2]
)
{
	.reg .pred 	%p<4>;
	.reg .b16 	%rs<24>;
	.reg .b32 	%r<11>;
	.reg .b32 	%f<2>;
	.reg .b64 	%rd<9>;

	ld.param.u16 	%rs9, [LeakyForwardAlphaFP16_param_4];
	ld.param.u16 	%rs8, [LeakyForwardAlphaFP16_param_3];
	ld.param.u32 	%r6, [LeakyForwardAlphaFP16_param_0];
	ld.param.u64 	%rd3, [LeakyForwardAlphaFP16_param_1];
	ld.param.u64 	%rd4, [LeakyForwardAlphaFP16_param_2];
	mov.f32 	%f1, 0f00000000;
	// begin inline asm
	{  cvt.rn.f16.f32 %rs10, %f1;}

	// end inline asm
	mov.u32 	%r7, %ctaid.x;
	mov.u32 	%r1, %ntid.x;
	mov.u32 	%r8, %tid.x;
	mad.lo.s32 	%r10, %r7, %r1, %r8;
	setp.ge.s32 	%p1, %r10, %r6;
	@%p1 bra 	$L__BB53_6;
	mov.u32 	%r9, %nctaid.x;
	mul.lo.s32 	%r3, %r1, %r9;
	cvta.to.global.u64 	%rd1, %rd3;
	cvta.to.global.u64 	%rd2, %rd4;
$L__BB53_2:
	mul.wide.s32 	%rd5, %r10, 2;
	add.s64 	%rd6, %rd1, %rd5;
	ld.global.u16 	%rs4, [%rd6];
	// begin inline asm
	{ .reg .pred __$temp3;
  setp.gt.f16  __$temp3, %rs4, %rs10;
  selp.u16 %rs11, 1, 0, __$temp3;}
	// end inline asm
	setp.eq.s16 	%p2, %rs11, 0;
	@%p2 bra 	$L__BB53_4;
	// begin inline asm
	{mul.f16 %rs23,%rs9,%rs4;
}
	// end inline asm
	bra.uni 	$L__BB53_5;
$L__BB53_4:
	// begin inline asm
	{mul.f16 %rs17,%rs4,%rs8;
}
	// end inline asm
	// begin inline asm
	{mul.f16 %rs23,%rs17,%rs9;
}
	// end inline asm
$L__BB53_5:
	add.s64 	%rd8, %rd2, %rd5;
	st.global.u16 	[%rd8], %rs23;
	bar.sync 	0;
	add.s32 	%r10, %r10, %r3;
	setp.lt.s32 	%p3, %r10, %r6;
	@%p3 bra 	$L__BB53_2;
$L__BB53_6:
	ret;

}
	// .globl	LeakyBackwardAlphaFP16
.visible .entry LeakyBackwardAlphaFP16(
	.param .u32 LeakyBackwardAlphaFP16_param_0,
	.param .u64 .ptr .align 1 LeakyBackwardAlphaFP16_param_1,
	.param .u64 .ptr .align 1 LeakyBackwardAlphaFP16_param_2,
	.param .u64 .ptr .align 1 LeakyBackwardAlphaFP16_param_3,
	.param .align 2 .b8 LeakyBackwardAlphaFP16_param_4[2],
	.param .align 2 .b8 LeakyBackwardAlphaFP16_param_5[2]
)
{
	.reg .pred 	%p<4>;
	.reg .b16 	%rs<23>;
	.reg .b32 	%r<11>;
	.reg .b32 	%f<2>;
	.reg .b64 	%rd<15>;

	ld.param.u16 	%rs8, [LeakyBackwardAlphaFP16_param_5];
	ld.param.u16 	%rs7, [LeakyBackwardAlphaFP16_param_4];
	ld.param.u32 	%r6, [LeakyBackwardAlphaFP16_param_0];
	ld.param.u64 	%rd4, [LeakyBackwardAlphaFP16_param_1];
	ld.param.u64 	%rd5, [LeakyBackwardAlphaFP16_param_2];
	ld.param.u64 	%rd6, [LeakyBackwardAlphaFP16_param_3];
	cvta.to.global.u64 	%rd1, %rd6;
	mov.f32 	%f1, 0f00000000;
	// begin inline asm
	{  cvt.rn.f16.f32 %rs9, %f1;}

	// end inline asm
	mov.u32 	%r7, %ctaid.x;
	mov.u32 	%r1, %ntid.x;
	mov.u32 	%r8, %tid.x;
	mad.lo.s32 	%r10, %r7, %r1, %r8;
	setp.ge.s32 	%p1, %r10, %r6;
	@%p1 bra 	$L__BB54_6;
	mov.u32 	%r9, %nctaid.x;
	mul.lo.s32 	%r3, %r1, %r9;
	cvta.to.global.u64 	%rd2, %rd4;
	cvta.to.global.u64 	%rd3, %rd5;
$L__BB54_2:
	mul.wide.s32 	%rd7, %r10, 2;
	add.s64 	%rd8, %rd2, %rd7;
	ld.global.u16 	%rs11, [%rd8];
	// begin inline asm
	{ .reg .pred __$temp3;
  setp.gt.f16  __$temp3, %rs11, %rs9;
  selp.u16 %rs10, 1, 0, __$temp3;}
	// end inline asm
	setp.eq.s16 	%p2, %rs10, 0;
	@%p2 bra 	$L__BB54_4;
	add.s64 	%rd10, %rd1, %rd7;
	ld.global.u16 	%rs15, [%rd10];
	// begin inline asm
	{mul.f16 %rs22,%rs8,%rs15;
}
	// end inline asm
	bra.uni 	$L__BB54_5;
$L__BB54_4:
	add.s64 	%rd12, %rd1, %rd7;
	ld.global.u16 	%rs17, [%rd12];
	// begin inline asm
	{mul.f16 %rs16,%rs17,%rs7;
}
	// end inline asm
	// begin inline asm
	{mul.f16 %rs22,%rs16,%rs8;
}
	// end inline asm
$L__BB54_5:
	add.s64 	%rd14, %rd3, %rd7;
	st.global.u16 	[%rd14], %rs22;
	bar.sync 	0;
	add.s32 	%r10, %r10, %r3;
	setp.lt.s32 	%p3, %r10, %r6;
	@%p3 bra 	$L__BB54_2;
$L__BB54_6:
	ret;

}
	// .globl	LeakyForwardFP16
.visible .entry LeakyForwardFP16(
	.param .u32 LeakyForwardFP16_param_0,
	.param .u64 .ptr .align 1 LeakyForwardFP16_param_1,
	.param .u64 .ptr .align 1 LeakyForwardFP16_param_2,
	.param .align 2 .b8 LeakyForwardFP16_param_3[2]
)
{
	.reg .pred 	%p<4>;
	.reg .b16 	%rs<15>;
	.reg .b32 	%r<11>;
	.reg .b32 	%f<2>;
	.reg .b64 	%rd<9>;

	ld.param.u16 	%rs6, [LeakyForwardFP16_param_3];
	ld.param.u32 	%r6, [LeakyForwardFP16_param_0];
	ld.param.u64 	%rd3, [LeakyForwardFP16_param_1];
	ld.param.u64 	%rd4, [LeakyForwardFP16_param_2];
	mov.f32 	%f1, 0f00000000;
	// begin inline asm
	{  cvt.rn.f16.f32 %rs7, %f1;}

	// end inline asm
	mov.u32 	%r7, %ctaid.x;
	mov.u32 	%r1, %ntid.x;
	mov.u32 	%r8, %tid.x;
	mad.lo.s32 	%r10, %r7, %r1, %r8;
	setp.ge.s32 	%p1, %r10, %r6;
	@%p1 bra 	$L__BB55_5;
	mov.u32 	%r9, %nctaid.x;
	mul.lo.s32 	%r3, %r1, %r9;
	cvta.to.global.u64 	%rd1, %rd3;
	cvta.to.global.u64 	%rd2, %rd4;
$L__BB55_2:
	mul.wide.s32 	%rd5, %r10, 2;
	add.s64 	%rd6, %rd1, %rd5;
	ld.global.u16 	%rs14, [%rd6];
	// begin inline asm
	{ .reg .pred __$temp3;
  setp.gt.f16  __$temp3, %rs14, %rs7;
  selp.u16 %rs8, 1, 0, __$temp3;}
	// end inline asm
	setp.ne.s16 	%p2, %rs8, 0;
	@%p2 bra 	$L__BB55_4;
	// begin inline asm
	{mul.f16 %rs14,%rs14,%rs6;
}
	// end inline asm
$L__BB55_4:
	add.s64 	%rd8, %rd2, %rd5;
	st.global.u16 	[%rd8], %rs14;
	add.s32 	%r10, %r10, %r3;
	setp.lt.s32 	%p3, %r10, %r6;
	@%p3 bra 	$L__BB55_2;
$L__BB55_5:
	ret;

}
	// .globl	LeakyBackwardFP16
.visible .entry LeakyBackwardFP16(
	.param .u32 LeakyBackwardFP16_param_0,
	.param .u64 .ptr .align 1 LeakyBackwardFP16_param_1,
	.param .u64 .ptr .align 1 LeakyBackwardFP16_param_2,
	.param .u64 .ptr .align 1 LeakyBackwardFP16_param_3,
	.param .align 2 .b8 LeakyBackwardFP16_param_4[2]
)
{
	.reg .pred 	%p<4>;
	.reg .b16 	%rs<15>;
	.reg .b32 	%r<11>;
	.reg .b32 	%f<2>;
	.reg .b64 	%rd<15>;

	ld.param.u16 	%rs6, [LeakyBackwardFP16_param_4];
	ld.param.u32 	%r6, [LeakyBackwardFP16_param_0];
	ld.param.u64 	%rd4, [LeakyBackwardFP16_param_1];
	ld.param.u64 	%rd5, [LeakyBackwardFP16_param_2];
	ld.param.u64 	%rd6, [LeakyBackwardFP16_param_3];
	cvta.to.global.u64 	%rd1, %rd6;
	mov.f32 	%f1, 0f00000000;
	// begin inline asm
	{  cvt.rn.f16.f32 %rs7, %f1;}

	// end inline asm
	mov.u32 	%r7, %ctaid.x;
	mov.u32 	%r1, %ntid.x;
	mov.u32 	%r8, %tid.x;
	mad.lo.s32 	%r10, %r7, %r1, %r8;
	setp.ge.s32 	%p1, %r10, %r6;
	@%p1 bra 	$L__BB56_6;
	mov.u32 	%r9, %nctaid.x;
	mul.lo.s32 	%r3, %r1, %r9;
	cvta.to.global.u64 	%rd2, %rd4;
	cvta.to.global.u64 	%rd3, %rd5;
$L__BB56_2:
	mul.wide.s32 	%rd7, %r10, 2;
	add.s64 	%rd8, %rd2, %rd7;
	ld.global.u16 	%rs9, [%rd8];
	// begin inline asm
	{ .reg .pred __$temp3;
  setp.gt.f16  __$temp3, %rs9, %rs7;
  selp.u16 %rs8, 1, 0, __$temp3;}
	// end inline asm
	setp.eq.s16 	%p2, %rs8, 0;
	@%p2 bra 	$L__BB56_4;
	add.s64 	%rd10, %rd1, %rd7;
	ld.global.u16 	%rs14, [%rd10];
	bra.uni 	$L__BB56_5;
$L__BB56_4:
	add.s64 	%rd12, %rd1, %rd7;
	ld.global.u16 	%rs12, [%rd12];
	// begin inline asm
	{mul.f16 %rs14,%rs12,%rs6;
}
	// end inline asm
$L__BB56_5:
	add.s64 	%rd14, %rd3, %rd7;
	st.global.u16 	[%rd14], %rs14;
	add.s32 	%r10, %r10, %r3;
	setp.lt.s32 	%p3, %r10, %r6;
	@%p3 bra 	$L__BB56_2;
$L__BB56_6:
	ret;

}
	// .globl	MSELossbyBatchesFP16
.visible .entry MSELossbyBatchesFP16(
	.param .u32 MSELossbyBatchesFP16_param_0,
	.param .u32 MSELossbyBatchesFP16_param_1,
	.param .u64 .ptr .align 1 MSELossbyBatchesFP16_param_2,
	.param .u64 .ptr .align 1 MSELossbyBatchesFP16_param_3,
	.param .u64 .ptr .align 1 MSELossbyBatchesFP16_param_4,
	.param .u64 .ptr .align 1 MSELossbyBatchesFP16_param_5
)
{
	.reg .pred 	%p<7>;
	.reg .b16 	%rs<29>;
	.reg .b32 	%r<22>;
	.reg .b32 	%f<14>;
	.reg .b64 	%rd<15>;

	ld.param.u32 	%r10, [MSELossbyBatchesFP16_param_0];
	ld.param.u32 	%r11, [MSELossbyBatchesFP16_param_1];
	ld.param.u64 	%rd8, [MSELossbyBatchesFP16_param_2];
	ld.param.u64 	%rd9, [MSELossbyBatchesFP16_param_3];
	ld.param.u64 	%rd10, [MSELossbyBatchesFP16_param_4];
	ld.param.u64 	%rd11, [MSELossbyBatchesFP16_param_5];
	mov.f32 	%f5, 0f40000000;
	// begin inline asm
	{  cvt.rn.f16.f32 %rs6, %f5;}

	// end inline asm
	mov.u32 	%r12, %ctaid.x;
	mov.u32 	%r1, %ntid.x;
	mov.u32 	%r13, %tid.x;
	mad.lo.s32 	%r20, %r12, %r1, %r13;
	setp.ge.s32 	%p1, %r20, %r10;
	@%p1 bra 	$L__BB57_9;
	mov.u32 	%r14, %ctaid.y;
	mov.u32 	%r15, %ntid.y;
	mov.u32 	%r16, %tid.y;
	mad.lo.s32 	%r3, %r14, %r15, %r16;
	mov.u32 	%r17, %nctaid.y;
	mul.lo.s32 	%r4, %r15, %r17;
	mov.u32 	%r18, %nctaid.x;
	mul.lo.s32 	%r5, %r1, %r18;
	cvta.to.global.u64 	%rd1, %rd10;
	cvta.to.global.u64 	%rd2, %rd9;
	cvta.to.global.u64 	%rd3, %rd8;
$L__BB57_2:
	setp.ge.s32 	%p2, %r3, %r11;
	@%p2 bra 	$L__BB57_8;
	mul.lo.s32 	%r19, %r20, %r11;
	mul.wide.s32 	%rd12, %r19, 2;
	add.s64 	%rd4, %rd1, %rd12;
	add.s64 	%rd5, %rd2, %rd12;
	add.s64 	%rd6, %rd3, %rd12;
	mul.wide.s32 	%rd13, %r20, 2;
	add.s64 	%rd7, %rd11, %rd13;
	// begin inline asm
	{  cvt.f32.f16 %f6, %rs6;}

	// end inline asm
	// begin inline asm
	{rcp.approx.ftz.f32 %f7, %f6;
}
	// end inline asm
	neg.f32 	%f2, %f6;
	mov.u32 	%r21, %r3;
$L__BB57_4:
	ld.global.u16 	%rs9, [%rd4];
	ld.global.u16 	%rs10, [%rd5];
	// begin inline asm
	{sub.f16 %rs8,%rs9,%rs10;
}
	// end inline asm
	st.global.u16 	[%rd6], %rs8;
	// begin inline asm
	{mul.f16 %rs11,%rs8,%rs8;
}
	// end inline asm
	// begin inline asm
	{  cvt.f32.f16 %f9, %rs11;}

	// end inline asm
	mul.f32 	%f10, %f9, %f7;
	// begin inline asm
	{  cvt.rn.f16.f32 %rs28, %f10;}

	// end inline asm
	// begin inline asm
	{abs.f16 %rs16,%rs28;
}
	// end inline asm
	mov.b16 	%rs20, 143;
	// begin inline asm
	{ .reg .pred __$temp3;
  setp.lt.f16  __$temp3, %rs16, %rs20;
  selp.u16 %rs18, 1, 0, __$temp3;}
	// end inline asm
	setp.eq.s16 	%p3, %rs18, 0;
	@%p3 bra 	$L__BB57_7;
	mov.f32 	%f11, 0f00000000;
	// begin inline asm
	{  cvt.rn.f16.f32 %rs21, %f11;}

	// end inline asm
	// begin inline asm
	{ .reg .pred __$temp3;
  setp.lt.f16  __$temp3, %rs21, %rs16;
  selp.u16 %rs22, 1, 0, __$temp3;}
	// end inline asm
	setp.eq.s16 	%p4, %rs22, 0;
	@%p4 bra 	$L__BB57_7;
	fma.rn.f32 	%f13, %f2, %f10, %f9;
	fma.rn.f32 	%f12, %f7, %f13, %f10;
	// begin inline asm
	{  cvt.rn.f16.f32 %rs28, %f12;}

	// end inline asm
$L__BB57_7:
	// begin inline asm
	{ atom.add.noftz.f16 %rs26,[%rd7],%rs28; }

	// end inline asm
	add.s32 	%r21, %r21, %r4;
	setp.lt.s32 	%p5, %r21, %r11;
	@%p5 bra 	$L__BB57_4;
$L__BB57_8:
	add.s32 	%r20, %r20, %r5;
	setp.lt.s32 	%p6, %r20, %r10;
	@%p6 bra 	$L__BB57_2;
$L__BB57_9:
	ret;

}
	// .globl	MSELossFP16
.visible .entry MSELossFP16(
	.param .u32 MSELossFP16_param_0,
	.param .u64 .ptr .align 1 MSELossFP16_param_1,
	.param .u64 .ptr .align 1 MSELossFP16_param_2,
	.param .u64 .ptr .align 1 MSELossFP16_param_3,
	.param .u64 .ptr .align 1 MSELossFP16_param_4,
	.param .align 2 .b8 MSELossFP16_param_5[2],
	.param .align 2 .b8 MSELossFP16_param_6[2]
)
{
	.reg .pred 	%p<13>;
	.reg .b16 	%rs<74>;
	.reg .b32 	%r<34>;
	.reg .b32 	%f<39>;
	.reg .b64 	%rd<19>;

	ld.param.u32 	%r11, [MSELossFP16_param_0];
	ld.param.u64 	%rd5, [MSELossFP16_param_1];
	ld.param.u64 	%rd6, [MSELossFP16_param_2];
	ld.param.u64 	%rd7, [MSELossFP16_param_3];
	ld.param.u64 	%rd4, [MSELossFP16_param_4];
	cvta.to.global.u64 	%rd1, %rd5;
	cvta.to.global.u64 	%rd2, %rd6;
	cvta.to.global.u64 	%rd3, %rd7;
	cvta.to.global.u64 	%rd8, %rd4;
	mov.u32 	%r14, %ctaid.x;
	mov.u32 	%r1, %ntid.x;
	mul.lo.s32 	%r2, %r14, %r1;
	mov.u32 	%r3, %tid.x;
	shr.u32 	%r15, %r11, 31;
	add.s32 	%r16, %r11, %r15;
	shr.s32 	%r4, %r16, 1;
	mov.f32 	%f13, 0f40000000;
	// begin inline asm
	{  cvt.rn.f16.f32 %rs14, %f13;}

	// end inline asm
	// begin inline asm
	{  mov.b32 %r12, {%rs14,%rs14};}

	// end inline asm
	mov.b32 	%r13, 0;
	// begin inline asm
	cvt.rn.f16.s32 %rs17, %r13;
	// end inline asm
	st.global.u16 	[%rd8], %rs17;
	add.s32 	%r33, %r2, %r3;
	setp.ge.s32 	%p1, %r33, %r4;
	@%p1 bra 	$L__BB58_9;
	// begin inline asm
	{.reg .f16 low,high;
 mov.b32 {low,high}, %r12;
 mov.b16 %rs18, low;}
	// end inline asm
	// begin inline asm
	{  cvt.f32.f16 %f14, %rs18;}

	// end inline asm
	// begin inline asm
	{rcp.approx.ftz.f32 %f15, %f14;
}
	// end inline asm
	neg.f32 	%f2, %f14;
	// begin inline asm
	{.reg .f16 low,high;
 mov.b32 {low,high}, %r12;
 mov.b16 %rs20, high;}
	// end inline asm
	// begin inline asm
	{  cvt.f32.f16 %f17, %rs20;}

	// end inline asm
	// begin inline asm
	{rcp.approx.ftz.f32 %f18, %f17;
}
	// end inline asm
	neg.f32 	%f4, %f17;
	mov.u32 	%r19, %nctaid.x;
	mul.lo.s32 	%r7, %r1, %r19;
$L__BB58_2:
	mul.wide.s32 	%rd9, %r33, 4;
	add.s64 	%rd10, %rd3, %rd9;
	ld.global.u32 	%r21, [%rd10];
	add.s64 	%rd11, %rd2, %rd9;
	ld.global.u32 	%r22, [%rd11];
	// begin inline asm
	{sub.f16x2 %r20,%r21,%r22;
}
	// end inline asm
	add.s64 	%rd12, %rd1, %rd9;
	st.global.u32 	[%rd12], %r20;
	// begin inline asm
	{mul.f16x2 %r23,%r20,%r20;
}
	// end inline asm
	// begin inline asm
	{.reg .f16 low,high;
 mov.b32 {low,high}, %r23;
 mov.b16 %rs22, low;}
	// end inline asm
	// begin inline asm
	{  cvt.f32.f16 %f20, %rs22;}

	// end inline asm
	mul.f32 	%f21, %f20, %f15;
	// begin inline asm
	{  cvt.rn.f16.f32 %rs71, %f21;}

	// end inline asm
	// begin inline asm
	{abs.f16 %rs25,%rs71;
}
	// end inline asm
	mov.b16 	%rs29, 143;
	// begin inline asm
	{ .reg .pred __$temp3;
  setp.lt.f16  __$temp3, %rs25, %rs29;
  selp.u16 %rs27, 1, 0, __$temp3;}
	// end inline asm
	setp.eq.s16 	%p2, %rs27, 0;
	@%p2 bra 	$L__BB58_5;
	mov.f32 	%f22, 0f00000000;
	// begin inline asm
	{  cvt.rn.f16.f32 %rs30, %f22;}

	// end inline asm
	// begin inline asm
	{ .reg .pred __$temp3;
  setp.lt.f16  __$temp3, %rs30, %rs25;
  selp.u16 %rs31, 1, 0, __$temp3;}
	// end inline asm
	setp.eq.s16 	%p3, %rs31, 0;
	@%p3 bra 	$L__BB58_5;
	fma.rn.f32 	%f24, %f2, %f21, %f20;
	fma.rn.f32 	%f23, %f15, %f24, %f21;
	// begin inline asm
	{  cvt.rn.f16.f32 %rs71, %f23;}

	// end inline asm
$L__BB58_5:
	// begin inline asm
	{.reg .f16 low,high;
 mov.b32 {low,high}, %r23;
 mov.b16 %rs35, high;}
	// end inline asm
	// begin inline asm
	{  cvt.f32.f16 %f25, %rs35;}

	// end inline asm
	mul.f32 	%f26, %f25, %f18;
	// begin inline asm
	{  cvt.rn.f16.f32 %rs72, %f26;}

	// end inline asm
	// begin inline asm
	{abs.f16 %rs38,%rs72;
}
	// end inline asm
	mov.b16 	%rs42, 143;
	// begin inline asm
	{ .reg .pred __$temp3;
  setp.lt.f16  __$temp3, %rs38, %rs42;
  selp.u16 %rs40, 1, 0, __$temp3;}
	// end inline asm
	setp.eq.s16 	%p4, %rs40, 0;
	@%p4 bra 	$L__BB58_8;
	mov.f32 	%f27, 0f00000000;
	// begin inline asm
	{  cvt.rn.f16.f32 %rs43, %f27;}

	// end inline asm
	// begin inline asm
	{ .reg .pred __$temp3;
  setp.lt.f16  __$temp3, %rs43, %rs38;
  selp.u16 %rs44, 1, 0, __$temp3;}
	// end inline asm
	setp.eq.s16 	%p5, %rs44, 0;
	@%p5 bra 	$L__BB58_8;
	fma.rn.f32 	%f29, %f4, %f26, %f25;
	fma.rn.f32 	%f28, %f18, %f29, %f26;
	// begin inline asm
	{  cvt.rn.f16.f32 %rs72, %f28;}

	// end inline asm
$L__BB58_8:
	// begin inline asm
	{  mov.b32 %r28, {%rs71,%rs72};}

	// end inline asm
	// begin inline asm
	{ atom.add.noftz.f16x2 %r29,[%rd4],%r28; }

	// end inline asm
	add.s32 	%r33, %r33, %r7;
	setp.lt.s32 	%p6, %r33, %r4;
	@%p6 bra 	$L__BB58_2;
$L__BB58_9:
	neg.s32 	%r31, %r3;
	setp.ne.s32 	%p7, %r2, %r31;
	and.b32  	%r32, %r11, 1;
	setp.eq.b32 	%p8, %r32, 1;
	not.pred 	%p9, %p8;
	or.pred  	%p10, %p7, %p9;
	@%p10 bra 	$L__BB58_14;
	mul.wide.s32 	%rd14, %r11, 2;
	add.s64 	%rd15, %rd3, %rd14;
	ld.global.u16 	%rs51, [%rd15+-2];
	add.s64 	%rd16, %rd2, %rd14;
	ld.global.u16 	%rs52, [%rd16+-2];
	// begin inline asm
	{sub.f16 %rs50,%rs51,%rs52;
}
	// end inline asm
	add.s64 	%rd17, %rd1, %rd14;
	st.global.u16 	[%rd17+-2], %rs50;
	// begin inline asm
	{mul.f16 %rs53,%rs50,%rs50;
}
	// end inline asm
	// begin inline asm
	{  cvt.f32.f16 %f30, %rs53;}

	// end inline asm
	// begin inline asm
	{  cvt.f32.f16 %f31, %rs14;}

	// end inline asm
	// begin inline asm
	{rcp.approx.ftz.f32 %f32, %f31;
}
	// end inline asm
	mul.f32 	%f34, %f30, %f32;
	// begin inline asm
	{  cvt.rn.f16.f32 %rs73, %f34;}

	// end inline asm
	// begin inline asm
	{abs.f16 %rs59,%rs73;
}
	// end inline asm
	mov.b16 	%rs63, 143;
	// begin inline asm
	{ .reg .pred __$temp3;
  setp.lt.f16  __$temp3, %rs59, %rs63;
  selp.u16 %rs61, 1, 0, __$temp3;}
	// end inline asm
	setp.eq.s16 	%p11, %rs61, 0;
	@%p11 bra 	$L__BB58_13;
	mov.f32 	%f35, 0f00000000;
	// begin inline asm
	{  cvt.rn.f16.f32 %rs64, %f35;}

	// end inline asm
	// begin inline asm
	{ .reg .pred __$temp3;
  setp.lt.f16  __$temp3, %rs64, %rs59;
  selp.u16 %rs65, 1, 0, __$temp3;}
	// end inline asm
	setp.eq.s16 	%p12, %rs65, 0;
	@%p12 bra 	$L__BB58_13;
	neg.f32 	%f37, %f31;
	fma.rn.f32 	%f38, %f37, %f34, %f30;
	fma.rn.f32 	%f36, %f32, %f38, %f34;
	// begin inline asm
	{  cvt.rn.f16.f32 %rs73, %f36;}

	// end inline asm
$L__BB58_13:
	// begin inline asm
	{ atom.add.noftz.f16 %rs69,[%rd4],%rs73; }

	// end inline asm
$L__BB58_14:
	ret;

}
	// .globl	SoftMaxAverageLoss
.visible .entry SoftMaxAverageLoss(
	.param .u32 SoftMaxAverageLoss_param_0,
	.param .u32 SoftMaxAverageLoss_param_1,
	.param .u64 .ptr .align 1 SoftMaxAverageLoss_param_2,
	.param .u64 .ptr .align 1 SoftMaxAverageLoss_param_3,
	.param .u64 .ptr .align 1 SoftMaxAverageLoss_param_4
)
{
	.reg .pred 	%p<7>;
	.reg .b32 	%r<16>;
	.reg .b32 	%f<28>;
	.reg .b64 	%rd<11>;

	ld.param.u32 	%r6, [SoftMaxAverageLoss_param_0];
	ld.param.u32 	%r7, [SoftMaxAverageLoss_param_1];
	ld.param.u64 	%rd4, [SoftMaxAverageLoss_param_2];
	ld.param.u64 	%rd5, [SoftMaxAverageLoss_param_3];
	ld.param.u64 	%rd6, [SoftMaxAverageLoss_param_4];
	mov.u32 	%r8, %ctaid.x;
	mov.u32 	%r1, %ntid.x;
	mov.u32 	%r9, %tid.x;
	mad.lo.s32 	%r15, %r8, %r1, %r9;
	setp.ge.s32 	%p1, %r15, %r6;
	@%p1 bra 	$L__BB59_5;
	mov.u32 	%r10, %nctaid.x;
	mul.lo.s32 	%r3, %r1, %r10;
	cvt.rn.f32.s32 	%f1, %r7;
	cvta.to.global.u64 	%rd1, %rd4;
	cvta.to.global.u64 	%rd2, %rd5;
	cvta.to.global.u64 	%rd3, %rd6;
$L__BB59_2:
	mul.wide.s32 	%rd7, %r15, 4;
	add.s64 	%rd8, %rd1, %rd7;
	ld.global.f32 	%f2, [%rd8];
	setp.leu.f32 	%p2, %f2, 0f00000000;
	@%p2 bra 	$L__BB59_4;
	add.s64 	%rd10, %rd2, %rd7;
	ld.global.f32 	%f3, [%rd10];
	setp.lt.f32 	%p3, %f3, 0f00800000;
	mul.f32 	%f4, %f3, 0f4B000000;
	selp.f32 	%f5, %f4, %f3, %p3;
	selp.f32 	%f6, 0fC1B80000, 0f00000000, %p3;
	mov.b32 	%r11, %f5;
	add.s32 	%r12, %r11, -1059760811;
	and.b32  	%r13, %r12, -8388608;
	sub.s32 	%r14, %r11, %r13;
	mov.b32 	%f7, %r14;
	cvt.rn.f32.s32 	%f8, %r13;
	fma.rn.f32 	%f9, %f8, 0f34000000, %f6;
	add.f32 	%f10, %f7, 0fBF800000;
	fma.rn.f32 	%f11, %f10, 0fBE055027, 0f3E1039F6;
	fma.rn.f32 	%f12, %f11, %f10, 0fBDF8CDCC;
	fma.rn.f32 	%f13, %f12, %f10, 0f3E0F2955;
	fma.rn.f32 	%f14, %f13, %f10, 0fBE2AD8B9;
	fma.rn.f32 	%f15, %f14, %f10, 0f3E4CED0B;
	fma.rn.f32 	%f16, %f15, %f10, 0fBE7FFF22;
	fma.rn.f32 	%f17, %f16, %f10, 0f3EAAAA78;
	fma.rn.f32 	%f18, %f17, %f10, 0fBF000000;
	mul.f32 	%f19, %f10, %f18;
	fma.rn.f32 	%f20, %f19, %f10, %f10;
	fma.rn.f32 	%f21, %f9, 0f3F317218, %f20;
	setp.gt.u32 	%p4, %r11, 2139095039;
	fma.rn.f32 	%f22, %f5, 0f7F800000, 0f7F800000;
	selp.f32 	%f23, %f22, %f21, %p4;
	setp.eq.f32 	%p5, %f5, 0f00000000;
	mul.f32 	%f24, %f23, 0fBEDE5BD9;
	selp.f32 	%f25, 0f7F800000, %f24, %p5;
	div.rn.f32 	%f26, %f25, %f1;
	atom.global.add.f32 	%f27, [%rd3], %f26;
$L__BB59_4:
	add.s32 	%r15, %r15, %r3;
	setp.lt.s32 	%p6, %r15, %r6;
	@%p6 bra 	$L__BB59_2;
$L__BB59_5:
	ret;

}


// ===== COMPILED SASS (sm_100) =====

	.target	sm_100

	.elftype	@"ET_EXEC"


//--------------------- .note.nv.tkinfo           --------------------------
	.section	.note.nv.tkinfo,"",@"SHT_NOTE"
	.sectionflags	@"SHF_NOTE_NV_TKINFO"
	.tkinfo
        /*0018*/ 	.word	0x00000002
        /*0030*/ 	.string	""
        /*0030*/ 	.string	"ptxas"
        /*0030*/ 	.string	"Cuda compilation tools, release 13.0, V13.0.88"
        /*0030*/ 	.string	"Build cuda_13.0.r13.0/compiler.36424714_0"
        /*0030*/ 	.string	"-arch sm_100 -m 64 "



//--------------------- .note.nv.cuinfo           --------------------------
	.section	.note.nv.cuinfo,"",@"SHT_NOTE"
	.sectionflags	@"SHF_NOTE_NV_CUINFO"
        /*0018*/ 	.short	0x0002
        /*001a*/ 	.short	0x0064
        /*001c*/ 	.short	0x0082
	.zero		2


//--------------------- .nv.info                  --------------------------
	.section	.nv.info,"",@"SHT_CUDA_INFO"
	.align	4


	//----- nvinfo : EIATTR_REGCOUNT
	.align		4
        /*0000*/ 	.byte	0x04, 0x2f
        /*0002*/ 	.short	(.L_1 - .L_0)
	.align		4
.L_0:
        /*0004*/ 	.word	index@(Transpose)
        /*0008*/ 	.word	0x00000020


	//----- nvinfo : EIATTR_FRAME_SIZE
	.align		4
.L_1:
        /*000c*/ 	.byte	0x04, 0x11
        /*000e*/ 	.short	(.L_3 - .L_2)
	.align		4
.L_2:
        /*0010*/ 	.word	index@(Transpose)
        /*0014*/ 	.word	0x00000000


	//----- nvinfo : EIATTR_REGCOUNT
	.align		4
.L_3:
        /*0018*/ 	.byte	0x04, 0x2f
        /*001a*/ 	.short	(.L_5 - .L_4)
	.align		4
.L_4:
        /*001c*/ 	.word	index@(SwapEveryOther)
        /*0020*/ 	.word	0x00000012


	//----- nvinfo : EIATTR_FRAME_SIZE
	.align		4
.L_5:
        /*0024*/ 	.byte	0x04, 0x11
        /*0026*/ 	.short	(.L_7 - .L_6)
	.align		4
.L_6:
        /*0028*/ 	.word	index@(SwapEveryOther)
        /*002c*/ 	.word	0x00000000


	//----- nvinfo : EIATTR_REGCOUNT
	.align		4
.L_7:
        /*0030*/ 	.byte	0x04, 0x2f
        /*0032*/ 	.short	(.L_9 - .L_8)
	.align		4
.L_8:
        /*0034*/ 	.word	index@(SwapUpperLower)
        /*0038*/ 	.word	0x00000018


	//----- nvinfo : EIATTR_FRAME_SIZE
	.align		4
.L_9:
        /*003c*/ 	.byte	0x04, 0x11
        /*003e*/ 	.short	(.L_11 - .L_10)
	.align		4
.L_10:
        /*0040*/ 	.word	index@(SwapUpperLower)
        /*0044*/ 	.word	0x00000000


	//----- nvinfo : EIATTR_REGCOUNT
	.align		4
.L_11:
        /*0048*/ 	.byte	0x04, 0x2f
        /*004a*/ 	.short	(.L_13 - .L_12)
	.align		4
.L_12:
        /*004c*/ 	.word	index@(ShapetoBatch4DNHWC)
        /*0050*/ 	.word	0x0000001c


	//----- nvinfo : EIATTR_FRAME_SIZE
	.align		4
.L_13:
        /*0054*/ 	.byte	0x04, 0x11
        /*0056*/ 	.short	(.L_15 - .L_14)
	.align		4
.L_14:
        /*0058*/ 	.word	index@(ShapetoBatch4DNHWC)
        /*005c*/ 	.word	0x00000000


	//----- nvinfo : EIATTR_REGCOUNT
	.align		4
.L_15:
        /*0060*/ 	.byte	0x04, 0x2f
        /*0062*/ 	.short	(.L_17 - .L_16)
	.align		4
.L_16:
        /*0064*/ 	.word	index@(ShapetoBatch4DNCHW)
        /*0068*/ 	.word	0x0000001d


	//----- nvinfo : EIATTR_FRAME_SIZE
	.align		4
.L_17:
        /*006c*/ 	.byte	0x04, 0x11
        /*006e*/ 	.short	(.L_19 - .L_18)
	.align		4
.L_18:
        /*0070*/ 	.word	index@(ShapetoBatch4DNCHW)
        /*0074*/ 	.word	0x00000000


	//----- nvinfo : EIATTR_REGCOUNT
	.align		4
.L_19:
        /*0078*/ 	.byte	0x04, 0x2f
        /*007a*/ 	.short	(.L_21 - .L_20)
	.align		4
.L_20:
        /*007c*/ 	.word	index@(NearestNeighborNHWC)
        /*0080*/ 	.word	0x00000018


	//----- nvinfo : EIATTR_FRAME_SIZE
	.align		4
.L_21:
        /*0084*/ 	.byte	0x04, 0x11
        /*0086*/ 	.short	(.L_23 - .L_22)
	.align		4
.L_22:
        /*0088*/ 	.word	index@(NearestNeighborNHWC)
        /*008c*/ 	.word	0x00000000


	//----- nvinfo : EIATTR_REGCOUNT
	.align		4
.L_23:
        /*0090*/ 	.byte	0x04, 0x2f
        /*0092*/ 	.short	(.L_25 - .L_24)
	.align		4
.L_24:
        /*0094*/ 	.word	index@(NearestNeighborNCHW)
        /*0098*/ 	.word	0x00000017


	//----- nvinfo : EIATTR_FRAME_SIZE
	.align		4
.L_25:
        /*009c*/ 	.byte	0x04, 0x11
        /*009e*/ 	.short	(.L_27 - .L_26)
	.align		4
.L_26:
        /*00a0*/ 	.word	index@(NearestNeighborNCHW)
        /*00a4*/ 	.word	0x00000000


	//----- nvinfo : EIATTR_REGCOUNT
	.align		4
.L_27:
        /*00a8*/ 	.byte	0x04, 0x2f
        /*00aa*/ 	.short	(.L_29 - .L_28)
	.align		4
.L_28:
        /*00ac*/ 	.word	index@(NearestNeighborNCHWBack)
        /*00b0*/ 	.word	0x0000001b


	//----- nvinfo : EIATTR_FRAME_SIZE
	.align		4
.L_29:
        /*00b4*/ 	.byte	0x04, 0x11
        /*00b6*/ 	.short	(.L_31 - .L_30)
	.align		4
.L_30:
        /*00b8*/ 	.word	index@(NearestNeighborNCHWBack)
        /*00bc*/ 	.word	0x00000000


	//----- nvinfo : EIATTR_REGCOUNT
	.align		4
.L_31:
        /*00c0*/ 	.byte	0x04, 0x2f
        /*00c2*/ 	.short	(.L_33 - .L_32)
	.align		4
.L_32:
        /*00c4*/ 	.word	index@(NearestNeighborNHWCBack)
        /*00c8*/ 	.word	0x0000001a


	//----- nvinfo : EIATTR_FRAME_SIZE
	.align		4
.L_33:
        /*00cc*/ 	.byte	0x04, 0x11
        /*00ce*/ 	.short	(.L_35 - .L_34)
	.align		4
.L_34:
        /*00d0*/ 	.word	index@(NearestNeighborNHWCBack)
        /*00d4*/ 	.word	0x00000000


	//----- nvinfo : EIATTR_REGCOUNT
	.align		4
.L_35:
        /*00d8*/ 	.byte	0x04, 0x2f
        /*00da*/ 	.short	(.L_37 - .L_36)
	.align		4
.L_36:
        /*00dc*/ 	.word	index@(AdaGrad)
        /*00e0*/ 	.word	0x00000017


	//----- nvinfo : EIATTR_FRAME_SIZE
	.align		4
.L_37:
        /*00e4*/ 	.byte	0x04, 0x11
        /*00e6*/ 	.short	(.L_39 - .L_38)
	.align		4
.L_38:
        /*00e8*/ 	.word	index@($__internal_7_$__cuda_sm3x_div_rn_noftz_f32_slowpath)
        /*00ec*/ 	.word	0x00000000


	//----- nvinfo : EIATTR_FRAME_SIZE
	.align		4
.L_39:
        /*00f0*/ 	.byte	0x04, 0x11
        /*00f2*/ 	.short	(.L_41 - .L_40)
	.align		4
.L_40:
        /*00f4*/ 	.word	index@($__internal_6_$__cuda_sm20_sqrt_rn_f32_slowpath)
        /*00f8*/ 	.word	0x00000000


	//----- nvinfo : EIATTR_FRAME_SIZE
	.align		4
.L_41:
        /*00fc*/ 	.byte	0x04, 0x11
        /*00fe*/ 	.short	(.L_43 - .L_42)
	.align		4
.L_42:
        /*0100*/ 	.word	index@(AdaGrad)
        /*0104*/ 	.word	0x00000000


	//----- nvinfo : EIATTR_REGCOUNT
	.align		4
.L_43:
        /*0108*/ 	.byte	0x04, 0x2f
        /*010a*/ 	.short	(.L_45 - .L_44)
	.align		4
.L_44:
        /*010c*/ 	.word	index@(Adam)
        /*0110*/ 	.word	0x00000020


	//----- nvinfo : EIATTR_FRAME_SIZE
	.align		4
.L_45:
        /*0114*/ 	.byte	0x04, 0x11
        /*0116*/ 	.short	(.L_47 - .L_46)
	.align		4
.L_46:
        /*0118*/ 	.word	index@($__internal_5_$__cuda_sm3x_div_rn_noftz_f32_slowpath)
        /*011c*/ 	.word	0x00000000


	//----- nvinfo : EIATTR_FRAME_SIZE
	.align		4
.L_47:
        /*0120*/ 	.byte	0x04, 0x11
        /*0122*/ 	.short	(.L_49 - .L_48)
	.align		4
.L_48:
        /*0124*/ 	.word	index@($__internal_4_$__cuda_sm20_sqrt_rn_f32_slowpath)
        /*0128*/ 	.word	0x00000000


	//----- nvinfo : EIATTR_FRAME_SIZE
	.align		4
.L_49:
        /*012c*/ 	.byte	0x04, 0x11
        /*012e*/ 	.short	(.L_51 - .L_50)
	.align		4
.L_50:
        /*0130*/ 	.word	index@(Adam)
        /*0134*/ 	.word	0x00000000


	//----- nvinfo : EIATTR_REGCOUNT
	.align		4
.L_51:
        /*0138*/ 	.byte	0x04, 0x2f
        /*013a*/ 	.short	(.L_53 - .L_52)
	.align		4
.L_52:
        /*013c*/ 	.word	index@(AdaDelta)
        /*0140*/ 	.word	0x00000020


	//----- nvinfo : EIATTR_FRAME_SIZE
	.align		4
.L_53:
        /*0144*/ 	.byte	0x04, 0x11
        /*0146*/ 	.short	(.L_55 - .L_54)
	.align		4
.L_54:
        /*0148*/ 	.word	index@($__internal_3_$__cuda_sm3x_div_rn_noftz_f32_slowpath)
        /*014c*/ 	.word	0x00000000


	//----- nvinfo : EIATTR_FRAME_SIZE
	.align		4
.L_55:
        /*0150*/ 	.byte	0x04, 0x11
        /*0152*/ 	.short	(.L_57 - .L_56)
	.align		4
.L_56:
        /*0154*/ 	.word	index@($__internal_2_$__cuda_sm20_sqrt_rn_f32_slowpath)
        /*0158*/ 	.word	0x00000000


	//----- nvinfo : EIATTR_FRAME_SIZE
	.align		4
.L_57:
        /*015c*/ 	.byte	0x04, 0x11
        /*015e*/ 	.short	(.L_59 - .L_58)
	.align		4
.L_58:
        /*0160*/ 	.word	index@(AdaDelta)
        /*0164*/ 	.word	0x00000000


	//----- nvinfo : EIATTR_REGCOUNT
	.align		4
.L_59:
        /*0168*/ 	.byte	0x04, 0x2f
        /*016a*/ 	.short	(.L_61 - .L_60)
	.align		4
.L_60:
        /*016c*/ 	.word	index@(L1L2)
        /*0170*/ 	.word	0x0000001c


	//----- nvinfo : EIATTR_FRAME_SIZE
	.align		4
.L_61:
        /*0174*/ 	.byte	0x04, 0x11
        /*0176*/ 	.short	(.L_63 - .L_62)
	.align		4
.L_62:
        /*0178*/ 	.word	index@($__internal_1_$__cuda_sm3x_div_rn_noftz_f32_slowpath)
        /*017c*/ 	.word	0x00000000


	//----- nvinfo : EIATTR_FRAME_SIZE
	.align		4
.L_63:
        /*0180*/ 	.byte	0x04, 0x11
        /*0182*/ 	.short	(.L_65 - .L_64)
	.align		4
.L_64:
        /*0184*/ 	.word	index@(L1L2)
        /*0188*/ 	.word	0x00000000


	//----- nvinfo : EIATTR_REGCOUNT
	.align		4
.L_65:
        /*018c*/ 	.byte	0x04, 0x2f
        /*018e*/ 	.short	(.L_67 - .L_66)
	.align		4
.L_66:
        /*0190*/ 	.word	index@(ThreshForward)
        /*0194*/ 	.word	0x00000018


	//----- nvinfo : EIATTR_FRAME_SIZE
	.align		4
.L_67:
        /*0198*/ 	.byte	0x04, 0x11
        /*019a*/ 	.short	(.L_69 - .L_68)
	.align		4
.L_68:
        /*019c*/ 	.word	index@(ThreshForward)
        /*01a0*/ 	.word	0x00000000


	//----- nvinfo : EIATTR_REGCOUNT
	.align		4
.L_69:
        /*01a4*/ 	.byte	0x04, 0x2f
        /*01a6*/ 	.short	(.L_71 - .L_70)
	.align		4
.L_70:
        /*01a8*/ 	.word	index@(ThreshBackward)
        /*01ac*/ 	.word	0x0000001e


	//----- nvinfo : EIATTR_FRAME_SIZE
	.align		4
.L_71:
        /*01b0*/ 	.byte	0x04, 0x11
        /*01b2*/ 	.short	(.L_73 - .L_72)
	.align		4
.L_72:
        /*01b4*/ 	.word	index@(ThreshBackward)
        /*01b8*/ 	.word	0x00000000


	//----- nvinfo : EIATTR_REGCOUNT
	.align		4
.L_73:
        /*01bc*/ 	.byte	0x04, 0x2f
        /*01be*/ 	.short	(.L_75 - .L_74)
	.align		4
.L_74:
        /*01c0*/ 	.word	index@(PreluForward)
        /*01c4*/ 	.word	0x00000012


	//----- nvinfo : EIATTR_FRAME_SIZE
	.align		4
.L_75:
        /*01c8*/ 	.byte	0x04, 0x11
        /*01ca*/ 	.short	(.L_77 - .L_76)
	.align		4
.L_76:
        /*01cc*/ 	.word	index@(PreluForward)
        /*01d0*/ 	.word	0x00000000


	//----- nvinfo : EIATTR_REGCOUNT
	.align		4
.L_77:
        /*01d4*/ 	.byte	0x04, 0x2f
        /*01d6*/ 	.short	(.L_79 - .L_78)
	.align		4
.L_78:
        /*01d8*/ 	.word	index@(PreluBackward)
        /*01dc*/ 	.word	0x00000018


	//----- nvinfo : EIATTR_FRAME_SIZE
	.align		4
.L_79:
        /*01e0*/ 	.byte	0x04, 0x11
        /*01e2*/ 	.short	(.L_81 - .L_80)
	.align		4
.L_80:
        /*01e4*/ 	.word	index@(PreluBackward)
        /*01e8*/ 	.word	0x00000000


	//----- nvinfo : EIATTR_REGCOUNT
	.align		4
.L_81:
        /*01ec*/ 	.byte	0x04, 0x2f
        /*01ee*/ 	.short	(.L_83 - .L_82)
	.align		4
.L_82:
        /*01f0*/ 	.word	index@(LeakyForwardAlphaBeta)
        /*01f4*/ 	.word	0x00000010


	//----- nvinfo : EIATTR_FRAME_SIZE
	.align		4
.L_83:
        /*01f8*/ 	.byte	0x04, 0x11
        /*01fa*/ 	.short	(.L_85 - .L_84)
	.align		4
.L_84:
        /*01fc*/ 	.word	index@(LeakyForwardAlphaBeta)
        /*0200*/ 	.word	0x00000000


	//----- nvinfo : EIATTR_REGCOUNT
	.align		4
.L_85:
        /*0204*/ 	.byte	0x04, 0x2f
        /*0206*/ 	.short	(.L_87 - .L_86)
	.align		4
.L_86:
        /*0208*/ 	.word	index@(LeakyBackwardAlphaBeta)
        /*020c*/ 	.word	0x00000016


	//----- nvinfo : EIATTR_FRAME_SIZE
	.align		4
.L_87:
        /*0210*/ 	.byte	0x04, 0x11
        /*0212*/ 	.short	(.L_89 - .L_88)
	.align		4
.L_88:
        /*0214*/ 	.word	index@(LeakyBackwardAlphaBeta)
        /*0218*/ 	.word	0x00000000


	//----- nvinfo : EIATTR_REGCOUNT
	.align		4
.L_89:
        /*021c*/ 	.byte	0x04, 0x2f
        /*021e*/ 	.short	(.L_91 - .L_90)
	.align		4
.L_90:
        /*0220*/ 	.word	index@(LeakyForwardAlpha)
        /*0224*/ 	.word	0x00000010


	//----- nvinfo : EIATTR_FRAME_SIZE
	.align		4
.L_91:
        /*0228*/ 	.byte	0x04, 0x11
        /*022a*/ 	.short	(.L_93 - .L_92)
	.align		4
.L_92:
        /*022c*/ 	.word	index@(LeakyForwardAlpha)
        /*0230*/ 	.word	0x00000000


	//----- nvinfo : EIATTR_REGCOUNT
	.align		4
.L_93:
        /*0234*/ 	.byte	0x04, 0x2f
        /*0236*/ 	.short	(.L_95 - .L_94)
	.align		4
.L_94:
        /*0238*/ 	.word	index@(LeakyBackwardAlpha)
        /*023c*/ 	.word	0x00000014


	//----- nvinfo : EIATTR_FRAME_SIZE
	.align		4
.L_95:
        /*0240*/ 	.byte	0x04, 0x11
        /*0242*/ 	.short	(.L_97 - .L_96)
	.align		4
.L_96:
        /*0244*/ 	.word	index@(LeakyBackwardAlpha)
        /*0248*/ 	.word	0x00000000


	//----- nvinfo : EIATTR_REGCOUNT
	.align		4
.L_97:
        /*024c*/ 	.byte	0x04, 0x2f
        /*024e*/ 	.short	(.L_99 - .L_98)
	.align		4
.L_98:
        /*0250*/ 	.word	index@(LeakyForward)
        /*0254*/ 	.word	0x00000010


	//----- nvinfo : EIATTR_FRAME_SIZE
	.align		4
.L_99:
        /*0258*/ 	.byte	0x04, 0x11
        /*025a*/ 	.short	(.L_101 - .L_100)
	.align		4
.L_100:
        /*025c*/ 	.word	index@(LeakyForward)
        /*0260*/ 	.word	0x00000000


	//----- nvinfo : EIATTR_REGCOUNT
	.align		4
.L_101:
        /*0264*/ 	.byte	0x04, 0x2f
        /*0266*/ 	.short	(.L_103 - .L_102)
	.align		4
.L_102:
        /*0268*/ 	.word	index@(LeakyBackward)
        /*026c*/ 	.word	0x00000014


	//----- nvinfo : EIATTR_FRAME_SIZE
	.align		4
.L_103:
        /*0270*/ 	.byte	0x04, 0x11
        /*0272*/ 	.short	(.L_105 - .L_104)
	.align		4
.L_104:
        /*0274*/ 	.word	index@(LeakyBackward)
        /*0278*/ 	.word	0x00000000


	//----- nvinfo : EIATTR_REGCOUNT
	.align		4
.L_105:
        /*027c*/ 	.byte	0x04, 0x2f
        /*027e*/ 	.short	(.L_107 - .L_106)
	.align		4
.L_106:
        /*0280*/ 	.word	index@(MSELoss)
        /*0284*/ 	.word	0x00000018


	//----- nvinfo : EIATTR_FRAME_SIZE
	.align		4
.L_107:
        /*0288*/ 	.byte	0x04, 0x11
        /*028a*/ 	.short	(.L_109 - .L_108)
	.align		4
.L_108:
        /*028c*/ 	.word	index@(MSELoss)
        /*0290*/ 	.word	0x00000000


	//----- nvinfo : EIATTR_REGCOUNT
	.align		4
.L_109:
        /*0294*/ 	.byte	0x04, 0x2f
        /*0296*/ 	.short	(.L_111 - .L_110)
	.align		4
.L_110:
        /*0298*/ 	.word	index@(MSELossbyBatches)
        /*029c*/ 	.word	0x0000001c


	//----- nvinfo : EIATTR_FRAME_SIZE
	.align		4
.L_111:
        /*02a0*/ 	.byte	0x04, 0x11
        /*02a2*/ 	.short	(.L_113 - .L_112)
	.align		4
.L_112:
        /*02a4*/ 	.word	index@(MSELossbyBatches)
        /*02a8*/ 	.word	0x00000000


	//----- nvinfo : EIATTR_REGCOUNT
	.align		4
.L_113:
        /*02ac*/ 	.byte	0x04, 0x2f
        /*02ae*/ 	.short	(.L_115 - .L_114)
	.align		4
.L_114:
        /*02b0*/ 	.word	index@(ConcatNHWCEX)
        /*02b4*/ 	.word	0x0000001c


	//----- nvinfo : EIATTR_FRAME_SIZE
	.align		4
.L_115:
        /*02b8*/ 	.byte	0x04, 0x11
        /*02ba*/ 	.short	(.L_117 - .L_116)
	.align		4
.L_116:
        /*02bc*/ 	.word	index@(ConcatNHWCEX)
        /*02c0*/ 	.word	0x00000000


	//----- nvinfo : EIATTR_REGCOUNT
	.align		4
.L_117:
        /*02c4*/ 	.byte	0x04, 0x2f
        /*02c6*/ 	.short	(.L_119 - .L_118)
	.align		4
.L_118:
        /*02c8*/ 	.word	index@(ConcatNCHWEX)
        /*02cc*/ 	.word	0x00000015


	//----- nvinfo : EIATTR_FRAME_SIZE
	.align		4
.L_119:
        /*02d0*/ 	.byte	0x04, 0x11
        /*02d2*/ 	.short	(.L_121 - .L_120)
	.align		4
.L_120:
        /*02d4*/ 	.word	index@(ConcatNCHWEX)
        /*02d8*/ 	.word	0x00000000


	//----- nvinfo : EIATTR_REGCOUNT
	.align		4
.L_121:
        /*02dc*/ 	.byte	0x04, 0x2f
        /*02de*/ 	.short	(.L_123 - .L_122)
	.align		4
.L_122:
        /*02e0*/ 	.word	index@(ConcatNHWCEXHalf)
        /*02e4*/ 	.word	0x0000001a


	//----- nvinfo : EIATTR_FRAME_SIZE
	.align		4
.L_123:
        /*02e8*/ 	.byte	0x04, 0x11
        /*02ea*/ 	.short	(.L_125 - .L_124)
	.align		4
.L_124:
        /*02ec*/ 	.word	index@(ConcatNHWCEXHalf)
        /*02f0*/ 	.word	0x00000000


	//----- nvinfo : EIATTR_REGCOUNT
	.align		4
.L_125:
        /*02f4*/ 	.byte	0x04, 0x2f
        /*02f6*/ 	.short	(.L_127 - .L_126)
	.align		4
.L_126:
        /*02f8*/ 	.word	index@(ConcatNCHWEXHalf)
        /*02fc*/ 	.word	0x00000013


	//----- nvinfo : EIATTR_FRAME_SIZE
	.align		4
.L_127:
        /*0300*/ 	.byte	0x04, 0x11
        /*0302*/ 	.short	(.L_129 - .L_128)
	.align		4
.L_128:
        /*0304*/ 	.word	index@(ConcatNCHWEXHalf)
        /*0308*/ 	.word	0x00000000


	//----- nvinfo : EIATTR_REGCOUNT
	.align		4
.L_129:
        /*030c*/ 	.byte	0x04, 0x2f
        /*030e*/ 	.short	(.L_131 - .L_130)
	.align		4
.L_130:
        /*0310*/ 	.word	index@(ConcatForwardNCHW)
        /*0314*/ 	.word	0x00000016


	//----- nvinfo : EIATTR_FRAME_SIZE
	.align		4
.L_131:
        /*0318*/ 	.byte	0x04, 0x11
        /*031a*/ 	.short	(.L_133 - .L_132)
	.align		4
.L_132:
        /*031c*/ 	.word	index@(ConcatForwardNCHW)
        /*0320*/ 	.word	0x00000000


	//----- nvinfo : EIATTR_REGCOUNT
	.align		4
.L_133:
        /*0324*/ 	.byte	0x04, 0x2f
        /*0326*/ 	.short	(.L_135 - .L_134)
	.align		4
.L_134:
        /*0328*/ 	.word	index@(ConcatBackwardNCHW)
        /*032c*/ 	.word	0x00000016


	//----- nvinfo : EIATTR_FRAME_SIZE
	.align		4
.L_135:
        /*0330*/ 	.byte	0x04, 0x11
        /*0332*/ 	.short	(.L_137 - .L_136)
	.align		4
.L_136:
        /*0334*/ 	.word	index@(ConcatBackwardNCHW)
        /*0338*/ 	.word	0x00000000


	//----- nvinfo : EIATTR_REGCOUNT
	.align		4
.L_137:
        /*033c*/ 	.byte	0x04, 0x2f
        /*033e*/ 	.short	(.L_139 - .L_138)
	.align		4
.L_138:
        /*0340*/ 	.word	index@(ConcatForwardNCHWhalf)
        /*0344*/ 	.word	0x00000016


	//----- nvinfo : EIATTR_FRAME_SIZE
	.align		4
.L_139:
        /*0348*/ 	.byte	0x04, 0x11
        /*034a*/ 	.short	(.L_141 - .L_140)
	.align		4
.L_140:
        /*034c*/ 	.word	index@(ConcatForwardNCHWhalf)
        /*0350*/ 	.word	0x00000000


	//----- nvinfo : EIATTR_REGCOUNT
	.align		4
.L_141:
        /*0354*/ 	.byte	0x04, 0x2f
        /*0356*/ 	.short	(.L_143 - .L_142)
	.align		4
.L_142:
        /*0358*/ 	.word	index@(ConcatBackwardNCHWhalf)
        /*035c*/ 	.word	0x00000016


	//----- nvinfo : EIATTR_FRAME_SIZE
	.align		4
.L_143:
        /*0360*/ 	.byte	0x04, 0x11
        /*0362*/ 	.short	(.L_145 - .L_144)
	.align		4
.L_144:
        /*0364*/ 	.word	index@(ConcatBackwardNCHWhalf)
        /*0368*/ 	.word	0x00000000


	//----- nvinfo : EIATTR_REGCOUNT
	.align		4
.L_145:
        /*036c*/ 	.byte	0x04, 0x2f
        /*036e*/ 	.short	(.L_147 - .L_146)
	.align		4
.L_146:
        /*0370*/ 	.word	index@(MakePlanarImageBatchesUint8)
        /*0374*/ 	.word	0x00000014


	//----- nvinfo : EIATTR_FRAME_SIZE
	.align		4
.L_147:
        /*0378*/ 	.byte	0x04, 0x11
        /*037a*/ 	.short	(.L_149 - .L_148)
	.align		4
.L_148:
        /*037c*/ 	.word	index@(MakePlanarImageBatchesUint8)
        /*0380*/ 	.word	0x00000000


	//----- nvinfo : EIATTR_REGCOUNT
	.align		4
.L_149:
        /*0384*/ 	.byte	0x04, 0x2f
        /*0386*/ 	.short	(.L_151 - .L_150)
	.align		4
.L_150:
        /*0388*/ 	.word	index@(TransposeFP16)
        /*038c*/ 	.word	0x00000020


	//----- nvinfo : EIATTR_FRAME_SIZE
	.align		4
.L_151:
        /*0390*/ 	.byte	0x04, 0x11
        /*0392*/ 	.short	(.L_153 - .L_152)
	.align		4
.L_152:
        /*0394*/ 	.word	index@(TransposeFP16)
        /*0398*/ 	.word	0x00000000


	//----- nvinfo : EIATTR_REGCOUNT
	.align		4
.L_153:
        /*039c*/ 	.byte	0x04, 0x2f
        /*039e*/ 	.short	(.L_155 - .L_154)
	.align		4
.L_154:
        /*03a0*/ 	.word	index@(SwapEveryOtherFP16)
        /*03a4*/ 	.word	0x00000018


	//----- nvinfo : EIATTR_FRAME_SIZE
	.align		4
.L_155:
        /*03a8*/ 	.byte	0x04, 0x11
        /*03aa*/ 	.short	(.L_157 - .L_156)
	.align		4
.L_156:
        /*03ac*/ 	.word	index@(SwapEveryOtherFP16)
        /*03b0*/ 	.word	0x00000000


	//----- nvinfo : EIATTR_REGCOUNT
	.align		4
.L_157:
        /*03b4*/ 	.byte	0x04, 0x2f
        /*03b6*/ 	.short	(.L_159 - .L_158)
	.align		4
.L_158:
        /*03b8*/ 	.word	index@(SwapUpperLowerFP16)
        /*03bc*/ 	.word	0x00000018


	//----- nvinfo : EIATTR_FRAME_SIZE
	.align		4
.L_159:
        /*03c0*/ 	.byte	0x04, 0x11
        /*03c2*/ 	.short	(.L_161 - .L_160)
	.align		4
.L_160:
        /*03c4*/ 	.word	index@(SwapUpperLowerFP16)
        /*03c8*/ 	.word	0x00000000


	//----- nvinfo : EIATTR_REGCOUNT
	.align		4
.L_161:
        /*03cc*/ 	.byte	0x04, 0x2f
        /*03ce*/ 	.short	(.L_163 - .L_162)
	.align		4
.L_162:
        /*03d0*/ 	.word	index@(ShapetoBatch4DNHWCFP16)
        /*03d4*/ 	.word	0x0000001d


	//----- nvinfo : EIATTR_FRAME_SIZE
	.align		4
.L_163:
        /*03d8*/ 	.byte	0x04, 0x11
        /*03da*/ 	.short	(.L_165 - .L_164)
	.align		4
.L_164:
        /*03dc*/ 	.word	index@(ShapetoBatch4DNHWCFP16)
        /*03e0*/ 	.word	0x00000000


	//----- nvinfo : EIATTR_REGCOUNT
	.align		4
.L_165:
        /*03e4*/ 	.byte	0x04, 0x2f
        /*03e6*/ 	.short	(.L_167 - .L_166)
	.align		4
.L_166:
        /*03e8*/ 	.word	index@(ShapetoBatch4DNCHWFP16)
        /*03ec*/ 	.word	0x0000001c


	//----- nvinfo : EIATTR_FRAME_SIZE
	.align		4
.L_167:
        /*03f0*/ 	.byte	0x04, 0x11
        /*03f2*/ 	.short	(.L_169 - .L_168)
	.align		4
.L_168:
        /*03f4*/ 	.word	index@(ShapetoBatch4DNCHWFP16)
        /*03f8*/ 	.word	0x00000000


	//----- nvinfo : EIATTR_REGCOUNT
	.align		4
.L_169:
        /*03fc*/ 	.byte	0x04, 0x2f
        /*03fe*/ 	.short	(.L_171 - .L_170)
	.align		4
.L_170:
        /*0400*/ 	.word	index@(NearestNeighborNCHWFP16)
        /*0404*/ 	.word	0x00000017


	//----- nvinfo : EIATTR_FRAME_SIZE
	.align		4
.L_171:
        /*0408*/ 	.byte	0x04, 0x11
        /*040a*/ 	.short	(.L_173 - .L_172)
	.align		4
.L_172:
        /*040c*/ 	.word	index@(NearestNeighborNCHWFP16)
        /*0410*/ 	.word	0x00000000


	//----- nvinfo : EIATTR_REGCOUNT
	.align		4
.L_173:
        /*0414*/ 	.byte	0x04, 0x2f
        /*0416*/ 	.short	(.L_175 - .L_174)
	.align		4
.L_174:
        /*0418*/ 	.word	index@(NearestNeighborNHWCBackFP16)
        /*041c*/ 	.word	0x00000016


	//----- nvinfo : EIATTR_FRAME_SIZE
	.align		4
.L_175:
        /*0420*/ 	.byte	0x04, 0x11
        /*0422*/ 	.short	(.L_177 - .L_176)
	.align		4
.L_176:
        /*0424*/ 	.word	index@(NearestNeighborNHWCBackFP16)
        /*0428*/ 	.word	0x00000000


	//----- nvinfo : EIATTR_REGCOUNT
	.align		4
.L_177:
        /*042c*/ 	.byte	0x04, 0x2f
        /*042e*/ 	.short	(.L_179 - .L_178)
	.align		4
.L_178:
        /*0430*/ 	.word	index@(NearestNeighborNHWCFP16)
        /*0434*/ 	.word	0x00000018


	//----- nvinfo : EIATTR_FRAME_SIZE
	.align		4
.L_179:
        /*0438*/ 	.byte	0x04, 0x11
        /*043a*/ 	.short	(.L_181 - .L_180)
	.align		4
.L_180:
        /*043c*/ 	.word	index@(NearestNeighborNHWCFP16)
        /*0440*/ 	.word	0x00000000


	//----- nvinfo : EIATTR_REGCOUNT
	.align		4
.L_181:
        /*0444*/ 	.byte	0x04, 0x2f
        /*0446*/ 	.short	(.L_183 - .L_182)
	.align		4
.L_182:
        /*0448*/ 	.word	index@(NearestNeighborNCHWBackFP16)
        /*044c*/ 	.word	0x00000015


	//----- nvinfo : EIATTR_FRAME_SIZE
	.align		4
.L_183:
        /*0450*/ 	.byte	0x04, 0x11
        /*0452*/ 	.short	(.L_185 - .L_184)
	.align		4
.L_184:
        /*0454*/ 	.word	index@(NearestNeighborNCHWBackFP16)
        /*0458*/ 	.word	0x00000000


	//----- nvinfo : EIATTR_REGCOUNT
	.align		4
.L_185:
        /*045c*/ 	.byte	0x04, 0x2f
        /*045e*/ 	.short	(.L_187 - .L_186)
	.align		4
.L_186:
        /*0460*/ 	.word	index@(AdaGradFP16)
        /*0464*/ 	.word	0x0000001e


	//----- nvinfo : EIATTR_FRAME_SIZE
	.align		4
.L_187:
        /*0468*/ 	.byte	0x04, 0x11
        /*046a*/ 	.short	(.L_189 - .L_188)
	.align		4
.L_188:
        /*046c*/ 	.word	index@(AdaGradFP16)
        /*0470*/ 	.word	0x00000000


	//----- nvinfo : EIATTR_REGCOUNT
	.align		4
.L_189:
        /*0474*/ 	.byte	0x04, 0x2f
        /*0476*/ 	.short	(.L_191 - .L_190)
	.align		4
.L_190:
        /*0478*/ 	.word	index@(AdamFP16)
        /*047c*/ 	.word	0x0000001d


	//----- nvinfo : EIATTR_FRAME_SIZE
	.align		4
.L_191:
        /*0480*/ 	.byte	0x04, 0x11
        /*0482*/ 	.short	(.L_193 - .L_192)
	.align		4
.L_192:
        /*0484*/ 	.word	index@(AdamFP16)
        /*0488*/ 	.word	0x00000000


	//----- nvinfo : EIATTR_REGCOUNT
	.align		4
.L_193:
        /*048c*/ 	.byte	0x04, 0x2f
        /*048e*/ 	.short	(.L_195 - .L_194)
	.align		4
.L_194:
        /*0490*/ 	.word	index@(AdaDeltaFP16)
        /*0494*/ 	.word	0x0000001f


	//----- nvinfo : EIATTR_FRAME_SIZE
	.align		4
.L_195:
        /*0498*/ 	.byte	0x04, 0x11
        /*049a*/ 	.short	(.L_197 - .L_196)
	.align		4
.L_196:
        /*049c*/ 	.word	index@(AdaDeltaFP16)
        /*04a0*/ 	.word	0x00000000


	//----- nvinfo : EIATTR_REGCOUNT
	.align		4
.L_197:
        /*04a4*/ 	.byte	0x04, 0x2f
        /*04a6*/ 	.short	(.L_199 - .L_198)
	.align		4
.L_198:
        /*04a8*/ 	.word	index@(L1L2FP16)
        /*04ac*/ 	.word	0x00000016


	//----- nvinfo : EIATTR_FRAME_SIZE
	.align		4
.L_199:
        /*04b0*/ 	.byte	0x04, 0x11
        /*04b2*/ 	.short	(.L_201 - .L_200)
	.align		4
.L_200:
        /*04b4*/ 	.word	index@(L1L2FP16)
        /*04b8*/ 	.word	0x00000000


	//----- nvinfo : EIATTR_REGCOUNT
	.align		4
.L_201:
        /*04bc*/ 	.byte	0x04, 0x2f
        /*04be*/ 	.short	(.L_203 - .L_202)
	.align		4
.L_202:
        /*04c0*/ 	.word	index@(ThreshForwardFP16)
        /*04c4*/ 	.word	0x00000018


	//----- nvinfo : EIATTR_FRAME_SIZE
	.align		4
.L_203:
        /*04c8*/ 	.byte	0x04, 0x11
        /*04ca*/ 	.short	(.L_205 - .L_204)
	.align		4
.L_204:
        /*04cc*/ 	.word	index@(ThreshForwardFP16)
        /*04d0*/ 	.word	0x00000000


	//----- nvinfo : EIATTR_REGCOUNT
	.align		4
.L_205:
        /*04d4*/ 	.byte	0x04, 0x2f
        /*04d6*/ 	.short	(.L_207 - .L_206)
	.align		4
.L_206:
        /*04d8*/ 	.word	index@(ThreshBackwardFP16)
        /*04dc*/ 	.word	0x00000018


	//----- nvinfo : EIATTR_FRAME_SIZE
	.align		4
.L_207:
        /*04e0*/ 	.byte	0x04, 0x11
        /*04e2*/ 	.short	(.L_209 - .L_208)
	.align		4
.L_208:
        /*04e4*/ 	.word	index@(ThreshBackwardFP16)
        /*04e8*/ 	.word	0x00000000


	//----- nvinfo : EIATTR_REGCOUNT
	.align		4
.L_209:
        /*04ec*/ 	.byte	0x04, 0x2f
        /*04ee*/ 	.short	(.L_211 - .L_210)
	.align		4
.L_210:
        /*04f0*/ 	.word	index@(PreluForwardFP16)
        /*04f4*/ 	.word	0x00000012


	//----- nvinfo : EIATTR_FRAME_SIZE
	.align		4
.L_211:
        /*04f8*/ 	.byte	0x04, 0x11
        /*04fa*/ 	.short	(.L_213 - .L_212)
	.align		4
.L_212:
        /*04fc*/ 	.word	index@(PreluForwardFP16)
        /*0500*/ 	.word	0x00000000


	//----- nvinfo : EIATTR_REGCOUNT
	.align		4
.L_213:
        /*0504*/ 	.byte	0x04, 0x2f
        /*0506*/ 	.short	(.L_215 - .L_214)
	.align		4
.L_214:
        /*0508*/ 	.word	index@(PreluBackwardFP16)
        /*050c*/ 	.word	0x00000016


	//----- nvinfo : EIATTR_FRAME_SIZE
	.align		4
.L_215:
        /*0510*/ 	.byte	0x04, 0x11
        /*0512*/ 	.short	(.L_217 - .L_216)
	.align		4
.L_216:
        /*0514*/ 	.word	index@(PreluBackwardFP16)
        /*0518*/ 	.word	0x00000000


	//----- nvinfo : EIATTR_REGCOUNT
	.align		4
.L_217:
        /*051c*/ 	.byte	0x04, 0x2f
        /*051e*/ 	.short	(.L_219 - .L_218)
	.align		4
.L_218:
        /*0520*/ 	.word	index@(LeakyForwardAlphaBetaFP16)
        /*0524*/ 	.word	0x00000010


	//----- nvinfo : EIATTR_FRAME_SIZE
	.align		4
.L_219:
        /*0528*/ 	.byte	0x04, 0x11
        /*052a*/ 	.short	(.L_221 - .L_220)
	.align		4
.L_220:
        /*052c*/ 	.word	index@(LeakyForwardAlphaBetaFP16)
        /*0530*/ 	.word	0x00000000


	//----- nvinfo : EIATTR_REGCOUNT
	.align		4
.L_221:
        /*0534*/ 	.byte	0x04, 0x2f
        /*0536*/ 	.short	(.L_223 - .L_222)
	.align		4
.L_222:
        /*0538*/ 	.word	index@(LeakyBackwardAlphaBetaFP16)
        /*053c*/ 	.word	0x00000016


	//----- nvinfo : EIATTR_FRAME_SIZE
	.align		4
.L_223:
        /*0540*/ 	.byte	0x04, 0x11
        /*0542*/ 	.short	(.L_225 - .L_224)
	.align		4
.L_224:
        /*0544*/ 	.word	index@(LeakyBackwardAlphaBetaFP16)
        /*0548*/ 	.word	0x00000000


	//----- nvinfo : EIATTR_REGCOUNT
	.align		4
.L_225:
        /*054c*/ 	.byte	0x04, 0x2f
        /*054e*/ 	.short	(.L_227 - .L_226)
	.align		4
.L_226:
        /*0550*/ 	.word	index@(LeakyForwardAlphaFP16)
        /*0554*/ 	.word	0x0000000e


	//----- nvinfo : EIATTR_FRAME_SIZE
	.align		4
.L_227:
        /*0558*/ 	.byte	0x04, 0x11
        /*055a*/ 	.short	(.L_229 - .L_228)
	.align		4
.L_228:
        /*055c*/ 	.word	index@(LeakyForwardAlphaFP16)
        /*0560*/ 	.word	0x00000000


	//----- nvinfo : EIATTR_REGCOUNT
	.align		4
.L_229:
        /*0564*/ 	.byte	0x04, 0x2f
        /*0566*/ 	.short	(.L_231 - .L_230)
	.align		4
.L_230:
        /*0568*/ 	.word	index@(LeakyBackwardAlphaFP16)
        /*056c*/ 	.word	0x00000012


	//----- nvinfo : EIATTR_FRAME_SIZE
	.align		4
.L_231:
        /*0570*/ 	.byte	0x04, 0x11
        /*0572*/ 	.short	(.L_233 - .L_232)
	.align		4
.L_232:
        /*0574*/ 	.word	index@(LeakyBackwardAlphaFP16)
        /*0578*/ 	.word	0x00000000


	//----- nvinfo : EIATTR_REGCOUNT
	.align		4
.L_233:
        /*057c*/ 	.byte	0x04, 0x2f
        /*057e*/ 	.short	(.L_235 - .L_234)
	.align		4
.L_234:
        /*0580*/ 	.word	index@(LeakyForwardFP16)
        /*0584*/ 	.word	0x00000010


	//----- nvinfo : EIATTR_FRAME_SIZE
	.align		4
.L_235:
        /*0588*/ 	.byte	0x04, 0x11
        /*058a*/ 	.short	(.L_237 - .L_236)
	.align		4
.L_236:
        /*058c*/ 	.word	index@(LeakyForwardFP16)
        /*0590*/ 	.word	0x00000000


	//----- nvinfo : EIATTR_REGCOUNT
	.align		4
.L_237:
        /*0594*/ 	.byte	0x04, 0x2f
        /*0596*/ 	.short	(.L_239 - .L_238)
	.align		4
.L_238:
        /*0598*/ 	.word	index@(LeakyBackwardFP16)
        /*059c*/ 	.word	0x00000014


	//----- nvinfo : EIATTR_FRAME_SIZE
	.align		4
.L_239:
        /*05a0*/ 	.byte	0x04, 0x11
        /*05a2*/ 	.short	(.L_241 - .L_240)
	.align		4
.L_240:
        /*05a4*/ 	.word	index@(LeakyBackwardFP16)
        /*05a8*/ 	.word	0x00000000


	//----- nvinfo : EIATTR_REGCOUNT
	.align		4
.L_241:
        /*05ac*/ 	.byte	0x04, 0x2f
        /*05ae*/ 	.short	(.L_243 - .L_242)
	.align		4
.L_242:
        /*05b0*/ 	.word	index@(MSELossbyBatchesFP16)
        /*05b4*/ 	.word	0x00000018


	//----- nvinfo : EIATTR_FRAME_SIZE
	.align		4
.L_243:
        /*05b8*/ 	.byte	0x04, 0x11
        /*05ba*/ 	.short	(.L_245 - .L_244)
	.align		4
.L_244:
        /*05bc*/ 	.word	index@(MSELossbyBatchesFP16)
        /*05c0*/ 	.word	0x00000000


	//----- nvinfo : EIATTR_REGCOUNT
	.align		4
.L_245:
        /*05c4*/ 	.byte	0x04, 0x2f
        /*05c6*/ 	.short	(.L_247 - .L_246)
	.align		4
.L_246:
        /*05c8*/ 	.word	index@(MSELossFP16)
        /*05cc*/ 	.word	0x00000012


	//----- nvinfo : EIATTR_FRAME_SIZE
	.align		4
.L_247:
        /*05d0*/ 	.byte	0x04, 0x11
        /*05d2*/ 	.short	(.L_249 - .L_248)
	.align		4
.L_248:
        /*05d4*/ 	.word	index@(MSELossFP16)
        /*05d8*/ 	.word	0x00000000


	//----- nvinfo : EIATTR_REGCOUNT
	.align		4
.L_249:
        /*05dc*/ 	.byte	0x04, 0x2f
        /*05de*/ 	.short	(.L_251 - .L_250)
	.align		4
.L_250:
        /*05e0*/ 	.word	index@(SoftMaxAverageLoss)
        /*05e4*/ 	.word	0x00000016


	//----- nvinfo : EIATTR_FRAME_SIZE
	.align		4
.L_251:
        /*05e8*/ 	.byte	0x04, 0x11
        /*05ea*/ 	.short	(.L_253 - .L_252)
	.align		4
.L_252:
        /*05ec*/ 	.word	index@($__internal_0_$__cuda_sm3x_div_rn_noftz_f32_slowpath)
        /*05f0*/ 	.word	0x00000000


	//----- nvinfo : EIATTR_FRAME_SIZE
	.align		4
.L_253:
        /*05f4*/ 	.byte	0x04, 0x11
        /*05f6*/ 	.short	(.L_255 - .L_254)
	.align		4
.L_254:
        /*05f8*/ 	.word	index@(SoftMaxAverageLoss)
        /*05fc*/ 	.word	0x00000000


	//----- nvinfo : EIATTR_MIN_STACK_SIZE
	.align		4
.L_255:
        /*0600*/ 	.byte	0x04, 0x12
        /*0602*/ 	.short	(.L_257 - .L_256)
	.align		4
.L_256:
        /*0604*/ 	.word	index@(SoftMaxAverageLoss)
        /*0608*/ 	.word	0x00000000


	//----- nvinfo : EIATTR_MIN_STACK_SIZE
	.align		4
.L_257:
        /*060c*/ 	.byte	0x04, 0x12
        /*060e*/ 	.short	(.L_259 - .L_258)
	.align		4
.L_258:
        /*0610*/ 	.word	index@(MSELossFP16)
        /*0614*/ 	.word	0x00000000


	//----- nvinfo : EIATTR_MIN_STACK_SIZE
	.align		4
.L_259:
        /*0618*/ 	.byte	0x04, 0x12
        /*061a*/ 	.short	(.L_261 - .L_260)
	.align		4
.L_260:
        /*061c*/ 	.word	index@(MSELossbyBatchesFP16)
        /*0620*/ 	.word	0x00000000


	//----- nvinfo : EIATTR_MIN_STACK_SIZE
	.align		4
.L_261:
        /*0624*/ 	.byte	0x04, 0x12
        /*0626*/ 	.short	(.L_263 - .L_262)
	.align		4
.L_262:
        /*0628*/ 	.word	index@(LeakyBackwardFP16)
        /*062c*/ 	.word	0x00000000


	//----- nvinfo : EIATTR_MIN_STACK_SIZE
	.align		4
.L_263:
        /*0630*/ 	.byte	0x04, 0x12
        /*0632*/ 	.short	(.L_265 - .L_264)
	.align		4
.L_264:
        /*0634*/ 	.word	index@(LeakyForwardFP16)
        /*0638*/ 	.word	0x00000000


	//----- nvinfo : EIATTR_MIN_STACK_SIZE
	.align		4
.L_265:
        /*063c*/ 	.byte	0x04, 0x12
        /*063e*/ 	.short	(.L_267 - .L_266)
	.align		4
.L_266:
        /*0640*/ 	.word	index@(LeakyBackwardAlphaFP16)
        /*0644*/ 	.word	0x00000000


	//----- nvinfo : EIATTR_MIN_STACK_SIZE
	.align		4
.L_267:
        /*0648*/ 	.byte	0x04, 0x12
        /*064a*/ 	.short	(.L_269 - .L_268)
	.align		4
.L_268:
        /*064c*/ 	.word	index@(LeakyForwardAlphaFP16)
        /*0650*/ 	.word	0x00000000


	//----- nvinfo : EIATTR_MIN_STACK_SIZE
	.align		4
.L_269:
        /*0654*/ 	.byte	0x04, 0x12
        /*0656*/ 	.short	(.L_271 - .L_270)
	.align		4
.L_270:
        /*0658*/ 	.word	index@(LeakyBackwardAlphaBetaFP16)
        /*065c*/ 	.word	0x00000000


	//----- nvinfo : EIATTR_MIN_STACK_SIZE
	.align		4
.L_271:
        /*0660*/ 	.byte	0x04, 0x12
        /*0662*/ 	.short	(.L_273 - .L_272)
	.align		4
.L_272:
        /*0664*/ 	.word	index@(LeakyForwardAlphaBetaFP16)
        /*0668*/ 	.word	0x00000000


	//----- nvinfo : EIATTR_MIN_STACK_SIZE
	.align		4
.L_273:
        /*066c*/ 	.byte	0x04, 0x12
        /*066e*/ 	.short	(.L_275 - .L_274)
	.align		4
.L_274:
        /*0670*/ 	.word	index@(PreluBackwardFP16)
        /*0674*/ 	.word	0x00000000


	//----- nvinfo : EIATTR_MIN_STACK_SIZE
	.align		4
.L_275:
        /*0678*/ 	.byte	0x04, 0x12
        /*067a*/ 	.short	(.L_277 - .L_276)
	.align		4
.L_276:
        /*067c*/ 	.word	index@(PreluForwardFP16)
        /*0680*/ 	.word	0x00000000


	//----- nvinfo : EIATTR_MIN_STACK_SIZE
	.align		4
.L_277:
        /*0684*/ 	.byte	0x04, 0x12
        /*0686*/ 	.short	(.L_279 - .L_278)
	.align		4
.L_278:
        /*0688*/ 	.word	index@(ThreshBackwardFP16)
        /*068c*/ 	.word	0x00000000


	//----- nvinfo : EIATTR_MIN_STACK_SIZE
	.align		4
.L_279:
        /*0690*/ 	.byte	0x04, 0x12
        /*0692*/ 	.short	(.L_281 - .L_280)
	.align		4
.L_280:
        /*0694*/ 	.word	index@(ThreshForwardFP16)
        /*0698*/ 	.word	0x00000000


	//----- nvinfo : EIATTR_MIN_STACK_SIZE
	.align		4
.L_281:
        /*069c*/ 	.byte	0x04, 0x12
        /*069e*/ 	.short	(.L_283 - .L_282)
	.align		4
.L_282:
        /*06a0*/ 	.word	index@(L1L2FP16)
        /*06a4*/ 	.word	0x00000000


	//----- nvinfo : EIATTR_MIN_STACK_SIZE
	.align		4
.L_283:
        /*06a8*/ 	.byte	0x04, 0x12
        /*06aa*/ 	.short	(.L_285 - .L_284)
	.align		4
.L_284:
        /*06ac*/ 	.word	index@(AdaDeltaFP16)
        /*06b0*/ 	.word	0x00000000


	//----- nvinfo : EIATTR_MIN_STACK_SIZE
	.align		4
.L_285:
        /*06b4*/ 	.byte	0x04, 0x12
        /*06b6*/ 	.short	(.L_287 - .L_286)
	.align		4
.L_286:
        /*06b8*/ 	.word	index@(AdamFP16)
        /*06bc*/ 	.word	0x00000000


	//----- nvinfo : EIATTR_MIN_STACK_SIZE
	.align		4
.L_287:
        /*06c0*/ 	.byte	0x04, 0x12
        /*06c2*/ 	.short	(.L_289 - .L_288)
	.align		4
.L_288:
        /*06c4*/ 	.word	index@(AdaGradFP16)
        /*06c8*/ 	.word	0x00000000


	//----- nvinfo : EIATTR_MIN_STACK_SIZE
	.align		4
.L_289:
        /*06cc*/ 	.byte	0x04, 0x12
        /*06ce*/ 	.short	(.L_291 - .L_290)
	.align		4
.L_290:
        /*06d0*/ 	.word	index@(NearestNeighborNCHWBackFP16)
        /*06d4*/ 	.word	0x00000000


	//----- nvinfo : EIATTR_MIN_STACK_SIZE
	.align		4
.L_291:
        /*06d8*/ 	.byte	0x04, 0x12
        /*06da*/ 	.short	(.L_293 - .L_292)
	.align		4
.L_292:
        /*06dc*/ 	.word	index@(NearestNeighborNHWCFP16)
        /*06e0*/ 	.word	0x00000000


	//----- nvinfo : EIATTR_MIN_STACK_SIZE
	.align		4
.L_293:
        /*06e4*/ 	.byte	0x04, 0x12
        /*06e6*/ 	.short	(.L_295 - .L_294)
	.align		4
.L_294:
        /*06e8*/ 	.word	index@(NearestNeighborNHWCBackFP16)
        /*06ec*/ 	.word	0x00000000


	//----- nvinfo : EIATTR_MIN_STACK_SIZE
	.align		4
.L_295:
        /*06f0*/ 	.byte	0x04, 0x12
        /*06f2*/ 	.short	(.L_297 - .L_296)
	.align		4
.L_296:
        /*06f4*/ 	.word	index@(NearestNeighborNCHWFP16)
        /*06f8*/ 	.word	0x00000000


	//----- nvinfo : EIATTR_MIN_STACK_SIZE
	.align		4
.L_297:
        /*06fc*/ 	.byte	0x04, 0x12
        /*06fe*/ 	.short	(.L_299 - .L_298)
	.align		4
.L_298:
        /*0700*/ 	.word	index@(ShapetoBatch4DNCHWFP16)
        /*0704*/ 	.word	0x00000000


	//----- nvinfo : EIATTR_MIN_STACK_SIZE
	.align		4
.L_299:
        /*0708*/ 	.byte	0x04, 0x12
        /*070a*/ 	.short	(.L_301 - .L_300)
	.align		4
.L_300:
        /*070c*/ 	.word	index@(ShapetoBatch4DNHWCFP16)
        /*0710*/ 	.word	0x00000000


	//----- nvinfo : EIATTR_MIN_STACK_SIZE
	.align		4
.L_301:
        /*0714*/ 	.byte	0x04, 0x12
        /*0716*/ 	.short	(.L_303 - .L_302)
	.align		4
.L_302:
        /*0718*/ 	.word	index@(SwapUpperLowerFP16)
        /*071c*/ 	.word	0x00000000


	//----- nvinfo : EIATTR_MIN_STACK_SIZE
	.align		4
.L_303:
        /*0720*/ 	.byte	0x04, 0x12
        /*0722*/ 	.short	(.L_305 - .L_304)
	.align		4
.L_304:
        /*0724*/ 	.word	index@(SwapEveryOtherFP16)
        /*0728*/ 	.word	0x00000000


	//----- nvinfo : EIATTR_MIN_STACK_SIZE
	.align		4
.L_305:
        /*072c*/ 	.byte	0x04, 0x12
        /*072e*/ 	.short	(.L_307 - .L_306)
	.align		4
.L_306:
        /*0730*/ 	.word	index@(TransposeFP16)
        /*0734*/ 	.word	0x00000000


	//----- nvinfo : EIATTR_MIN_STACK_SIZE
	.align		4
.L_307:
        /*0738*/ 	.byte	0x04, 0x12
        /*073a*/ 	.short	(.L_309 - .L_308)
	.align		4
.L_308:
        /*073c*/ 	.word	index@(MakePlanarImageBatchesUint8)
        /*0740*/ 	.word	0x00000000


	//----- nvinfo : EIATTR_MIN_STACK_SIZE
	.align		4
.L_309:
        /*0744*/ 	.byte	0x04, 0x12
        /*0746*/ 	.short	(.L_311 - .L_310)
	.align		4
.L_310:
        /*0748*/ 	.word	index@(ConcatBackwardNCHWhalf)
        /*074c*/ 	.word	0x00000000


	//----- nvinfo : EIATTR_MIN_STACK_SIZE
	.align		4
.L_311:
        /*0750*/ 	.byte	0x04, 0x12
        /*0752*/ 	.short	(.L_313 - .L_312)
	.align		4
.L_312:
        /*0754*/ 	.word	index@(ConcatForwardNCHWhalf)
        /*0758*/ 	.word	0x00000000


	//----- nvinfo : EIATTR_MIN_STACK_SIZE
	.align		4
.L_313:
        /*075c*/ 	.byte	0x04, 0x12
        /*075e*/ 	.short	(.L_315 - .L_314)
	.align		4
.L_314:
        /*0760*/ 	.word	index@(ConcatBackwardNCHW)
        /*0764*/ 	.word	0x00000000


	//----- nvinfo : EIATTR_MIN_STACK_SIZE
	.align		4
.L_315:
        /*0768*/ 	.byte	0x04, 0x12
        /*076a*/ 	.short	(.L_317 - .L_316)
	.align		4
.L_316:
        /*076c*/ 	.word	index@(ConcatForwardNCHW)
        /*0770*/ 	.word	0x00000000


	//----- nvinfo : EIATTR_MIN_STACK_SIZE
	.align		4
.L_317:
        /*0774*/ 	.byte	0x04, 0x12
        /*0776*/ 	.short	(.L_319 - .L_318)
	.align		4
.L_318:
        /*0778*/ 	.word	index@(ConcatNCHWEXHalf)
        /*077c*/ 	.word	0x00000000


	//----- nvinfo : EIATTR_MIN_STACK_SIZE
	.align		4
.L_319:
        /*0780*/ 	.byte	0x04, 0x12
        /*0782*/ 	.short	(.L_321 - .L_320)
	.align		4
.L_320:
        /*0784*/ 	.word	index@(ConcatNHWCEXHalf)
        /*0788*/ 	.word	0x00000000


	//----- nvinfo : EIATTR_MIN_STACK_SIZE
	.align		4
.L_321:
        /*078c*/ 	.byte	0x04, 0x12
        /*078e*/ 	.short	(.L_323 - .L_322)
	.align		4
.L_322:
        /*0790*/ 	.word	index@(ConcatNCHWEX)
        /*0794*/ 	.word	0x00000000


	//----- nvinfo : EIATTR_MIN_STACK_SIZE
	.align		4
.L_323:
        /*0798*/ 	.byte	0x04, 0x12
        /*079a*/ 	.short	(.L_325 - .L_324)
	.align		4
.L_324:
        /*079c*/ 	.word	index@(ConcatNHWCEX)
        /*07a0*/ 	.word	0x00000000


	//----- nvinfo : EIATTR_MIN_STACK_SIZE
	.align		4
.L_325:
        /*07a4*/ 	.byte	0x04, 0x12
        /*07a6*/ 	.short	(.L_327 - .L_326)
	.align		4
.L_326:
        /*07a8*/ 	.word	index@(MSELossbyBatches)
        /*07ac*/ 	.word	0x00000000


	//----- nvinfo : EIATTR_MIN_STACK_SIZE
	.align		4
.L_327:
        /*07b0*/ 	.byte	0x04, 0x12
        /*07b2*/ 	.short	(.L_329 - .L_328)
	.align		4
.L_328:
        /*07b4*/ 	.word	index@(MSELoss)
        /*07b8*/ 	.word	0x00000000


	//----- nvinfo : EIATTR_MIN_STACK_SIZE
	.align		4
.L_329:
        /*07bc*/ 	.byte	0x04, 0x12
        /*07be*/ 	.short	(.L_331 - .L_330)
	.align		4
.L_330:
        /*07c0*/ 	.word	index@(LeakyBackward)
        /*07c4*/ 	.word	0x00000000


	//----- nvinfo : EIATTR_MIN_STACK_SIZE
	.align		4
.L_331:
        /*07c8*/ 	.byte	0x04, 0x12
        /*07ca*/ 	.short	(.L_333 - .L_332)
	.align		4
.L_332:
        /*07cc*/ 	.word	index@(LeakyForward)
        /*07d0*/ 	.word	0x00000000


	//----- nvinfo : EIATTR_MIN_STACK_SIZE
	.align		4
.L_333:
        /*07d4*/ 	.byte	0x04, 0x12
        /*07d6*/ 	.short	(.L_335 - .L_334)
	.align		4
.L_334:
        /*07d8*/ 	.word	index@(LeakyBackwardAlpha)
        /*07dc*/ 	.word	0x00000000


	//----- nvinfo : EIATTR_MIN_STACK_SIZE
	.align		4
.L_335:
        /*07e0*/ 	.byte	0x04, 0x12
        /*07e2*/ 	.short	(.L_337 - .L_336)
	.align		4
.L_336:
        /*07e4*/ 	.word	index@(LeakyForwardAlpha)
        /*07e8*/ 	.word	0x00000000


	//----- nvinfo : EIATTR_MIN_STACK_SIZE
	.align		4
.L_337:
        /*07ec*/ 	.byte	0x04, 0x12
        /*07ee*/ 	.short	(.L_339 - .L_338)
	.align		4
.L_338:
        /*07f0*/ 	.word	index@(LeakyBackwardAlphaBeta)
        /*07f4*/ 	.word	0x00000000


	//----- nvinfo : EIATTR_MIN_STACK_SIZE
	.align		4
.L_339:
        /*07f8*/ 	.byte	0x04, 0x12
        /*07fa*/ 	.short	(.L_341 - .L_340)
	.align		4
.L_340:
        /*07fc*/ 	.word	index@(LeakyForwardAlphaBeta)
        /*0800*/ 	.word	0x00000000


	//----- nvinfo : EIATTR_MIN_STACK_SIZE
	.align		4
.L_341:
        /*0804*/ 	.byte	0x04, 0x12
        /*0806*/ 	.short	(.L_343 - .L_342)
	.align		4
.L_342:
        /*0808*/ 	.word	index@(PreluBackward)
        /*080c*/ 	.word	0x00000000


	//----- nvinfo : EIATTR_MIN_STACK_SIZE
	.align		4
.L_343:
        /*0810*/ 	.byte	0x04, 0x12
        /*0812*/ 	.short	(.L_345 - .L_344)
	.align		4
.L_344:
        /*0814*/ 	.word	index@(PreluForward)
        /*0818*/ 	.word	0x00000000


	//----- nvinfo : EIATTR_MIN_STACK_SIZE
	.align		4
.L_345:
        /*081c*/ 	.byte	0x04, 0x12
        /*081e*/ 	.short	(.L_347 - .L_346)
	.align		4
.L_346:
        /*0820*/ 	.word	index@(ThreshBackward)
        /*0824*/ 	.word	0x00000000


	//----- nvinfo : EIATTR_MIN_STACK_SIZE
	.align		4
.L_347:
        /*0828*/ 	.byte	0x04, 0x12
        /*082a*/ 	.short	(.L_349 - .L_348)
	.align		4
.L_348:
        /*082c*/ 	.word	index@(ThreshForward)
        /*0830*/ 	.word	0x00000000


	//----- nvinfo : EIATTR_MIN_STACK_SIZE
	.align		4
.L_349:
        /*0834*/ 	.byte	0x04, 0x12
        /*0836*/ 	.short	(.L_351 - .L_350)
	.align		4
.L_350:
        /*0838*/ 	.word	index@(L1L2)
        /*083c*/ 	.word	0x00000000


	//----- nvinfo : EIATTR_MIN_STACK_SIZE
	.align		4
.L_351:
        /*0840*/ 	.byte	0x04, 0x12
        /*0842*/ 	.short	(.L_353 - .L_352)
	.align		4
.L_352:
        /*0844*/ 	.word	index@(AdaDelta)
        /*0848*/ 	.word	0x00000000


	//----- nvinfo : EIATTR_MIN_STACK_SIZE
	.align		4
.L_353:
        /*084c*/ 	.byte	0x04, 0x12
        /*084e*/ 	.short	(.L_355 - .L_354)
	.align		4
.L_354:
        /*0850*/ 	.word	index@(Adam)
        /*0854*/ 	.word	0x00000000


	//----- nvinfo : EIATTR_MIN_STACK_SIZE
	.align		4
.L_355:
        /*0858*/ 	.byte	0x04, 0x12
        /*085a*/ 	.short	(.L_357 - .L_356)
	.align		4
.L_356:
        /*085c*/ 	.word	index@(AdaGrad)
        /*0860*/ 	.word	0x00000000


	//----- nvinfo : EIATTR_MIN_STACK_SIZE
	.align		4
.L_357:
        /*0864*/ 	.byte	0x04, 0x12
        /*0866*/ 	.short	(.L_359 - .L_358)
	.align		4
.L_358:
        /*0868*/ 	.word	index@(NearestNeighborNHWCBack)
        /*086c*/ 	.word	0x00000000


	//----- nvinfo : EIATTR_MIN_STACK_SIZE
	.align		4
.L_359:
        /*0870*/ 	.byte	0x04, 0x12
        /*0872*/ 	.short	(.L_361 - .L_360)
	.align		4
.L_360:
        /*0874*/ 	.word	index@(NearestNeighborNCHWBack)
        /*0878*/ 	.word	0x00000000


	//----- nvinfo : EIATTR_MIN_STACK_SIZE
	.align		4
.L_361:
        /*087c*/ 	.byte	0x04, 0x12
        /*087e*/ 	.short	(.L_363 - .L_362)
	.align		4
.L_362:
        /*0880*/ 	.word	index@(NearestNeighborNCHW)
        /*0884*/ 	.word	0x00000000


	//----- nvinfo : EIATTR_MIN_STACK_SIZE
	.align		4
.L_363:
        /*0888*/ 	.byte	0x04, 0x12
        /*088a*/ 	.short	(.L_365 - .L_364)
	.align		4
.L_364:
        /*088c*/ 	.word	index@(NearestNeighborNHWC)
        /*0890*/ 	.word	0x00000000


	//----- nvinfo : EIATTR_MIN_STACK_SIZE
	.align		4
.L_365:
        /*0894*/ 	.byte	0x04, 0x12
        /*0896*/ 	.short	(.L_367 - .L_366)
	.align		4
.L_366:
        /*0898*/ 	.word	index@(ShapetoBatch4DNCHW)
        /*089c*/ 	.word	0x00000000


	//----- nvinfo : EIATTR_MIN_STACK_SIZE
	.align		4
.L_367:
        /*08a0*/ 	.byte	0x04, 0x12
        /*08a2*/ 	.short	(.L_369 - .L_368)
	.align		4
.L_368:
        /*08a4*/ 	.word	index@(ShapetoBatch4DNHWC)
        /*08a8*/ 	.word	0x00000000


	//----- nvinfo : EIATTR_MIN_STACK_SIZE
	.align		4
.L_369:
        /*08ac*/ 	.byte	0x04, 0x12
        /*08ae*/ 	.short	(.L_371 - .L_370)
	.align		4
.L_370:
        /*08b0*/ 	.word	index@(SwapUpperLower)
        /*08b4*/ 	.word	0x00000000


	//----- nvinfo : EIATTR_MIN_STACK_SIZE
	.align		4
.L_371:
        /*08b8*/ 	.byte	0x04, 0x12
        /*08ba*/ 	.short	(.L_373 - .L_372)
	.align		4
.L_372:
        /*08bc*/ 	.word	index@(SwapEveryOther)
        /*08c0*/ 	.word	0x00000000


	//----- nvinfo : EIATTR_MIN_STACK_SIZE
	.align		4
.L_373:
        /*08c4*/ 	.byte	0x04, 0x12
        /*08c6*/ 	.short	(.L_375 - .L_374)
	.align		4
.L_374:
        /*08c8*/ 	.word	index@(Transpose)
        /*08cc*/ 	.word	0x00000000
.L_375:


//--------------------- .nv.compat                --------------------------
	.section	.nv.compat,"",@"SHT_CUDA_COMPAT_INFO"
	.align	4
        /*0000*/ 	.byte	0x02, 0x09, 0x00, 0x00, 0x02, 0x02, 0x01, 0x00, 0x02, 0x05, 0x05, 0x00, 0x03, 0x07, 0x01, 0x01
        /*0010*/ 	.byte	0x02, 0x03, 0x00, 0x00, 0x02, 0x06, 0x01, 0x00, 0x04, 0x0b, 0x08, 0x00, 0x01, 0x00, 0x00, 0x00
        /*0020*/ 	.byte	0x00, 0x00, 0x00, 0x00


//--------------------- .nv.info.SoftMaxAverageLoss --------------------------
	.section	.nv.info.SoftMaxAverageLoss,"",@"SHT_CUDA_INFO"
	.sectionflags	@""
	.align	4


	//----- nvinfo : EIATTR_CUDA_API_VERSION
	.align		4
        /*0000*/ 	.byte	0x04, 0x37
        /*0002*/ 	.short	(.L_377 - .L_376)
.L_376:
        /*0004*/ 	.word	0x00000082


	//----- nvinfo : EIATTR_KPARAM_INFO
	.align		4
.L_377:
        /*0008*/ 	.byte	0x04, 0x17
        /*000a*/ 	.short	(.L_379 - .L_378)
.L_378:
        /*000c*/ 	.word	0x00000000
        /*0010*/ 	.short	0x0004
        /*0012*/ 	.short	0x0018
        /*0014*/ 	.byte	0x00, 0xf5, 0x21, 0x00


	//----- nvinfo : EIATTR_KPARAM_INFO
	.align		4
.L_379:
        /*0018*/ 	.byte	0x04, 0x17
        /*001a*/ 	.short	(.L_381 - .L_380)
.L_380:
        /*001c*/ 	.word	0x00000000
        /*0020*/ 	.short	0x0003
        /*0022*/ 	.short	0x0010
        /*0024*/ 	.byte	0x00, 0xf5, 0x21, 0x00


	//----- nvinfo : EIATTR_KPARAM_INFO
	.align		4
.L_381:
        /*0028*/ 	.byte	0x04, 0x17
        /*002a*/ 	.short	(.L_383 - .L_382)
.L_382:
        /*002c*/ 	.word	0x00000000
        /*0030*/ 	.short	0x0002
        /*0032*/ 	.short	0x0008
        /*0034*/ 	.byte	0x00, 0xf5, 0x21, 0x00


	//----- nvinfo : EIATTR_KPARAM_INFO
	.align		4
.L_383:
        /*0038*/ 	.byte	0x04, 0x17
        /*003a*/ 	.short	(.L_385 - .L_384)
.L_384:
        /*003c*/ 	.word	0x00000000
        /*0040*/ 	.short	0x0001
        /*0042*/ 	.short	0x0004
        /*0044*/ 	.byte	0x00, 0xf0, 0x11, 0x00


	//----- nvinfo : EIATTR_KPARAM_INFO
	.align		4
.L_385:
        /*0048*/ 	.byte	0x04, 0x17
        /*004a*/ 	.short	(.L_387 - .L_386)
.L_386:
        /*004c*/ 	.word	0x00000000
        /*0050*/ 	.short	0x0000
        /*0052*/ 	.short	0x0000
        /*0054*/ 	.byte	0x00, 0xf0, 0x11, 0x00


	//----- nvinfo : EIATTR_SPARSE_MMA_MASK
	.align		4
.L_387:
        /*0058*/ 	.byte	0x03, 0x50
        /*005a*/ 	.short	0x0000


	//----- nvinfo : EIATTR_MAXREG_COUNT
	.align		4
        /*005c*/ 	.byte	0x03, 0x1b
        /*005e*/ 	.short	0x00ff


	//----- nvinfo : EIATTR_MERCURY_ISA_VERSION
	.align		4
        /*0060*/ 	.byte	0x03, 0x5f
        /*0062*/ 	.short	0x0101


	//----- nvinfo : EIATTR_VRC_CTA_INIT_COUNT
	.align		4
        /*0064*/ 	.byte	0x02, 0x4a
	.zero		1
	.zero		1


	//----- nvinfo : EIATTR_EXIT_INSTR_OFFSETS
	.align		4
        /*0068*/ 	.byte	0x04, 0x1c
        /*006a*/ 	.short	(.L_389 - .L_388)


	//   ....[0]....
.L_388:
        /*006c*/ 	.word	0x00000070


	//   ....[1]....
        /*0070*/ 	.word	0x00000470


	//----- nvinfo : EIATTR_CRS_STACK_SIZE
	.align		4
.L_389:
        /*0074*/ 	.byte	0x04, 0x1e
        /*0076*/ 	.short	(.L_391 - .L_390)
.L_390:
        /*0078*/ 	.word	0x00000000


	//----- nvinfo : EIATTR_CBANK_PARAM_SIZE
	.align		4
.L_391:
        /*007c*/ 	.byte	0x03, 0x19
        /*007e*/ 	.short	0x0020


	//----- nvinfo : EIATTR_PARAM_CBANK
	.align		4
        /*0080*/ 	.byte	0x04, 0x0a
        /*0082*/ 	.short	(.L_393 - .L_392)
	.align		4
.L_392:
        /*0084*/ 	.word	index@(.nv.constant0.SoftMaxAverageLoss)
        /*0088*/ 	.short	0x0380
        /*008a*/ 	.short	0x0020


	//----- nvinfo : EIATTR_SW_WAR
	.align		4
.L_393:
        /*008c*/ 	.byte	0x04, 0x36
        /*008e*/ 	.short	(.L_395 - .L_394)
.L_394:
        /*0090*/ 	.word	0x00000008
.L_395:


//--------------------- .nv.info.MSELossFP16      --------------------------
	.section	.nv.info.MSELossFP16,"",@"SHT_CUDA_INFO"
	.sectionflags	@""
	.align	4


	//----- nvinfo : EIATTR_CUDA_API_VERSION
	.align		4
        /*0000*/ 	.byte	0x04, 0x37
        /*0002*/ 	.short	(.L_397 - .L_396)
.L_396:
        /*0004*/ 	.word	0x00000082


	//----- nvinfo : EIATTR_KPARAM_INFO
	.align		4
.L_397:
        /*0008*/ 	.byte	0x04, 0x17
        /*000a*/ 	.short	(.L_399 - .L_398)
.L_398:
        /*000c*/ 	.word	0x00000000
        /*0010*/ 	.short	0x0006
        /*0012*/ 	.short	0x002a
        /*0014*/ 	.byte	0x00, 0xf0, 0x09, 0x00


	//----- nvinfo : EIATTR_KPARAM_INFO
	.align		4
.L_399:
        /*0018*/ 	.byte	0x04, 0x17
        /*001a*/ 	.short	(.L_401 - .L_400)
.L_400:
        /*001c*/ 	.word	0x00000000
        /*0020*/ 	.short	0x0005
        /*0022*/ 	.short	0x0028
        /*0024*/ 	.byte	0x00, 0xf0, 0x09, 0x00


	//----- nvinfo : EIATTR_KPARAM_INFO
	.align		4
.L_401:
        /*0028*/ 	.byte	0x04, 0x17
        /*002a*/ 	.short	(.L_403 - .L_402)
.L_402:
        /*002c*/ 	.word	0x00000000
        /*0030*/ 	.short	0x0004
        /*0032*/ 	.short	0x0020
        /*0034*/ 	.byte	0x00, 0xf5, 0x21, 0x00


	//----- nvinfo : EIATTR_KPARAM_INFO
	.align		4
.L_403:
        /*0038*/ 	.byte	0x04, 0x17
        /*003a*/ 	.short	(.L_405 - .L_404)
.L_404:
        /*003c*/ 	.word	0x00000000
        /*0040*/ 	.short	0x0003
        /*0042*/ 	.short	0x0018
        /*0044*/ 	.byte	0x00, 0xf5, 0x21, 0x00


	//----- nvinfo : EIATTR_KPARAM_INFO
	.align		4
.L_405:
        /*0048*/ 	.byte	0x04, 0x17
        /*004a*/ 	.short	(.L_407 - .L_406)
.L_406:
        /*004c*/ 	.word	0x00000000
        /*0050*/ 	.short	0x0002
        /*0052*/ 	.short	0x0010
        /*0054*/ 	.byte	0x00, 0xf5, 0x21, 0x00


	//----- nvinfo : EIATTR_KPARAM_INFO
	.align		4
.L_407:
        /*0058*/ 	.byte	0x04, 0x17
        /*005a*/ 	.short	(.L_409 - .L_408)
.L_408:
        /*005c*/ 	.word	0x00000000
        /*0060*/ 	.short	0x0001
        /*0062*/ 	.short	0x0008
        /*0064*/ 	.byte	0x00, 0xf5, 0x21, 0x00


	//----- nvinfo : EIATTR_KPARAM_INFO
	.align		4
.L_409:
        /*0068*/ 	.byte	0x04, 0x17
        /*006a*/ 	.short	(.L_411 - .L_410)
.L_410:
        /*006c*/ 	.word	0x00000000
        /*0070*/ 	.short	0x0000
        /*0072*/ 	.short	0x0000
        /*0074*/ 	.byte	0x00, 0xf0, 0x11, 0x00


	//----- nvinfo : EIATTR_SPARSE_MMA_MASK
	.align		4
.L_411:
        /*0078*/ 	.byte	0x03, 0x50
        /*007a*/ 	.short	0x0000


	//----- nvinfo : EIATTR_MAXREG_COUNT
	.align		4
        /*007c*/ 	.byte	0x03, 0x1b
        /*007e*/ 	.short	0x00ff


	//----- nvinfo : EIATTR_MERCURY_ISA_VERSION
	.align		4
        /*0080*/ 	.byte	0x03, 0x5f
        /*0082*/ 	.short	0x0101


	//----- nvinfo : EIATTR_VRC_CTA_INIT_COUNT
	.align		4
        /*0084*/ 	.byte	0x02, 0x4a
	.zero		1
	.zero		1


	//----- nvinfo : EIATTR_ATOM16_EMUL_INSTR_REG_MAP
	.align		4
        /*0088*/ 	.byte	0x04, 0x2e
        /*008a*/ 	.short	(.L_413 - .L_412)


	//   ....[0]....
.L_412:
        /*008c*/ 	.word	0x00000600
        /*0090*/ 	.short	0x0002
        /*0092*/ 	.short	0x0000


	//   ....[1]....
        /*0094*/ 	.word	0x000006a0
        /*0098*/ 	.short	0x0002
        /*009a*/ 	.short	0x0000


	//----- nvinfo : EIATTR_EXIT_INSTR_OFFSETS
	.align		4
.L_413:
        /*009c*/ 	.byte	0x04, 0x1c
        /*009e*/ 	.short	(.L_415 - .L_414)


	//   ....[0]....
.L_414:
        /*00a0*/ 	.word	0x000004a0


	//   ....[1]....
        /*00a4*/ 	.word	0x000006e0


	//----- nvinfo : EIATTR_CRS_STACK_SIZE
	.align		4
.L_415:
        /*00a8*/ 	.byte	0x04, 0x1e
        /*00aa*/ 	.short	(.L_417 - .L_416)
.L_416:
        /*00ac*/ 	.word	0x00000000


	//----- nvinfo : EIATTR_CBANK_PARAM_SIZE
	.align		4
.L_417:
        /*00b0*/ 	.byte	0x03, 0x19
        /*00b2*/ 	.short	0x002c


	//----- nvinfo : EIATTR_PARAM_CBANK
	.align		4
        /*00b4*/ 	.byte	0x04, 0x0a
        /*00b6*/ 	.short	(.L_419 - .L_418)
	.align		4
.L_418:
        /*00b8*/ 	.word	index@(.nv.constant0.MSELossFP16)
        /*00bc*/ 	.short	0x0380
        /*00be*/ 	.short	0x002c


	//----- nvinfo : EIATTR_SW_WAR
	.align		4
.L_419:
        /*00c0*/ 	.byte	0x04, 0x36
        /*00c2*/ 	.short	(.L_421 - .L_420)
.L_420:
        /*00c4*/ 	.word	0x00000008
.L_421:


//--------------------- .nv.info.MSELossbyBatchesFP16 --------------------------
	.section	.nv.info.MSELossbyBatchesFP16,"",@"SHT_CUDA_INFO"
	.sectionflags	@""
	.align	4


	//----- nvinfo : EIATTR_CUDA_API_VERSION
	.align		4
        /*0000*/ 	.byte	0x04, 0x37
        /*0002*/ 	.short	(.L_423 - .L_422)
.L_422:
        /*0004*/ 	.word	0x00000082


	//----- nvinfo : EIATTR_KPARAM_INFO
	.align		4
.L_423:
        /*0008*/ 	.byte	0x04, 0x17
        /*000a*/ 	.short	(.L_425 - .L_424)
.L_424:
        /*000c*/ 	.word	0x00000000
        /*0010*/ 	.short	0x0005
        /*0012*/ 	.short	0x0020
        /*0014*/ 	.byte	0x00, 0xf5, 0x21, 0x00


	//----- nvinfo : EIATTR_KPARAM_INFO
	.align		4
.L_425:
        /*0018*/ 	.byte	0x04, 0x17
        /*001a*/ 	.short	(.L_427 - .L_426)
.L_426:
        /*001c*/ 	.word	0x00000000
        /*0020*/ 	.short	0x0004
        /*0022*/ 	.short	0x0018
        /*0024*/ 	.byte	0x00, 0xf5, 0x21, 0x00


	//----- nvinfo : EIATTR_KPARAM_INFO
	.align		4
.L_427:
        /*0028*/ 	.byte	0x04, 0x17
        /*002a*/ 	.short	(.L_429 - .L_428)
.L_428:
        /*002c*/ 	.word	0x00000000
        /*0030*/ 	.short	0x0003
        /*0032*/ 	.short	0x0010
        /*0034*/ 	.byte	0x00, 0xf5, 0x21, 0x00


	//----- nvinfo : EIATTR_KPARAM_INFO
	.align		4
.L_429:
        /*0038*/ 	.byte	0x04, 0x17
        /*003a*/ 	.short	(.L_431 - .L_430)
.L_430:
        /*003c*/ 	.word	0x00000000
        /*0040*/ 	.short	0x0002
        /*0042*/ 	.short	0x0008
        /*0044*/ 	.byte	0x00, 0xf5, 0x21, 0x00


	//----- nvinfo : EIATTR_KPARAM_INFO
	.align		4
.L_431:
        /*0048*/ 	.byte	0x04, 0x17
        /*004a*/ 	.short	(.L_433 - .L_432)
.L_432:
        /*004c*/ 	.word	0x00000000
        /*0050*/ 	.short	0x0001
        /*0052*/ 	.short	0x0004
        /*0054*/ 	.byte	0x00, 0xf0, 0x11, 0x00


	//----- nvinfo : EIATTR_KPARAM_INFO
	.align		4
.L_433:
        /*0058*/ 	.byte	0x04, 0x17
        /*005a*/ 	.short	(.L_435 - .L_434)
.L_434:
        /*005c*/ 	.word	0x00000000
        /*0060*/ 	.short	0x0000
        /*0062*/ 	.short	0x0000
        /*0064*/ 	.byte	0x00, 0xf0, 0x11, 0x00


	//----- nvinfo : EIATTR_SPARSE_MMA_MASK
	.align		4
.L_435:
        /*0068*/ 	.byte	0x03, 0x50
        /*006a*/ 	.short	0x0000


	//----- nvinfo : EIATTR_MAXREG_COUNT
	.align		4
        /*006c*/ 	.byte	0x03, 0x1b
        /*006e*/ 	.short	0x00ff


	//----- nvinfo : EIATTR_MERCURY_ISA_VERSION
	.align		4
        /*0070*/ 	.byte	0x03, 0x5f
        /*0072*/ 	.short	0x0101


	//----- nvinfo : EIATTR_VRC_CTA_INIT_COUNT
	.align		4
        /*0074*/ 	.byte	0x02, 0x4a
	.zero		1
	.zero		1


	//----- nvinfo : EIATTR_ATOM16_EMUL_INSTR_REG_MAP
	.align		4
        /*0078*/ 	.byte	0x04, 0x2e
        /*007a*/ 	.short	(.L_437 - .L_436)


	//   ....[0]....
.L_436:
        /*007c*/ 	.word	0x000002e0
        /*0080*/ 	.short	0x0008
        /*0082*/ 	.short	0x0000


	//   ....[1]....
        /*0084*/ 	.word	0x000003b0
        /*0088*/ 	.short	0x0008
        /*008a*/ 	.short	0x0000


	//----- nvinfo : EIATTR_EXIT_INSTR_OFFSETS
	.align		4
.L_437:
        /*008c*/ 	.byte	0x04, 0x1c
        /*008e*/ 	.short	(.L_439 - .L_438)


	//   ....[0]....
.L_438:
        /*0090*/ 	.word	0x00000070


	//   ....[1]....
        /*0094*/ 	.word	0x00000460


	//----- nvinfo : EIATTR_CRS_STACK_SIZE
	.align		4
.L_439:
        /*0098*/ 	.byte	0x04, 0x1e
        /*009a*/ 	.short	(.L_441 - .L_440)
.L_440:
        /*009c*/ 	.word	0x00000000


	//----- nvinfo : EIATTR_CBANK_PARAM_SIZE
	.align		4
.L_441:
        /*00a0*/ 	.byte	0x03, 0x19
        /*00a2*/ 	.short	0x0028


	//----- nvinfo : EIATTR_PARAM_CBANK
	.align		4
        /*00a4*/ 	.byte	0x04, 0x0a
        /*00a6*/ 	.short	(.L_443 - .L_442)
	.align		4
.L_442:
        /*00a8*/ 	.word	index@(.nv.constant0.MSELossbyBatchesFP16)
        /*00ac*/ 	.short	0x0380
        /*00ae*/ 	.short	0x0028


	//----- nvinfo : EIATTR_SW_WAR
	.align		4
.L_443:
        /*00b0*/ 	.byte	0x04, 0x36
        /*00b2*/ 	.short	(.L_445 - .L_444)
.L_444:
        /*00b4*/ 	.word	0x00000008
.L_445:


//--------------------- .nv.info.LeakyBackwardFP16 --------------------------
	.section	.nv.info.LeakyBackwardFP16,"",@"SHT_CUDA_INFO"
	.sectionflags	@""
	.align	4


	//----- nvinfo : EIATTR_CUDA_API_VERSION
	.align		4
        /*0000*/ 	.byte	0x04, 0x37
        /*0002*/ 	.short	(.L_447 - .L_446)
.L_446:
        /*0004*/ 	.word	0x00000082


	//----- nvinfo : EIATTR_KPARAM_INFO
	.align		4
.L_447:
        /*0008*/ 	.byte	0x04, 0x17
        /*000a*/ 	.short	(.L_449 - .L_448)
.L_448:
        /*000c*/ 	.word	0x00000000
        /*0010*/ 	.short	0x0004
        /*0012*/ 	.short	0x0020
        /*0014*/ 	.byte	0x00, 0xf0, 0x09, 0x00


	//----- nvinfo : EIATTR_KPARAM_INFO
	.align		4
.L_449:
        /*0018*/ 	.byte	0x04, 0x17
        /*001a*/ 	.short	(.L_451 - .L_450)
.L_450:
        /*001c*/ 	.word	0x00000000
        /*0020*/ 	.short	0x0003
        /*0022*/ 	.short	0x0018
        /*0024*/ 	.byte	0x00, 0xf5, 0x21, 0x00


	//----- nvinfo : EIATTR_KPARAM_INFO
	.align		4
.L_451:
        /*0028*/ 	.byte	0x04, 0x17
        /*002a*/ 	.short	(.L_453 - .L_452)
.L_452:
        /*002c*/ 	.word	0x00000000
        /*0030*/ 	.short	0x0002
        /*0032*/ 	.short	0x0010
        /*0034*/ 	.byte	0x00, 0xf5, 0x21, 0x00


	//----- nvinfo : EIATTR_KPARAM_INFO
	.align		4
.L_453:
        /*0038*/ 	.byte	0x04, 0x17
        /*003a*/ 	.short	(.L_455 - .L_454)
.L_454:
        /*003c*/ 	.word	0x00000000
        /*0040*/ 	.short	0x0001
        /*0042*/ 	.short	0x0008
        /*0044*/ 	.byte	0x00, 0xf5, 0x21, 0x00


	//----- nvinfo : EIATTR_KPARAM_INFO
	.align		4
.L_455:
        /*0048*/ 	.byte	0x04, 0x17
        /*004a*/ 	.short	(.L_457 - .L_456)
.L_456:
        /*004c*/ 	.word	0x00000000
        /*0050*/ 	.short	0x0000
        /*0052*/ 	.short	0x0000
        /*0054*/ 	.byte	0x00, 0xf0, 0x11, 0x00


	//----- nvinfo : EIATTR_SPARSE_MMA_MASK
	.align		4
.L_457:
        /*0058*/ 	.byte	0x03, 0x50
        /*005a*/ 	.short	0x0000


	//----- nvinfo : EIATTR_MAXREG_COUNT
	.align		4
        /*005c*/ 	.byte	0x03, 0x1b
        /*005e*/ 	.short	0x00ff


	//----- nvinfo : EIATTR_MERCURY_ISA_VERSION
	.align		4
        /*0060*/ 	.byte	0x03, 0x5f
        /*0062*/ 	.short	0x0101


	//----- nvinfo : EIATTR_VRC_CTA_INIT_COUNT
	.align		4
        /*0064*/ 	.byte	0x02, 0x4a
	.zero		1
	.zero		1


	//----- nvinfo : EIATTR_EXIT_INSTR_OFFSETS
	.align		4
        /*0068*/ 	.byte	0x04, 0x1c
        /*006a*/ 	.short	(.L_459 - .L_458)


	//   ....[0]....
.L_458:
        /*006c*/ 	.word	0x00000070


	//   ....[1]....
        /*0070*/ 	.word	0x000001c0


	//----- nvinfo : EIATTR_CRS_STACK_SIZE
	.align		4
.L_459:
        /*0074*/ 	.byte	0x04, 0x1e
        /*0076*/ 	.short	(.L_461 - .L_460)
.L_460:
        /*0078*/ 	.word	0x00000000


	//----- nvinfo : EIATTR_CBANK_PARAM_SIZE
	.align		4
.L_461:
        /*007c*/ 	.byte	0x03, 0x19
        /*007e*/ 	.short	0x0022


	//----- nvinfo : EIATTR_PARAM_CBANK
	.align		4
        /*0080*/ 	.byte	0x04, 0x0a
        /*0082*/ 	.short	(.L_463 - .L_462)
	.align		4
.L_462:
        /*0084*/ 	.word	index@(.nv.constant0.LeakyBackwardFP16)
        /*0088*/ 	.short	0x0380
        /*008a*/ 	.short	0x0022


	//----- nvinfo : EIATTR_SW_WAR
	.align		4
.L_463:
        /*008c*/ 	.byte	0x04, 0x36
        /*008e*/ 	.short	(.L_465 - .L_464)
.L_464:
        /*0090*/ 	.word	0x00000008
.L_465:


//--------------------- .nv.info.LeakyForwardFP16 --------------------------
	.section	.nv.info.LeakyForwardFP16,"",@"SHT_CUDA_INFO"
	.sectionflags	@""
	.align	4


	//----- nvinfo : EIATTR_CUDA_API_VERSION
	.align		4
        /*0000*/ 	.byte	0x04, 0x37
        /*0002*/ 	.short	(.L_467 - .L_466)
.L_466:
        /*0004*/ 	.word	0x00000082


	//----- nvinfo : EIATTR_KPARAM_INFO
	.align		4
.L_467:
        /*0008*/ 	.byte	0x04, 0x17
        /*000a*/ 	.short	(.L_469 - .L_468)
.L_468:
        /*000c*/ 	.word	0x00000000
        /*0010*/ 	.short	0x0003
        /*0012*/ 	.short	0x0018
        /*0014*/ 	.byte	0x00, 0xf0, 0x09, 0x00


	//----- nvinfo : EIATTR_KPARAM_INFO
	.align		4
.L_469:
        /*0018*/ 	.byte	0x04, 0x17
        /*001a*/ 	.short	(.L_471 - .L_470)
.L_470:
        /*001c*/ 	.word	0x00000000
        /*0020*/ 	.short	0x0002
        /*0022*/ 	.short	0x0010
        /*0024*/ 	.byte	0x00, 0xf5, 0x21, 0x00


	//----- nvinfo : EIATTR_KPARAM_INFO
	.align		4
.L_471:
        /*0028*/ 	.byte	0x04, 0x17
        /*002a*/ 	.short	(.L_473 - .L_472)
.L_472:
        /*002c*/ 	.word	0x00000000
        /*0030*/ 	.short	0x0001
        /*0032*/ 	.short	0x0008
        /*0034*/ 	.byte	0x00, 0xf5, 0x21, 0x00


	//----- nvinfo : EIATTR_KPARAM_INFO
	.align		4
.L_473:
        /*0038*/ 	.byte	0x04, 0x17
        /*003a*/ 	.short	(.L_475 - .L_474)
.L_474:
        /*003c*/ 	.word	0x00000000
        /*0040*/ 	.short	0x0000
        /*0042*/ 	.short	0x0000
        /*0044*/ 	.byte	0x00, 0xf0, 0x11, 0x00


	//----- nvinfo : EIATTR_SPARSE_MMA_MASK
	.align		4
.L_475:
        /*0048*/ 	.byte	0x03, 0x50
        /*004a*/ 	.short	0x0000


	//----- nvinfo : EIATTR_MAXREG_COUNT
	.align		4
        /*004c*/ 	.byte	0x03, 0x1b
        /*004e*/ 	.short	0x00ff


	//----- nvinfo : EIATTR_MERCURY_ISA_VERSION
	.align		4
        /*0050*/ 	.byte	0x03, 0x5f
        /*0052*/ 	.short	0x0101


	//----- nvinfo : EIATTR_VRC_CTA_INIT_COUNT
	.align		4
        /*0054*/ 	.byte	0x02, 0x4a
	.zero		1
	.zero		1


	//----- nvinfo : EIATTR_EXIT_INSTR_OFFSETS
	.align		4
        /*0058*/ 	.byte	0x04, 0x1c
        /*005a*/ 	.short	(.L_477 - .L_476)


	//   ....[0]....
.L_476:
        /*005c*/ 	.word	0x00000070


	//   ....[1]....
        /*0060*/ 	.word	0x00000190


	//----- nvinfo : EIATTR_CRS_STACK_SIZE
	.align		4
.L_477:
        /*0064*/ 	.byte	0x04, 0x1e
        /*0066*/ 	.short	(.L_479 - .L_478)
.L_478:
        /*0068*/ 	.word	0x00000000


	//----- nvinfo : EIATTR_CBANK_PARAM_SIZE
	.align		4
.L_479:
        /*006c*/ 	.byte	0x03, 0x19
        /*006e*/ 	.short	0x001a


	//----- nvinfo : EIATTR_PARAM_CBANK
	.align		4
        /*0070*/ 	.byte	0x04, 0x0a
        /*0072*/ 	.short	(.L_481 - .L_480)
	.align		4
.L_480:
        /*0074*/ 	.word	index@(.nv.constant0.LeakyForwardFP16)
        /*0078*/ 	.short	0x0380
        /*007a*/ 	.short	0x001a


	//----- nvinfo : EIATTR_SW_WAR
	.align		4
.L_481:
        /*007c*/ 	.byte	0x04, 0x36
        /*007e*/ 	.short	(.L_483 - .L_482)
.L_482:
        /*0080*/ 	.word	0x00000008
.L_483:


//--------------------- .nv.info.LeakyBackwardAlphaFP16 --------------------------
	.section	.nv.info.LeakyBackwardAlphaFP16,"",@"SHT_CUDA_INFO"
	.sectionflags	@""
	.align	4


	//----- nvinfo : EIATTR_CUDA_API_VERSION
	.align		4
        /*0000*/ 	.byte	0x04, 0x37
        /*0002*/ 	.short	(.L_485 - .L_484)
.L_484:
        /*0004*/ 	.word	0x00000082


	//----- nvinfo : EIATTR_KPARAM_INFO
	.align		4
.L_485:
        /*0008*/ 	.byte	0x04, 0x17
        /*000a*/ 	.short	(.L_487 - .L_486)
.L_486:
        /*000c*/ 	.word	0x00000000
        /*0010*/ 	.short	0x0005
        /*0012*/ 	.short	0x0022
        /*0014*/ 	.byte	0x00, 0xf0, 0x09, 0x00


	//----- nvinfo : EIATTR_KPARAM_INFO
	.align		4
.L_487:
        /*0018*/ 	.byte	0x04, 0x17
        /*001a*/ 	.short	(.L_489 - .L_488)
.L_488:
        /*001c*/ 	.word	0x00000000
        /*0020*/ 	.short	0x0004
        /*0022*/ 	.short	0x0020
        /*0024*/ 	.byte	0x00, 0xf0, 0x09, 0x00


	//----- nvinfo : EIATTR_KPARAM_INFO
	.align		4
.L_489:
        /*0028*/ 	.byte	0x04, 0x17
        /*002a*/ 	.short	(.L_491 - .L_490)
.L_490:
        /*002c*/ 	.word	0x00000000
        /*0030*/ 	.short	0x0003
        /*0032*/ 	.short	0x0018
        /*0034*/ 	.byte	0x00, 0xf5, 0x21, 0x00


	//----- nvinfo : EIATTR_KPARAM_INFO
	.align		4
.L_491:
        /*0038*/ 	.byte	0x04, 0x17
        /*003a*/ 	.short	(.L_493 - .L_492)
.L_492:
        /*003c*/ 	.word	0x00000000
        /*0040*/ 	.short	0x0002
        /*0042*/ 	.short	0x0010
        /*0044*/ 	.byte	0x00, 0xf5, 0x21, 0x00


	//----- nvinfo : EIATTR_KPARAM_INFO
	.align		4
.L_493:
        /*0048*/ 	.byte	0x04, 0x17
        /*004a*/ 	.short	(.L_495 - .L_494)
.L_494:
        /*004c*/ 	.word	0x00000000
        /*0050*/ 	.short	0x0001
        /*0052*/ 	.short	0x0008
        /*0054*/ 	.byte	0x00, 0xf5, 0x21, 0x00


	//----- nvinfo : EIATTR_KPARAM_INFO
	.align		4
.L_495:
        /*0058*/ 	.byte	0x04, 0x17
        /*005a*/ 	.short	(.L_497 - .L_496)
.L_496:
        /*005c*/ 	.word	0x00000000
        /*0060*/ 	.short	0x0000
        /*0062*/ 	.short	0x0000
        /*0064*/ 	.byte	0x00, 0xf0, 0x11, 0x00


	//----- nvinfo : EIATTR_SPARSE_MMA_MASK
	.align		4
.L_497:
        /*0068*/ 	.byte	0x03, 0x50
        /*006a*/ 	.short	0x0000


	//----- nvinfo : EIATTR_MAXREG_COUNT
	.align		4
        /*006c*/ 	.byte	0x03, 0x1b
        /*006e*/ 	.short	0x00ff


	//----- nvinfo : EIATTR_NUM_BARRIERS
	.align		4
        /*0070*/ 	.byte	0x02, 0x4c
        /*0072*/ 	.byte	0x01
	.zero		1


	//----- nvinfo : EIATTR_MERCURY_ISA_VERSION
	.align		4
        /*0074*/ 	.byte	0x03, 0x5f
        /*0076*/ 	.short	0x0101


	//----- nvinfo : EIATTR_VRC_CTA_INIT_COUNT
	.align		4
        /*0078*/ 	.byte	0x02, 0x4a
	.zero		1
	.zero		1


	//----- nvinfo : EIATTR_EXIT_INSTR_OFFSETS
	.align		4
        /*007c*/ 	.byte	0x04, 0x1c
        /*007e*/ 	.short	(.L_499 - .L_498)


	//   ....[0]....
.L_498:
        /*0080*/ 	.word	0x00000070


	//   ....[1]....
        /*0084*/ 	.word	0x00000200


	//----- nvinfo : EIATTR_CRS_STACK_SIZE
	.align		4
.L_499:
        /*0088*/ 	.byte	0x04, 0x1e
        /*008a*/ 	.short	(.L_501 - .L_500)
.L_500:
        /*008c*/ 	.word	0x00000000


	//----- nvinfo : EIATTR_CBANK_PARAM_SIZE
	.align		4
.L_501:
        /*0090*/ 	.byte	0x03, 0x19
        /*0092*/ 	.short	0x0024


	//----- nvinfo : EIATTR_PARAM_CBANK
	.align		4
        /*0094*/ 	.byte	0x04, 0x0a
        /*0096*/ 	.short	(.L_503 - .L_502)
	.align		4
.L_502:
        /*0098*/ 	.word	index@(.nv.constant0.LeakyBackwardAlphaFP16)
        /*009c*/ 	.short	0x0380
        /*009e*/ 	.short	0x0024


	//----- nvinfo : EIATTR_SW_WAR
	.align		4
.L_503:
        /*00a0*/ 	.byte	0x04, 0x36
        /*00a2*/ 	.short	(.L_505 - .L_504)
.L_504:
        /*00a4*/ 	.word	0x00000008
.L_505:


//--------------------- .nv.info.LeakyForwardAlphaFP16 --------------------------
	.section	.nv.info.LeakyForwardAlphaFP16,"",@"SHT_CUDA_INFO"
	.sectionflags	@""
	.align	4


	//----- nvinfo : EIATTR_CUDA_API_VERSION
	.align		4
        /*0000*/ 	.byte	0x04, 0x37
        /*0002*/ 	.short	(.L_507 - .L_506)
.L_506:
        /*0004*/ 	.word	0x00000082


	//----- nvinfo : EIATTR_KPARAM_INFO
	.align		4
.L_507:
        /*0008*/ 	.byte	0x04, 0x17
        /*000a*/ 	.short	(.L_509 - .L_508)
.L_508:
        /*000c*/ 	.word	0x00000000
        /*0010*/ 	.short	0x0004
        /*0012*/ 	.short	0x001a
        /*0014*/ 	.byte	0x00, 0xf0, 0x09, 0x00


	//----- nvinfo : EIATTR_KPARAM_INFO
	.align		4
.L_509:
        /*0018*/ 	.byte	0x04, 0x17
        /*001a*/ 	.short	(.L_511 - .L_510)
.L_510:
        /*001c*/ 	.word	0x00000000
        /*0020*/ 	.short	0x0003
        /*0022*/ 	.short	0x0018
        /*0024*/ 	.byte	0x00, 0xf0, 0x09, 0x00


	//----- nvinfo : EIATTR_KPARAM_INFO
	.align		4
.L_511:
        /*0028*/ 	.byte	0x04, 0x17
        /*002a*/ 	.short	(.L_513 - .L_512)
.L_512:
        /*002c*/ 	.word	0x00000000
        /*0030*/ 	.short	0x0002
        /*0032*/ 	.short	0x0010
        /*0034*/ 	.byte	0x00, 0xf5, 0x21, 0x00


	//----- nvinfo : EIATTR_KPARAM_INFO
	.align		4
.L_513:
        /*0038*/ 	.byte	0x04, 0x17
        /*003a*/ 	.short	(.L_515 - .L_514)
.L_514:
        /*003c*/ 	.word	0x00000000
        /*0040*/ 	.short	0x0001
        /*0042*/ 	.short	0x0008
        /*0044*/ 	.byte	0x00, 0xf5, 0x21, 0x00


	//----- nvinfo : EIATTR_KPARAM_INFO
	.align		4
.L_515:
        /*0048*/ 	.byte	0x04, 0x17
        /*004a*/ 	.short	(.L_517 - .L_516)
.L_516:
        /*004c*/ 	.word	0x00000000
        /*0050*/ 	.short	0x0000
        /*0052*/ 	.short	0x0000
        /*0054*/ 	.byte	0x00, 0xf0, 0x11, 0x00


	//----- nvinfo : EIATTR_SPARSE_MMA_MASK
	.align		4
.L_517:
        /*0058*/ 	.byte	0x03, 0x50
        /*005a*/ 	.short	0x0000


	//----- nvinfo : EIATTR_MAXREG_COUNT
	.align		4
        /*005c*/ 	.byte	0x03, 0x1b
        /*005e*/ 	.short	0x00ff


	//----- nvinfo : EIATTR_NUM_BARRIERS
	.align		4
        /*0060*/ 	.byte	0x02, 0x4c
        /*0062*/ 	.byte	0x01
	.zero		1


	//----- nvinfo : EIATTR_MERCURY_ISA_VERSION
	.align		4
        /*0064*/ 	.byte	0x03, 0x5f
        /*0066*/ 	.short	0x0101


	//----- nvinfo : EIATTR_VRC_CTA_INIT_COUNT
	.align		4
        /*0068*/ 	.byte	0x02, 0x4a
	.zero		1
	.zero		1


	//----- nvinfo : EIATTR_EXIT_INSTR_OFFSETS
	.align		4
        /*006c*/ 	.byte	0x04, 0x1c
        /*006e*/ 	.short	(.L_519 - .L_518)


	//   ....[0]....
.L_518:
        /*0070*/ 	.word	0x00000070


	//   ....[1]....
        /*0074*/ 	.word	0x000001d0


	//----- nvinfo : EIATTR_CRS_STACK_SIZE
	.align		4
.L_519:
        /*0078*/ 	.byte	0x04, 0x1e
        /*007a*/ 	.short	(.L_521 - .L_520)
.L_520:
        /*007c*/ 	.word	0x00000000


	//----- nvinfo : EIATTR_CBANK_PARAM_SIZE
	.align		4
.L_521:
        /*0080*/ 	.byte	0x03, 0x19
        /*0082*/ 	.short	0x001c


	//----- nvinfo : EIATTR_PARAM_CBANK
	.align		4
        /*0084*/ 	.byte	0x04, 0x0a
        /*0086*/ 	.short	(.L_523 - .L_522)
	.align		4
.L_522:
        /*0088*/ 	.word	index@(.nv.constant0.LeakyForwardAlphaFP16)
        /*008c*/ 	.short	0x0380
        /*008e*/ 	.short	0x001c


	//----- nvinfo : EIATTR_SW_WAR
	.align		4
.L_523:
        /*0090*/ 	.byte	0x04, 0x36
        /*0092*/ 	.short	(.L_525 - .L_524)
.L_524:
        /*0094*/ 	.word	0x00000008
.L_525:


//--------------------- .nv.info.LeakyBackwardAlphaBetaFP16 --------------------------
	.section	.nv.info.LeakyBackwardAlphaBetaFP16,"",@"SHT_CUDA_INFO"
	.sectionflags	@""
	.align	4


	//----- nvinfo : EIATTR_CUDA_API_VERSION
	.align		4
        /*0000*/ 	.byte	0x04, 0x37
        /*0002*/ 	.short	(.L_527 - .L_526)
.L_526:
        /*0004*/ 	.word	0x00000082


	//----- nvinfo : EIATTR_KPARAM_INFO
	.align		4
.L_527:
        /*0008*/ 	.byte	0x04, 0x17
        /*000a*/ 	.short	(.L_529 - .L_528)
.L_528:
        /*000c*/ 	.word	0x00000000
        /*0010*/ 	.short	0x0006
        /*0012*/ 	.short	0x0024
        /*0014*/ 	.byte	0x00, 0xf0, 0x09, 0x00


	//----- nvinfo : EIATTR_KPARAM_INFO
	.align		4
.L_529:
        /*0018*/ 	.byte	0x04, 0x17
        /*001a*/ 	.short	(.L_531 - .L_530)
.L_530:
        /*001c*/ 	.word	0x00000000
        /*0020*/ 	.short	0x0005
        /*0022*/ 	.short	0x0022
        /*0024*/ 	.byte	0x00, 0xf0, 0x09, 0x00


	//----- nvinfo : EIATTR_KPARAM_INFO
	.align		4
.L_531:
        /*0028*/ 	.byte	0x04, 0x17
        /*002a*/ 	.short	(.L_533 - .L_532)
.L_532:
        /*002c*/ 	.word	0x00000000
        /*0030*/ 	.short	0x0004
        /*0032*/ 	.short	0x0020
        /*0034*/ 	.byte	0x00, 0xf0, 0x09, 0x00


	//----- nvinfo : EIATTR_KPARAM_INFO
	.align		4
.L_533:
        /*0038*/ 	.byte	0x04, 0x17
        /*003a*/ 	.short	(.L_535 - .L_534)
.L_534:
        /*003c*/ 	.word	0x00000000
        /*0040*/ 	.short	0x0003
        /*0042*/ 	.short	0x0018
        /*0044*/ 	.byte	0x00, 0xf5, 0x21, 0x00


	//----- nvinfo : EIATTR_KPARAM_INFO
	.align		4
.L_535:
        /*0048*/ 	.byte	0x04, 0x17
        /*004a*/ 	.short	(.L_537 - .L_536)
.L_536:
        /*004c*/ 	.word	0x00000000
        /*0050*/ 	.short	0x0002
        /*0052*/ 	.short	0x0010
        /*0054*/ 	.byte	0x00, 0xf5, 0x21, 0x00


	//----- nvinfo : EIATTR_KPARAM_INFO
	.align		4
.L_537:
        /*0058*/ 	.byte	0x04, 0x17
        /*005a*/ 	.short	(.L_539 - .L_538)
.L_538:
        /*005c*/ 	.word	0x00000000
        /*0060*/ 	.short	0x0001
        /*0062*/ 	.short	0x0008
        /*0064*/ 	.byte	0x00, 0xf5, 0x21, 0x00


	//----- nvinfo : EIATTR_KPARAM_INFO
	.align		4
.L_539:
        /*0068*/ 	.byte	0x04, 0x17
        /*006a*/ 	.short	(.L_541 - .L_540)
.L_540:
        /*006c*/ 	.word	0x00000000
        /*0070*/ 	.short	0x0000
        /*0072*/ 	.short	0x0000
        /*0074*/ 	.byte	0x00, 0xf0, 0x11, 0x00


	//----- nvinfo : EIATTR_SPARSE_MMA_MASK
	.align		4
.L_541:
        /*0078*/ 	.byte	0x03, 0x50
        /*007a*/ 	.short	0x0000


	//----- nvinfo : EIATTR_MAXREG_COUNT
	.align		4
        /*007c*/ 	.byte	0x03, 0x1b
        /*007e*/ 	.short	0x00ff


	//----- nvinfo : EIATTR_NUM_BARRIERS
	.align		4
        /*0080*/ 	.byte	0x02, 0x4c
        /*0082*/ 	.byte	0x01
	.zero		1


	//----- nvinfo : EIATTR_MERCURY_ISA_VERSION
	.align		4
        /*0084*/ 	.byte	0x03, 0x5f
        /*0086*/ 	.short	0x0101


	//----- nvinfo : EIATTR_VRC_CTA_INIT_COUNT
	.align		4
        /*0088*/ 	.byte	0x02, 0x4a
	.zero		1
	.zero		1


	//----- nvinfo : EIATTR_EXIT_INSTR_OFFSETS
	.align		4
        /*008c*/ 	.byte	0x04, 0x1c
        /*008e*/ 	.short	(.L_543 - .L_542)


	//   ....[0]....
.L_542:
        /*0090*/ 	.word	0x00000070


	//   ....[1]....
        /*0094*/ 	.word	0x00000280


	//----- nvinfo : EIATTR_CRS_STACK_SIZE
	.align		4
.L_543:
        /*0098*/ 	.byte	0x04, 0x1e
        /*009a*/ 	.short	(.L_545 - .L_544)
.L_544:
        /*009c*/ 	.word	0x00000000


	//----- nvinfo : EIATTR_CBANK_PARAM_SIZE
	.align		4
.L_545:
        /*00a0*/ 	.byte	0x03, 0x19
        /*00a2*/ 	.short	0x0026


	//----- nvinfo : EIATTR_PARAM_CBANK
	.align		4
        /*00a4*/ 	.byte	0x04, 0x0a
        /*00a6*/ 	.short	(.L_547 - .L_546)
	.align		4
.L_546:
        /*00a8*/ 	.word	index@(.nv.constant0.LeakyBackwardAlphaBetaFP16)
        /*00ac*/ 	.short	0x0380
        /*00ae*/ 	.short	0x0026


	//----- nvinfo : EIATTR_SW_WAR
	.align		4
.L_547:
        /*00b0*/ 	.byte	0x04, 0x36
        /*00b2*/ 	.short	(.L_549 - .L_548)
.L_548:
        /*00b4*/ 	.word	0x00000008
.L_549:


//--------------------- .nv.info.LeakyForwardAlphaBetaFP16 --------------------------
	.section	.nv.info.LeakyForwardAlphaBetaFP16,"",@"SHT_CUDA_INFO"
	.sectionflags	@""
	.align	4


	//----- nvinfo : EIATTR_CUDA_API_VERSION
	.align		4
        /*0000*/ 	.byte	0x04, 0x37
        /*0002*/ 	.short	(.L_551 - .L_550)
.L_550:
        /*0004*/ 	.word	0x00000082


	//----- nvinfo : EIATTR_KPARAM_INFO
	.align		4
.L_551:
        /*0008*/ 	.byte	0x04, 0x17
        /*000a*/ 	.short	(.L_553 - .L_552)
.L_552:
        /*000c*/ 	.word	0x00000000
        /*0010*/ 	.short	0x0005
        /*0012*/ 	.short	0x001c
        /*0014*/ 	.byte	0x00, 0xf0, 0x09, 0x00


	//----- nvinfo : EIATTR_KPARAM_INFO
	.align		4
.L_553:
        /*0018*/ 	.byte	0x04, 0x17
        /*001a*/ 	.short	(.L_555 - .L_554)
.L_554:
        /*001c*/ 	.word	0x00000000
        /*0020*/ 	.short	0x0004
        /*0022*/ 	.short	0x001a
        /*0024*/ 	.byte	0x00, 0xf0, 0x09, 0x00


	//----- nvinfo : EIATTR_KPARAM_INFO
	.align		4
.L_555:
        /*0028*/ 	.byte	0x04, 0x17
        /*002a*/ 	.short	(.L_557 - .L_556)
.L_556:
        /*002c*/ 	.word	0x00000000
        /*0030*/ 	.short	0x0003
        /*0032*/ 	.short	0x0018
        /*0034*/ 	.byte	0x00, 0xf0, 0x09, 0x00


	//----- nvinfo : EIATTR_KPARAM_INFO
	.align		4
.L_557:
        /*0038*/ 	.byte	0x04, 0x17
        /*003a*/ 	.short	(.L_559 - .L_558)
.L_558:
        /*003c*/ 	.word	0x00000000
        /*0040*/ 	.short	0x0002
        /*0042*/ 	.short	0x0010
        /*0044*/ 	.byte	0x00, 0xf5, 0x21, 0x00


	//----- nvinfo : EIATTR_KPARAM_INFO
	.align		4
.L_559:
        /*0048*/ 	.byte	0x04, 0x17
        /*004a*/ 	.short	(.L_561 - .L_560)
.L_560:
        /*004c*/ 	.word	0x00000000
        /*0050*/ 	.short	0x0001
        /*0052*/ 	.short	0x0008
        /*0054*/ 	.byte	0x00, 0xf5, 0x21, 0x00


	//----- nvinfo : EIATTR_KPARAM_INFO
	.align		4
.L_561:
        /*0058*/ 	.byte	0x04, 0x17
        /*005a*/ 	.short	(.L_563 - .L_562)
.L_562:
        /*005c*/ 	.word	0x00000000
        /*0060*/ 	.short	0x0000
        /*0062*/ 	.short	0x0000
        /*0064*/ 	.byte	0x00, 0xf0, 0x11, 0x00


	//----- nvinfo : EIATTR_SPARSE_MMA_MASK
	.align		4
.L_563:
        /*0068*/ 	.byte	0x03, 0x50
        /*006a*/ 	.short	0x0000


	//----- nvinfo : EIATTR_MAXREG_COUNT
	.align		4
        /*006c*/ 	.byte	0x03, 0x1b
        /*006e*/ 	.short	0x00ff


	//----- nvinfo : EIATTR_NUM_BARRIERS
	.align		4
        /*0070*/ 	.byte	0x02, 0x4c
        /*0072*/ 	.byte	0x01
	.zero		1


	//----- nvinfo : EIATTR_MERCURY_ISA_VERSION
	.align		4
        /*0074*/ 	.byte	0x03, 0x5f
        /*0076*/ 	.short	0x0101


	//----- nvinfo : EIATTR_VRC_CTA_INIT_COUNT
	.align		4
        /*0078*/ 	.byte	0x02, 0x4a
	.zero		1
	.zero		1


	//----- nvinfo : EIATTR_EXIT_INSTR_OFFSETS
	.align		4
        /*007c*/ 	.byte	0x04, 0x1c
        /*007e*/ 	.short	(.L_565 - .L_564)


	//   ....[0]....
.L_564:
        /*0080*/ 	.word	0x00000070


	//   ....[1]....
        /*0084*/ 	.word	0x00000240


	//----- nvinfo : EIATTR_CRS_STACK_SIZE
	.align		4
.L_565:
        /*0088*/ 	.byte	0x04, 0x1e
        /*008a*/ 	.short	(.L_567 - .L_566)
.L_566:
        /*008c*/ 	.word	0x00000000


	//----- nvinfo : EIATTR_CBANK_PARAM_SIZE
	.align		4
.L_567:
        /*0090*/ 	.byte	0x03, 0x19
        /*0092*/ 	.short	0x001e


	//----- nvinfo : EIATTR_PARAM_CBANK
	.align		4
        /*0094*/ 	.byte	0x04, 0x0a
        /*0096*/ 	.short	(.L_569 - .L_568)
	.align		4
.L_568:
        /*0098*/ 	.word	index@(.nv.constant0.LeakyForwardAlphaBetaFP16)
        /*009c*/ 	.short	0x0380
        /*009e*/ 	.short	0x001e


	//----- nvinfo : EIATTR_SW_WAR
	.align		4
.L_569:
        /*00a0*/ 	.byte	0x04, 0x36
        /*00a2*/ 	.short	(.L_571 - .L_570)
.L_570:
        /*00a4*/ 	.word	0x00000008
.L_571:


//--------------------- .nv.info.PreluBackwardFP16 --------------------------
	.section	.nv.info.PreluBackwardFP16,"",@"SHT_CUDA_INFO"
	.sectionflags	@""
	.align	4


	//----- nvinfo : EIATTR_CUDA_API_VERSION
	.align		4
        /*0000*/ 	.byte	0x04, 0x37
        /*0002*/ 	.short	(.L_573 - .L_572)
.L_572:
        /*0004*/ 	.word	0x00000082


	//----- nvinfo : EIATTR_KPARAM_INFO
	.align		4
.L_573:
        /*0008*/ 	.byte	0x04, 0x17
        /*000a*/ 	.short	(.L_575 - .L_574)
.L_574:
        /*000c*/ 	.word	0x00000000
        /*0010*/ 	.short	0x0006
        /*0012*/ 	.short	0x0028
        /*0014*/ 	.byte	0x00, 0xf5, 0x21, 0x00


	//----- nvinfo : EIATTR_KPARAM_INFO
	.align		4
.L_575:
        /*0018*/ 	.byte	0x04, 0x17
        /*001a*/ 	.short	(.L_577 - .L_576)
.L_576:
        /*001c*/ 	.word	0x00000000
        /*0020*/ 	.short	0x0005
        /*0022*/ 	.short	0x0020
        /*0024*/ 	.byte	0x00, 0xf5, 0x21, 0x00


	//----- nvinfo : EIATTR_KPARAM_INFO
	.align		4
.L_577:
        /*0028*/ 	.byte	0x04, 0x17
        /*002a*/ 	.short	(.L_579 - .L_578)
.L_578:
        /*002c*/ 	.word	0x00000000
        /*0030*/ 	.short	0x0004
        /*0032*/ 	.short	0x0018
        /*0034*/ 	.byte	0x00, 0xf5, 0x21, 0x00


	//----- nvinfo : EIATTR_KPARAM_INFO
	.align		4
.L_579:
        /*0038*/ 	.byte	0x04, 0x17
        /*003a*/ 	.short	(.L_581 - .L_580)
.L_580:
        /*003c*/ 	.word	0x00000000
        /*0040*/ 	.short	0x0003
        /*0042*/ 	.short	0x0010
        /*0044*/ 	.byte	0x00, 0xf5, 0x21, 0x00


	//----- nvinfo : EIATTR_KPARAM_INFO
	.align		4
.L_581:
        /*0048*/ 	.byte	0x04, 0x17
        /*004a*/ 	.short	(.L_583 - .L_582)
.L_582:
        /*004c*/ 	.word	0x00000000
        /*0050*/ 	.short	0x0002
        /*0052*/ 	.short	0x0008
        /*0054*/ 	.byte	0x00, 0xf5, 0x21, 0x00


	//----- nvinfo : EIATTR_KPARAM_INFO
	.align		4
.L_583:
        /*0058*/ 	.byte	0x04, 0x17
        /*005a*/ 	.short	(.L_585 - .L_584)
.L_584:
        /*005c*/ 	.word	0x00000000
        /*0060*/ 	.short	0x0001
        /*0062*/ 	.short	0x0004
        /*0064*/ 	.byte	0x00, 0xf0, 0x11, 0x00


	//----- nvinfo : EIATTR_KPARAM_INFO
	.align		4
.L_585:
        /*0068*/ 	.byte	0x04, 0x17
        /*006a*/ 	.short	(.L_587 - .L_586)
.L_586:
        /*006c*/ 	.word	0x00000000
        /*0070*/ 	.short	0x0000
        /*0072*/ 	.short	0x0000
        /*0074*/ 	.byte	0x00, 0xf0, 0x11, 0x00


	//----- nvinfo : EIATTR_SPARSE_MMA_MASK
	.align		4
.L_587:
        /*0078*/ 	.byte	0x03, 0x50
        /*007a*/ 	.short	0x0000


	//----- nvinfo : EIATTR_MAXREG_COUNT
	.align		4
        /*007c*/ 	.byte	0x03, 0x1b
        /*007e*/ 	.short	0x00ff


	//----- nvinfo : EIATTR_MERCURY_ISA_VERSION
	.align		4
        /*0080*/ 	.byte	0x03, 0x5f
        /*0082*/ 	.short	0x0101


	//----- nvinfo : EIATTR_VRC_CTA_INIT_COUNT
	.align		4
        /*0084*/ 	.byte	0x02, 0x4a
	.zero		1
	.zero		1


	//----- nvinfo : EIATTR_EXIT_INSTR_OFFSETS
	.align		4
        /*0088*/ 	.byte	0x04, 0x1c
        /*008a*/ 	.short	(.L_589 - .L_588)


	//   ....[0]....
.L_588:
        /*008c*/ 	.word	0x00000030


	//   ....[1]....
        /*0090*/ 	.word	0x00000330


	//----- nvinfo : EIATTR_CRS_STACK_SIZE
	.align		4
.L_589:
        /*0094*/ 	.byte	0x04, 0x1e
        /*0096*/ 	.short	(.L_591 - .L_590)
.L_590:
        /*0098*/ 	.word	0x00000000


	//----- nvinfo : EIATTR_CBANK_PARAM_SIZE
	.align		4
.L_591:
        /*009c*/ 	.byte	0x03, 0x19
        /*009e*/ 	.short	0x0030


	//----- nvinfo : EIATTR_PARAM_CBANK
	.align		4
        /*00a0*/ 	.byte	0x04, 0x0a
        /*00a2*/ 	.short	(.L_593 - .L_592)
	.align		4
.L_592:
        /*00a4*/ 	.word	index@(.nv.constant0.PreluBackwardFP16)
        /*00a8*/ 	.short	0x0380
        /*00aa*/ 	.short	0x0030


	//----- nvinfo : EIATTR_SW_WAR
	.align		4
.L_593:
        /*00ac*/ 	.byte	0x04, 0x36
        /*00ae*/ 	.short	(.L_595 - .L_594)
.L_594:
        /*00b0*/ 	.word	0x00000008
.L_595:


//--------------------- .nv.info.PreluForwardFP16 --------------------------
	.section	.nv.info.PreluForwardFP16,"",@"SHT_CUDA_INFO"
	.sectionflags	@""
	.align	4


	//----- nvinfo : EIATTR_CUDA_API_VERSION
	.align		4
        /*0000*/ 	.byte	0x04, 0x37
        /*0002*/ 	.short	(.L_597 - .L_596)
.L_596:
        /*0004*/ 	.word	0x00000082


	//----- nvinfo : EIATTR_KPARAM_INFO
	.align		4
.L_597:
        /*0008*/ 	.byte	0x04, 0x17
        /*000a*/ 	.short	(.L_599 - .L_598)
.L_598:
        /*000c*/ 	.word	0x00000000
        /*0010*/ 	.short	0x0004
        /*0012*/ 	.short	0x0018
        /*0014*/ 	.byte	0x00, 0xf5, 0x21, 0x00


	//----- nvinfo : EIATTR_KPARAM_INFO
	.align		4
.L_599:
        /*0018*/ 	.byte	0x04, 0x17
        /*001a*/ 	.short	(.L_601 - .L_600)
.L_600:
        /*001c*/ 	.word	0x00000000
        /*0020*/ 	.short	0x0003
        /*0022*/ 	.short	0x0010
        /*0024*/ 	.byte	0x00, 0xf5, 0x21, 0x00


	//----- nvinfo : EIATTR_KPARAM_INFO
	.align		4
.L_601:
        /*0028*/ 	.byte	0x04, 0x17
        /*002a*/ 	.short	(.L_603 - .L_602)
.L_602:
        /*002c*/ 	.word	0x00000000
        /*0030*/ 	.short	0x0002
        /*0032*/ 	.short	0x0008
        /*0034*/ 	.byte	0x00, 0xf5, 0x21, 0x00


	//----- nvinfo : EIATTR_KPARAM_INFO
	.align		4
.L_603:
        /*0038*/ 	.byte	0x04, 0x17
        /*003a*/ 	.short	(.L_605 - .L_604)
.L_604:
        /*003c*/ 	.word	0x00000000
        /*0040*/ 	.short	0x0001
        /*0042*/ 	.short	0x0004
        /*0044*/ 	.byte	0x00, 0xf0, 0x11, 0x00


	//----- nvinfo : EIATTR_KPARAM_INFO
	.align		4
.L_605:
        /*0048*/ 	.byte	0x04, 0x17
        /*004a*/ 	.short	(.L_607 - .L_606)
.L_606:
        /*004c*/ 	.word	0x00000000
        /*0050*/ 	.short	0x0000
        /*0052*/ 	.short	0x0000
        /*0054*/ 	.byte	0x00, 0xf0, 0x11, 0x00


	//----- nvinfo : EIATTR_SPARSE_MMA_MASK
	.align		4
.L_607:
        /*0058*/ 	.byte	0x03, 0x50
        /*005a*/ 	.short	0x0000


	//----- nvinfo : EIATTR_MAXREG_COUNT
	.align		4
        /*005c*/ 	.byte	0x03, 0x1b
        /*005e*/ 	.short	0x00ff


	//----- nvinfo : EIATTR_MERCURY_ISA_VERSION
	.align		4
        /*0060*/ 	.byte	0x03, 0x5f
        /*0062*/ 	.short	0x0101


	//----- nvinfo : EIATTR_VRC_CTA_INIT_COUNT
	.align		4
        /*0064*/ 	.byte	0x02, 0x4a
	.zero		1
	.zero		1


	//----- nvinfo : EIATTR_EXIT_INSTR_OFFSETS
	.align		4
        /*0068*/ 	.byte	0x04, 0x1c
        /*006a*/ 	.short	(.L_609 - .L_608)


	//   ....[0]....
.L_608:
        /*006c*/ 	.word	0x00000030


	//   ....[1]....
        /*0070*/ 	.word	0x00000270


	//----- nvinfo : EIATTR_CRS_STACK_SIZE
	.align		4
.L_609:
        /*0074*/ 	.byte	0x04, 0x1e
        /*0076*/ 	.short	(.L_611 - .L_610)
.L_610:
        /*0078*/ 	.word	0x00000000


	//----- nvinfo : EIATTR_CBANK_PARAM_SIZE
	.align		4
.L_611:
        /*007c*/ 	.byte	0x03, 0x19
        /*007e*/ 	.short	0x0020


	//----- nvinfo : EIATTR_PARAM_CBANK
	.align		4
        /*0080*/ 	.byte	0x04, 0x0a
        /*0082*/ 	.short	(.L_613 - .L_612)
	.align		4
.L_612:
        /*0084*/ 	.word	index@(.nv.constant0.PreluForwardFP16)
        /*0088*/ 	.short	0x0380
        /*008a*/ 	.short	0x0020


	//----- nvinfo : EIATTR_SW_WAR
	.align		4
.L_613:
        /*008c*/ 	.byte	0x04, 0x36
        /*008e*/ 	.short	(.L_615 - .L_614)
.L_614:
        /*0090*/ 	.word	0x00000008
.L_615:


//--------------------- .nv.info.ThreshBackwardFP16 --------------------------
	.section	.nv.info.ThreshBackwardFP16,"",@"SHT_CUDA_INFO"
	.sectionflags	@""
	.align	4


	//----- nvinfo : EIATTR_CUDA_API_VERSION
	.align		4
        /*0000*/ 	.byte	0x04, 0x37
        /*0002*/ 	.short	(.L_617 - .L_616)
.L_616:
        /*0004*/ 	.word	0x00000082


	//----- nvinfo : EIATTR_KPARAM_INFO
	.align		4
.L_617:
        /*0008*/ 	.byte	0x04, 0x17
        /*000a*/ 	.short	(.L_619 - .L_618)
.L_618:
        /*000c*/ 	.word	0x00000000
        /*0010*/ 	.short	0x0009
        /*0012*/ 	.short	0x0040
        /*0014*/ 	.byte	0x00, 0xf5, 0x21, 0x00


	//----- nvinfo : EIATTR_KPARAM_INFO
	.align		4
.L_619:
        /*0018*/ 	.byte	0x04, 0x17
        /*001a*/ 	.short	(.L_621 - .L_620)
.L_620:
        /*001c*/ 	.word	0x00000000
        /*0020*/ 	.short	0x0008
        /*0022*/ 	.short	0x0038
        /*0024*/ 	.byte	0x00, 0xf5, 0x21, 0x00


	//----- nvinfo : EIATTR_KPARAM_INFO
	.align		4
.L_621:
        /*0028*/ 	.byte	0x04, 0x17
        /*002a*/ 	.short	(.L_623 - .L_622)
.L_622:
        /*002c*/ 	.word	0x00000000
        /*0030*/ 	.short	0x0007
        /*0032*/ 	.short	0x0030
        /*0034*/ 	.byte	0x00, 0xf5, 0x21, 0x00


	//----- nvinfo : EIATTR_KPARAM_INFO
	.align		4
.L_623:
        /*0038*/ 	.byte	0x04, 0x17
        /*003a*/ 	.short	(.L_625 - .L_624)
.L_624:
        /*003c*/ 	.word	0x00000000
        /*0040*/ 	.short	0x0006
        /*0042*/ 	.short	0x0028
        /*0044*/ 	.byte	0x00, 0xf5, 0x21, 0x00


	//----- nvinfo : EIATTR_KPARAM_INFO
	.align		4
.L_625:
        /*0048*/ 	.byte	0x04, 0x17
        /*004a*/ 	.short	(.L_627 - .L_626)
.L_626:
        /*004c*/ 	.word	0x00000000
        /*0050*/ 	.short	0x0005
        /*0052*/ 	.short	0x0020
        /*0054*/ 	.byte	0x00, 0xf5, 0x21, 0x00


	//----- nvinfo : EIATTR_KPARAM_INFO
	.align		4
.L_627:
        /*0058*/ 	.byte	0x04, 0x17
        /*005a*/ 	.short	(.L_629 - .L_628)
.L_628:
        /*005c*/ 	.word	0x00000000
        /*0060*/ 	.short	0x0004
        /*0062*/ 	.short	0x0018
        /*0064*/ 	.byte	0x00, 0xf5, 0x21, 0x00


	//----- nvinfo : EIATTR_KPARAM_INFO
	.align		4
.L_629:
        /*0068*/ 	.byte	0x04, 0x17
        /*006a*/ 	.short	(.L_631 - .L_630)
.L_630:
        /*006c*/ 	.word	0x00000000
        /*0070*/ 	.short	0x0003
        /*0072*/ 	.short	0x0010
        /*0074*/ 	.byte	0x00, 0xf5, 0x21, 0x00


	//----- nvinfo : EIATTR_KPARAM_INFO
	.align		4
.L_631:
        /*0078*/ 	.byte	0x04, 0x17
        /*007a*/ 	.short	(.L_633 - .L_632)
.L_632:
        /*007c*/ 	.word	0x00000000
        /*0080*/ 	.short	0x0002
        /*0082*/ 	.short	0x0008
        /*0084*/ 	.byte	0x00, 0xf5, 0x21, 0x00


	//----- nvinfo : EIATTR_KPARAM_INFO
	.align		4
.L_633:
        /*0088*/ 	.byte	0x04, 0x17
        /*008a*/ 	.short	(.L_635 - .L_634)
.L_634:
        /*008c*/ 	.word	0x00000000
        /*0090*/ 	.short	0x0001
        /*0092*/ 	.short	0x0004
        /*0094*/ 	.byte	0x00, 0xf0, 0x11, 0x00


	//----- nvinfo : EIATTR_KPARAM_INFO
	.align		4
.L_635:
        /*0098*/ 	.byte	0x04, 0x17
        /*009a*/ 	.short	(.L_637 - .L_636)
.L_636:
        /*009c*/ 	.word	0x00000000
        /*00a0*/ 	.short	0x0000
        /*00a2*/ 	.short	0x0000
        /*00a4*/ 	.byte	0x00, 0xf0, 0x11, 0x00


	//----- nvinfo : EIATTR_SPARSE_MMA_MASK
	.align		4
.L_637:
        /*00a8*/ 	.byte	0x03, 0x50
        /*00aa*/ 	.short	0x0000


	//----- nvinfo : EIATTR_MAXREG_COUNT
	.align		4
        /*00ac*/ 	.byte	0x03, 0x1b
        /*00ae*/ 	.short	0x00ff


	//----- nvinfo : EIATTR_MERCURY_ISA_VERSION
	.align		4
        /*00b0*/ 	.byte	0x03, 0x5f
        /*00b2*/ 	.short	0x0101


	//----- nvinfo : EIATTR_VRC_CTA_INIT_COUNT
	.align		4
        /*00b4*/ 	.byte	0x02, 0x4a
	.zero		1
	.zero		1


	//----- nvinfo : EIATTR_EXIT_INSTR_OFFSETS
	.align		4
        /*00b8*/ 	.byte	0x04, 0x1c
        /*00ba*/ 	.short	(.L_639 - .L_638)


	//   ....[0]....
.L_638:
        /*00bc*/ 	.word	0x00000030


	//   ....[1]....
        /*00c0*/ 	.word	0x00000430


	//----- nvinfo : EIATTR_CRS_STACK_SIZE
	.align		4
.L_639:
        /*00c4*/ 	.byte	0x04, 0x1e
        /*00c6*/ 	.short	(.L_641 - .L_640)
.L_640:
        /*00c8*/ 	.word	0x00000000


	//----- nvinfo : EIATTR_CBANK_PARAM_SIZE
	.align		4
.L_641:
        /*00cc*/ 	.byte	0x03, 0x19
        /*00ce*/ 	.short	0x0048


	//----- nvinfo : EIATTR_PARAM_CBANK
	.align		4
        /*00d0*/ 	.byte	0x04, 0x0a
        /*00d2*/ 	.short	(.L_643 - .L_642)
	.align		4
.L_642:
        /*00d4*/ 	.word	index@(.nv.constant0.ThreshBackwardFP16)
        /*00d8*/ 	.short	0x0380
        /*00da*/ 	.short	0x0048


	//----- nvinfo : EIATTR_SW_WAR
	.align		4
.L_643:
        /*00dc*/ 	.byte	0x04, 0x36
        /*00de*/ 	.short	(.L_645 - .L_644)
.L_644:
        /*00e0*/ 	.word	0x00000008
.L_645:


//--------------------- .nv.info.ThreshForwardFP16 --------------------------
	.section	.nv.info.ThreshForwardFP16,"",@"SHT_CUDA_INFO"
	.sectionflags	@""
	.align	4


	//----- nvinfo : EIATTR_CUDA_API_VERSION
	.align		4
        /*0000*/ 	.byte	0x04, 0x37
        /*0002*/ 	.short	(.L_647 - .L_646)
.L_646:
        /*0004*/ 	.word	0x00000082


	//----- nvinfo : EIATTR_KPARAM_INFO
	.align		4
.L_647:
        /*0008*/ 	.byte	0x04, 0x17
        /*000a*/ 	.short	(.L_649 - .L_648)
.L_648:
        /*000c*/ 	.word	0x00000000
        /*0010*/ 	.short	0x0006
        /*0012*/ 	.short	0x0028
        /*0014*/ 	.byte	0x00, 0xf5, 0x21, 0x00


	//----- nvinfo : EIATTR_KPARAM_INFO
	.align		4
.L_649:
        /*0018*/ 	.byte	0x04, 0x17
        /*001a*/ 	.short	(.L_651 - .L_650)
.L_650:
        /*001c*/ 	.word	0x00000000
        /*0020*/ 	.short	0x0005
        /*0022*/ 	.short	0x0020
        /*0024*/ 	.byte	0x00, 0xf5, 0x21, 0x00


	//----- nvinfo : EIATTR_KPARAM_INFO
	.align		4
.L_651:
        /*0028*/ 	.byte	0x04, 0x17
        /*002a*/ 	.short	(.L_653 - .L_652)
.L_652:
        /*002c*/ 	.word	0x00000000
        /*0030*/ 	.short	0x0004
        /*0032*/ 	.short	0x0018
        /*0034*/ 	.byte	0x00, 0xf5, 0x21, 0x00


	//----- nvinfo : EIATTR_KPARAM_INFO
	.align		4
.L_653:
        /*0038*/ 	.byte	0x04, 0x17
        /*003a*/ 	.short	(.L_655 - .L_654)
.L_654:
        /*003c*/ 	.word	0x00000000
        /*0040*/ 	.short	0x0003
        /*0042*/ 	.short	0x0010
        /*0044*/ 	.byte	0x00, 0xf5, 0x21, 0x00


	//----- nvinfo : EIATTR_KPARAM_INFO
	.align		4
.L_655:
        /*0048*/ 	.byte	0x04, 0x17
        /*004a*/ 	.short	(.L_657 - .L_656)
.L_656:
        /*004c*/ 	.word	0x00000000
        /*0050*/ 	.short	0x0002
        /*0052*/ 	.short	0x0008
        /*0054*/ 	.byte	0x00, 0xf5, 0x21, 0x00


	//----- nvinfo : EIATTR_KPARAM_INFO
	.align		4
.L_657:
        /*0058*/ 	.byte	0x04, 0x17
        /*005a*/ 	.short	(.L_659 - .L_658)
.L_658:
        /*005c*/ 	.word	0x00000000
        /*0060*/ 	.short	0x0001
        /*0062*/ 	.short	0x0004
        /*0064*/ 	.byte	0x00, 0xf0, 0x11, 0x00


	//----- nvinfo : EIATTR_KPARAM_INFO
	.align		4
.L_659:
        /*0068*/ 	.byte	0x04, 0x17
        /*006a*/ 	.short	(.L_661 - .L_660)
.L_660:
        /*006c*/ 	.word	0x00000000
        /*0070*/ 	.short	0x0000
        /*0072*/ 	.short	0x0000
        /*0074*/ 	.byte	0x00, 0xf0, 0x11, 0x00


	//----- nvinfo : EIATTR_SPARSE_MMA_MASK
	.align		4
.L_661:
        /*0078*/ 	.byte	0x03, 0x50
        /*007a*/ 	.short	0x0000


	//----- nvinfo : EIATTR_MAXREG_COUNT
	.align		4
        /*007c*/ 	.byte	0x03, 0x1b
        /*007e*/ 	.short	0x00ff


	//----- nvinfo : EIATTR_MERCURY_ISA_VERSION
	.align		4
        /*0080*/ 	.byte	0x03, 0x5f
        /*0082*/ 	.short	0x0101


	//----- nvinfo : EIATTR_VRC_CTA_INIT_COUNT
	.align		4
        /*0084*/ 	.byte	0x02, 0x4a
	.zero		1
	.zero		1


	//----- nvinfo : EIATTR_EXIT_INSTR_OFFSETS
	.align		4
        /*0088*/ 	.byte	0x04, 0x1c
        /*008a*/ 	.short	(.L_663 - .L_662)


	//   ....[0]....
.L_662:
        /*008c*/ 	.word	0x00000030


	//   ....[1]....
        /*0090*/ 	.word	0x000002d0


	//----- nvinfo : EIATTR_CRS_STACK_SIZE
	.align		4
.L_663:
        /*0094*/ 	.byte	0x04, 0x1e
        /*0096*/ 	.short	(.L_665 - .L_664)
.L_664:
        /*0098*/ 	.word	0x00000000


	//----- nvinfo : EIATTR_CBANK_PARAM_SIZE
	.align		4
.L_665:
        /*009c*/ 	.byte	0x03, 0x19
        /*009e*/ 	.short	0x0030


	//----- nvinfo : EIATTR_PARAM_CBANK
	.align		4
        /*00a0*/ 	.byte	0x04, 0x0a
        /*00a2*/ 	.short	(.L_667 - .L_666)
	.align		4
.L_666:
        /*00a4*/ 	.word	index@(.nv.constant0.ThreshForwardFP16)
        /*00a8*/ 	.short	0x0380
        /*00aa*/ 	.short	0x0030


	//----- nvinfo : EIATTR_SW_WAR
	.align		4
.L_667:
        /*00ac*/ 	.byte	0x04, 0x36
        /*00ae*/ 	.short	(.L_669 - .L_668)
.L_668:
        /*00b0*/ 	.word	0x00000008
.L_669:


//--------------------- .nv.info.L1L2FP16         --------------------------
	.section	.nv.info.L1L2FP16,"",@"SHT_CUDA_INFO"
	.sectionflags	@""
	.align	4


	//----- nvinfo : EIATTR_CUDA_API_VERSION
	.align		4
        /*0000*/ 	.byte	0x04, 0x37
        /*0002*/ 	.short	(.L_671 - .L_670)
.L_670:
        /*0004*/ 	.word	0x00000082


	//----- nvinfo : EIATTR_KPARAM_INFO
	.align		4
.L_671:
        /*0008*/ 	.byte	0x04, 0x17
        /*000a*/ 	.short	(.L_673 - .L_672)
.L_672:
        /*000c*/ 	.word	0x00000000
        /*0010*/ 	.short	0x0007
        /*0012*/ 	.short	0x002c
        /*0014*/ 	.byte	0x00, 0xf0, 0x09, 0x00


	//----- nvinfo : EIATTR_KPARAM_INFO
	.align		4
.L_673:
        /*0018*/ 	.byte	0x04, 0x17
        /*001a*/ 	.short	(.L_675 - .L_674)
.L_674:
        /*001c*/ 	.word	0x00000000
        /*0020*/ 	.short	0x0006
        /*0022*/ 	.short	0x002a
        /*0024*/ 	.byte	0x00, 0xf0, 0x09, 0x00


	//----- nvinfo : EIATTR_KPARAM_INFO
	.align		4
.L_675:
        /*0028*/ 	.byte	0x04, 0x17
        /*002a*/ 	.short	(.L_677 - .L_676)
.L_676:
        /*002c*/ 	.word	0x00000000
        /*0030*/ 	.short	0x0005
        /*0032*/ 	.short	0x0028
        /*0034*/ 	.byte	0x00, 0xf0, 0x09, 0x00


	//----- nvinfo : EIATTR_KPARAM_INFO
	.align		4
.L_677:
        /*0038*/ 	.byte	0x04, 0x17
        /*003a*/ 	.short	(.L_679 - .L_678)
.L_678:
        /*003c*/ 	.word	0x00000000
        /*0040*/ 	.short	0x0004
        /*0042*/ 	.short	0x0020
        /*0044*/ 	.byte	0x00, 0xf5, 0x21, 0x00


	//----- nvinfo : EIATTR_KPARAM_INFO
	.align		4
.L_679:
        /*0048*/ 	.byte	0x04, 0x17
        /*004a*/ 	.short	(.L_681 - .L_680)
.L_680:
        /*004c*/ 	.word	0x00000000
        /*0050*/ 	.short	0x0003
        /*0052*/ 	.short	0x0018
        /*0054*/ 	.byte	0x00, 0xf5, 0x21, 0x00


	//----- nvinfo : EIATTR_KPARAM_INFO
	.align		4
.L_681:
        /*0058*/ 	.byte	0x04, 0x17
        /*005a*/ 	.short	(.L_683 - .L_682)
.L_682:
        /*005c*/ 	.word	0x00000000
        /*0060*/ 	.short	0x0002
        /*0062*/ 	.short	0x0010
        /*0064*/ 	.byte	0x00, 0xf5, 0x21, 0x00


	//----- nvinfo : EIATTR_KPARAM_INFO
	.align		4
.L_683:
        /*0068*/ 	.byte	0x04, 0x17
        /*006a*/ 	.short	(.L_685 - .L_684)
.L_684:
        /*006c*/ 	.word	0x00000000
        /*0070*/ 	.short	0x0001
        /*0072*/ 	.short	0x0008
        /*0074*/ 	.byte	0x00, 0xf5, 0x21, 0x00


	//----- nvinfo : EIATTR_KPARAM_INFO
	.align		4
.L_685:
        /*0078*/ 	.byte	0x04, 0x17
        /*007a*/ 	.short	(.L_687 - .L_686)
.L_686:
        /*007c*/ 	.word	0x00000000
        /*0080*/ 	.short	0x0000
        /*0082*/ 	.short	0x0000
        /*0084*/ 	.byte	0x00, 0xf0, 0x11, 0x00


	//----- nvinfo : EIATTR_SPARSE_MMA_MASK
	.align		4
.L_687:
        /*0088*/ 	.byte	0x03, 0x50
        /*008a*/ 	.short	0x0000


	//----- nvinfo : EIATTR_MAXREG_COUNT
	.align		4
        /*008c*/ 	.byte	0x03, 0x1b
        /*008e*/ 	.short	0x00ff


	//----- nvinfo : EIATTR_MERCURY_ISA_VERSION
	.align		4
        /*0090*/ 	.byte	0x03, 0x5f
        /*0092*/ 	.short	0x0101


	//----- nvinfo : EIATTR_VRC_CTA_INIT_COUNT
	.align		4
        /*0094*/ 	.byte	0x02, 0x4a
	.zero		1
	.zero		1


	//----- nvinfo : EIATTR_ATOM16_EMUL_INSTR_REG_MAP
	.align		4
        /*0098*/ 	.byte	0x04, 0x2e
        /*009a*/ 	.short	(.L_689 - .L_688)


	//   ....[0]....
.L_688:
        /*009c*/ 	.word	0x00000180
        /*00a0*/ 	.short	0x0004
        /*00a2*/ 	.short	0x0000


	//   ....[1]....
        /*00a4*/ 	.word	0x00000220
        /*00a8*/ 	.short	0x0004
        /*00aa*/ 	.short	0x0000


	//   ....[2]....
        /*00ac*/ 	.word	0x000002e0
        /*00b0*/ 	.short	0x0006
        /*00b2*/ 	.short	0x0000


	//   ....[3]....
        /*00b4*/ 	.word	0x000003e0
        /*00b8*/ 	.short	0x0006
        /*00ba*/ 	.short	0x0000


	//----- nvinfo : EIATTR_EXIT_INSTR_OFFSETS
	.align		4
.L_689:
        /*00bc*/ 	.byte	0x04, 0x1c
        /*00be*/ 	.short	(.L_691 - .L_690)


	//   ....[0]....
.L_690:
        /*00c0*/ 	.word	0x00000070


	//   ....[1]....
        /*00c4*/ 	.word	0x000005b0


	//----- nvinfo : EIATTR_CRS_STACK_SIZE
	.align		4
.L_691:
        /*00c8*/ 	.byte	0x04, 0x1e
        /*00ca*/ 	.short	(.L_693 - .L_692)
.L_692:
        /*00cc*/ 	.word	0x00000000


	//----- nvinfo : EIATTR_CBANK_PARAM_SIZE
	.align		4
.L_693:
        /*00d0*/ 	.byte	0x03, 0x19
        /*00d2*/ 	.short	0x002e


	//----- nvinfo : EIATTR_PARAM_CBANK
	.align		4
        /*00d4*/ 	.byte	0x04, 0x0a
        /*00d6*/ 	.short	(.L_695 - .L_694)
	.align		4
.L_694:
        /*00d8*/ 	.word	index@(.nv.constant0.L1L2FP16)
        /*00dc*/ 	.short	0x0380
        /*00de*/ 	.short	0x002e


	//----- nvinfo : EIATTR_SW_WAR
	.align		4
.L_695:
        /*00e0*/ 	.byte	0x04, 0x36
        /*00e2*/ 	.short	(.L_697 - .L_696)
.L_696:
        /*00e4*/ 	.word	0x00000008
.L_697:


//--------------------- .nv.info.AdaDeltaFP16     --------------------------
	.section	.nv.info.AdaDeltaFP16,"",@"SHT_CUDA_INFO"
	.sectionflags	@""
	.align	4


	//----- nvinfo : EIATTR_CUDA_API_VERSION
	.align		4
        /*0000*/ 	.byte	0x04, 0x37
        /*0002*/ 	.short	(.L_699 - .L_698)
.L_698:
        /*0004*/ 	.word	0x00000082


	//----- nvinfo : EIATTR_KPARAM_INFO
	.align		4
.L_699:
        /*0008*/ 	.byte	0x04, 0x17
        /*000a*/ 	.short	(.L_701 - .L_700)
.L_700:
        /*000c*/ 	.word	0x00000000
        /*0010*/ 	.short	0x0008
        /*0012*/ 	.short	0x002e
        /*0014*/ 	.byte	0x00, 0xf0, 0x09, 0x00


	//----- nvinfo : EIATTR_KPARAM_INFO
	.align		4
.L_701:
        /*0018*/ 	.byte	0x04, 0x17
        /*001a*/ 	.short	(.L_703 - .L_702)
.L_702:
        /*001c*/ 	.word	0x00000000
        /*0020*/ 	.short	0x0007
        /*0022*/ 	.short	0x002c
        /*0024*/ 	.byte	0x00, 0xf0, 0x09, 0x00


	//----- nvinfo : EIATTR_KPARAM_INFO
	.align		4
.L_703:
        /*0028*/ 	.byte	0x04, 0x17
        /*002a*/ 	.short	(.L_705 - .L_704)
.L_704:
        /*002c*/ 	.word	0x00000000
        /*0030*/ 	.short	0x0006
        /*0032*/ 	.short	0x002a
        /*0034*/ 	.byte	0x00, 0xf0, 0x09, 0x00


	//----- nvinfo : EIATTR_KPARAM_INFO
	.align		4
.L_705:
        /*0038*/ 	.byte	0x04, 0x17
        /*003a*/ 	.short	(.L_707 - .L_706)
.L_706:
        /*003c*/ 	.word	0x00000000
        /*0040*/ 	.short	0x0005
        /*0042*/ 	.short	0x0028
        /*0044*/ 	.byte	0x00, 0xf0, 0x09, 0x00


	//----- nvinfo : EIATTR_KPARAM_INFO
	.align		4
.L_707:
        /*0048*/ 	.byte	0x04, 0x17
        /*004a*/ 	.short	(.L_709 - .L_708)
.L_708:
        /*004c*/ 	.word	0x00000000
        /*0050*/ 	.short	0x0004
        /*0052*/ 	.short	0x0020
        /*0054*/ 	.byte	0x00, 0xf5, 0x21, 0x00


	//----- nvinfo : EIATTR_KPARAM_INFO
	.align		4
.L_709:
        /*0058*/ 	.byte	0x04, 0x17
        /*005a*/ 	.short	(.L_711 - .L_710)
.L_710:
        /*005c*/ 	.word	0x00000000
        /*0060*/ 	.short	0x0003
        /*0062*/ 	.short	0x0018
        /*0064*/ 	.byte	0x00, 0xf5, 0x21, 0x00


	//----- nvinfo : EIATTR_KPARAM_INFO
	.align		4
.L_711:
        /*0068*/ 	.byte	0x04, 0x17
        /*006a*/ 	.short	(.L_713 - .L_712)
.L_712:
        /*006c*/ 	.word	0x00000000
        /*0070*/ 	.short	0x0002
        /*0072*/ 	.short	0x0010
        /*0074*/ 	.byte	0x00, 0xf5, 0x21, 0x00


	//----- nvinfo : EIATTR_KPARAM_INFO
	.align		4
.L_713:
        /*0078*/ 	.byte	0x04, 0x17
        /*007a*/ 	.short	(.L_715 - .L_714)
.L_714:
        /*007c*/ 	.word	0x00000000
        /*0080*/ 	.short	0x0001
        /*0082*/ 	.short	0x0008
        /*0084*/ 	.byte	0x00, 0xf5, 0x21, 0x00


	//----- nvinfo : EIATTR_KPARAM_INFO
	.align		4
.L_715:
        /*0088*/ 	.byte	0x04, 0x17
        /*008a*/ 	.short	(.L_717 - .L_716)
.L_716:
        /*008c*/ 	.word	0x00000000
        /*0090*/ 	.short	0x0000
        /*0092*/ 	.short	0x0000
        /*0094*/ 	.byte	0x00, 0xf0, 0x11, 0x00


	//----- nvinfo : EIATTR_SPARSE_MMA_MASK
	.align		4
.L_717:
        /*0098*/ 	.byte	0x03, 0x50
        /*009a*/ 	.short	0x0000


	//----- nvinfo : EIATTR_MAXREG_COUNT
	.align		4
        /*009c*/ 	.byte	0x03, 0x1b
        /*009e*/ 	.short	0x00ff


	//----- nvinfo : EIATTR_MERCURY_ISA_VERSION
	.align		4
        /*00a0*/ 	.byte	0x03, 0x5f
        /*00a2*/ 	.short	0x0101


	//----- nvinfo : EIATTR_VRC_CTA_INIT_COUNT
	.align		4
        /*00a4*/ 	.byte	0x02, 0x4a
	.zero		1
	.zero		1


	//----- nvinfo : EIATTR_EXIT_INSTR_OFFSETS
	.align		4
        /*00a8*/ 	.byte	0x04, 0x1c
        /*00aa*/ 	.short	(.L_719 - .L_718)


	//   ....[0]....
.L_718:
        /*00ac*/ 	.word	0x00000520


	//   ....[1]....
        /*00b0*/ 	.word	0x00000850


	//----- nvinfo : EIATTR_CRS_STACK_SIZE
	.align		4
.L_719:
        /*00b4*/ 	.byte	0x04, 0x1e
        /*00b6*/ 	.short	(.L_721 - .L_720)
.L_720:
        /*00b8*/ 	.word	0x00000000


	//----- nvinfo : EIATTR_CBANK_PARAM_SIZE
	.align		4
.L_721:
        /*00bc*/ 	.byte	0x03, 0x19
        /*00be*/ 	.short	0x0030


	//----- nvinfo : EIATTR_PARAM_CBANK
	.align		4
        /*00c0*/ 	.byte	0x04, 0x0a
        /*00c2*/ 	.short	(.L_723 - .L_722)
	.align		4
.L_722:
        /*00c4*/ 	.word	index@(.nv.constant0.AdaDeltaFP16)
        /*00c8*/ 	.short	0x0380
        /*00ca*/ 	.short	0x0030


	//----- nvinfo : EIATTR_SW_WAR
	.align		4
.L_723:
        /*00cc*/ 	.byte	0x04, 0x36
        /*00ce*/ 	.short	(.L_725 - .L_724)
.L_724:
        /*00d0*/ 	.word	0x00000008
.L_725:


//--------------------- .nv.info.AdamFP16         --------------------------
	.section	.nv.info.AdamFP16,"",@"SHT_CUDA_INFO"
	.sectionflags	@""
	.align	4


	//----- nvinfo : EIATTR_CUDA_API_VERSION
	.align		4
        /*0000*/ 	.byte	0x04, 0x37
        /*0002*/ 	.short	(.L_727 - .L_726)
.L_726:
        /*0004*/ 	.word	0x00000082


	//----- nvinfo : EIATTR_KPARAM_INFO
	.align		4
.L_727:
        /*0008*/ 	.byte	0x04, 0x17
        /*000a*/ 	.short	(.L_729 - .L_728)
.L_728:
        /*000c*/ 	.word	0x00000000
        /*0010*/ 	.short	0x000b
        /*0012*/ 	.short	0x0034
        /*0014*/ 	.byte	0x00, 0xf0, 0x09, 0x00


	//----- nvinfo : EIATTR_KPARAM_INFO
	.align		4
.L_729:
        /*0018*/ 	.byte	0x04, 0x17
        /*001a*/ 	.short	(.L_731 - .L_730)
.L_730:
        /*001c*/ 	.word	0x00000000
        /*0020*/ 	.short	0x000a
        /*0022*/ 	.short	0x0032
        /*0024*/ 	.byte	0x00, 0xf0, 0x09, 0x00


	//----- nvinfo : EIATTR_KPARAM_INFO
	.align		4
.L_731:
        /*0028*/ 	.byte	0x04, 0x17
        /*002a*/ 	.short	(.L_733 - .L_732)
.L_732:
        /*002c*/ 	.word	0x00000000
        /*0030*/ 	.short	0x0009
        /*0032*/ 	.short	0x0030
        /*0034*/ 	.byte	0x00, 0xf0, 0x09, 0x00


	//----- nvinfo : EIATTR_KPARAM_INFO
	.align		4
.L_733:
        /*0038*/ 	.byte	0x04, 0x17
        /*003a*/ 	.short	(.L_735 - .L_734)
.L_734:
        /*003c*/ 	.word	0x00000000
        /*0040*/ 	.short	0x0008
        /*0042*/ 	.short	0x002e
        /*0044*/ 	.byte	0x00, 0xf0, 0x09, 0x00


	//----- nvinfo : EIATTR_KPARAM_INFO
	.align		4
.L_735:
        /*0048*/ 	.byte	0x04, 0x17
        /*004a*/ 	.short	(.L_737 - .L_736)
.L_736:
        /*004c*/ 	.word	0x00000000
        /*0050*/ 	.short	0x0007
        /*0052*/ 	.short	0x002c
        /*0054*/ 	.byte	0x00, 0xf0, 0x09, 0x00


	//----- nvinfo : EIATTR_KPARAM_INFO
	.align		4
.L_737:
        /*0058*/ 	.byte	0x04, 0x17
        /*005a*/ 	.short	(.L_739 - .L_738)
.L_738:
        /*005c*/ 	.word	0x00000000
        /*0060*/ 	.short	0x0006
        /*0062*/ 	.short	0x002a
        /*0064*/ 	.byte	0x00, 0xf0, 0x09, 0x00


	//----- nvinfo : EIATTR_KPARAM_INFO
	.align		4
.L_739:
        /*0068*/ 	.byte	0x04, 0x17
        /*006a*/ 	.short	(.L_741 - .L_740)
.L_740:
        /*006c*/ 	.word	0x00000000
        /*0070*/ 	.short	0x0005
        /*0072*/ 	.short	0x0028
        /*0074*/ 	.byte	0x00, 0xf0, 0x09, 0x00


	//----- nvinfo : EIATTR_KPARAM_INFO
	.align		4
.L_741:
        /*0078*/ 	.byte	0x04, 0x17
        /*007a*/ 	.short	(.L_743 - .L_742)
.L_742:
        /*007c*/ 	.word	0x00000000
        /*0080*/ 	.short	0x0004
        /*0082*/ 	.short	0x0020
        /*0084*/ 	.byte	0x00, 0xf5, 0x21, 0x00


	//----- nvinfo : EIATTR_KPARAM_INFO
	.align		4
.L_743:
        /*0088*/ 	.byte	0x04, 0x17
        /*008a*/ 	.short	(.L_745 - .L_744)
.L_744:
        /*008c*/ 	.word	0x00000000
        /*0090*/ 	.short	0x0003
        /*0092*/ 	.short	0x0018
        /*0094*/ 	.byte	0x00, 0xf5, 0x21, 0x00


	//----- nvinfo : EIATTR_KPARAM_INFO
	.align		4
.L_745:
        /*0098*/ 	.byte	0x04, 0x17
        /*009a*/ 	.short	(.L_747 - .L_746)
.L_746:
        /*009c*/ 	.word	0x00000000
        /*00a0*/ 	.short	0x0002
        /*00a2*/ 	.short	0x0010
        /*00a4*/ 	.byte	0x00, 0xf5, 0x21, 0x00


	//----- nvinfo : EIATTR_KPARAM_INFO
	.align		4
.L_747:
        /*00a8*/ 	.byte	0x04, 0x17
        /*00aa*/ 	.short	(.L_749 - .L_748)
.L_748:
        /*00ac*/ 	.word	0x00000000
        /*00b0*/ 	.short	0x0001
        /*00b2*/ 	.short	0x0008
        /*00b4*/ 	.byte	0x00, 0xf5, 0x21, 0x00


	//----- nvinfo : EIATTR_KPARAM_INFO
	.align		4
.L_749:
        /*00b8*/ 	.byte	0x04, 0x17
        /*00ba*/ 	.short	(.L_751 - .L_750)
.L_750:
        /*00bc*/ 	.word	0x00000000
        /*00c0*/ 	.short	0x0000
        /*00c2*/ 	.short	0x0000
        /*00c4*/ 	.byte	0x00, 0xf0, 0x11, 0x00


	//----- nvinfo : EIATTR_SPARSE_MMA_MASK
	.align		4
.L_751:
        /*00c8*/ 	.byte	0x03, 0x50
        /*00ca*/ 	.short	0x0000


	//----- nvinfo : EIATTR_MAXREG_COUNT
	.align		4
        /*00cc*/ 	.byte	0x03, 0x1b
        /*00ce*/ 	.short	0x00ff


	//----- nvinfo : EIATTR_MERCURY_ISA_VERSION
	.align		4
        /*00d0*/ 	.byte	0x03, 0x5f
        /*00d2*/ 	.short	0x0101


	//----- nvinfo : EIATTR_VRC_CTA_INIT_COUNT
	.align		4
        /*00d4*/ 	.byte	0x02, 0x4a
	.zero		1
	.zero		1


	//----- nvinfo : EIATTR_EXIT_INSTR_OFFSETS
	.align		4
        /*00d8*/ 	.byte	0x04, 0x1c
        /*00da*/ 	.short	(.L_753 - .L_752)


	//   ....[0]....
.L_752:
        /*00dc*/ 	.word	0x00000840


	//   ....[1]....
        /*00e0*/ 	.word	0x00000cf0


	//----- nvinfo : EIATTR_CRS_STACK_SIZE
	.align		4
.L_753:
        /*00e4*/ 	.byte	0x04, 0x1e
        /*00e6*/ 	.short	(.L_755 - .L_754)
.L_754:
        /*00e8*/ 	.word	0x00000000


	//----- nvinfo : EIATTR_CBANK_PARAM_SIZE
	.align		4
.L_755:
        /*00ec*/ 	.byte	0x03, 0x19
        /*00ee*/ 	.short	0x0036


	//----- nvinfo : EIATTR_PARAM_CBANK
	.align		4
        /*00f0*/ 	.byte	0x04, 0x0a
        /*00f2*/ 	.short	(.L_757 - .L_756)
	.align		4
.L_756:
        /*00f4*/ 	.word	index@(.nv.constant0.AdamFP16)
        /*00f8*/ 	.short	0x0380
        /*00fa*/ 	.short	0x0036


	//----- nvinfo : EIATTR_SW_WAR
	.align		4
.L_757:
        /*00fc*/ 	.byte	0x04, 0x36
        /*00fe*/ 	.short	(.L_759 - .L_758)
.L_758:
        /*0100*/ 	.word	0x00000008
.L_759:


//--------------------- .nv.info.AdaGradFP16      --------------------------
	.section	.nv.info.AdaGradFP16,"",@"SHT_CUDA_INFO"
	.sectionflags	@""
	.align	4


	//----- nvinfo : EIATTR_CUDA_API_VERSION
	.align		4
        /*0000*/ 	.byte	0x04, 0x37
        /*0002*/ 	.short	(.L_761 - .L_760)
.L_760:
        /*0004*/ 	.word	0x00000082


	//----- nvinfo : EIATTR_KPARAM_INFO
	.align		4
.L_761:
        /*0008*/ 	.byte	0x04, 0x17
        /*000a*/ 	.short	(.L_763 - .L_762)
.L_762:
        /*000c*/ 	.word	0x00000000
        /*0010*/ 	.short	0x0006
        /*0012*/ 	.short	0x0024
        /*0014*/ 	.byte	0x00, 0xf0, 0x09, 0x00


	//----- nvinfo : EIATTR_KPARAM_INFO
	.align		4
.L_763:
        /*0018*/ 	.byte	0x04, 0x17
        /*001a*/ 	.short	(.L_765 - .L_764)
.L_764:
        /*001c*/ 	.word	0x00000000
        /*0020*/ 	.short	0x0005
        /*0022*/ 	.short	0x0022
        /*0024*/ 	.byte	0x00, 0xf0, 0x09, 0x00


	//----- nvinfo : EIATTR_KPARAM_INFO
	.align		4
.L_765:
        /*0028*/ 	.byte	0x04, 0x17
        /*002a*/ 	.short	(.L_767 - .L_766)
.L_766:
        /*002c*/ 	.word	0x00000000
        /*0030*/ 	.short	0x0004
        /*0032*/ 	.short	0x0020
        /*0034*/ 	.byte	0x00, 0xf0, 0x09, 0x00


	//----- nvinfo : EIATTR_KPARAM_INFO
	.align		4
.L_767:
        /*0038*/ 	.byte	0x04, 0x17
        /*003a*/ 	.short	(.L_769 - .L_768)
.L_768:
        /*003c*/ 	.word	0x00000000
        /*0040*/ 	.short	0x0003
        /*0042*/ 	.short	0x0018
        /*0044*/ 	.byte	0x00, 0xf5, 0x21, 0x00


	//----- nvinfo : EIATTR_KPARAM_INFO
	.align		4
.L_769:
        /*0048*/ 	.byte	0x04, 0x17
        /*004a*/ 	.short	(.L_771 - .L_770)
.L_770:
        /*004c*/ 	.word	0x00000000
        /*0050*/ 	.short	0x0002
        /*0052*/ 	.short	0x0010
        /*0054*/ 	.byte	0x00, 0xf5, 0x21, 0x00


	//----- nvinfo : EIATTR_KPARAM_INFO
	.align		4
.L_771:
        /*0058*/ 	.byte	0x04, 0x17
        /*005a*/ 	.short	(.L_773 - .L_772)
.L_772:
        /*005c*/ 	.word	0x00000000
        /*0060*/ 	.short	0x0001
        /*0062*/ 	.short	0x0008
        /*0064*/ 	.byte	0x00, 0xf5, 0x21, 0x00


	//----- nvinfo : EIATTR_KPARAM_INFO
	.align		4
.L_773:
        /*0068*/ 	.byte	0x04, 0x17
        /*006a*/ 	.short	(.L_775 - .L_774)
.L_774:
        /*006c*/ 	.word	0x00000000
        /*0070*/ 	.short	0x0000
        /*0072*/ 	.short	0x0000
        /*0074*/ 	.byte	0x00, 0xf0, 0x11, 0x00


	//----- nvinfo : EIATTR_SPARSE_MMA_MASK
	.align		4
.L_775:
        /*0078*/ 	.byte	0x03, 0x50
        /*007a*/ 	.short	0x0000


	//----- nvinfo : EIATTR_MAXREG_COUNT
	.align		4
        /*007c*/ 	.byte	0x03, 0x1b
        /*007e*/ 	.short	0x00ff


	//----- nvinfo : EIATTR_MERCURY_ISA_VERSION
	.align		4
        /*0080*/ 	.byte	0x03, 0x5f
        /*0082*/ 	.short	0x0101


	//----- nvinfo : EIATTR_VRC_CTA_INIT_COUNT
	.align		4
        /*0084*/ 	.byte	0x02, 0x4a
	.zero		1
	.zero		1


	//----- nvinfo : EIATTR_EXIT_INSTR_OFFSETS
	.align		4
        /*0088*/ 	.byte	0x04, 0x1c
        /*008a*/ 	.short	(.L_777 - .L_776)


	//   ....[0]....
.L_776:
        /*008c*/ 	.word	0x00000490


	//   ....[1]....
        /*0090*/ 	.word	0x000006e0


	//----- nvinfo : EIATTR_CRS_STACK_SIZE
	.align		4
.L_777:
        /*0094*/ 	.byte	0x04, 0x1e
        /*0096*/ 	.short	(.L_779 - .L_778)
.L_778:
        /*0098*/ 	.word	0x00000000


	//----- nvinfo : EIATTR_CBANK_PARAM_SIZE
	.align		4
.L_779:
        /*009c*/ 	.byte	0x03, 0x19
        /*009e*/ 	.short	0x0026


	//----- nvinfo : EIATTR_PARAM_CBANK
	.align		4
        /*00a0*/ 	.byte	0x04, 0x0a
        /*00a2*/ 	.short	(.L_781 - .L_780)
	.align		4
.L_780:
        /*00a4*/ 	.word	index@(.nv.constant0.AdaGradFP16)
        /*00a8*/ 	.short	0x0380
        /*00aa*/ 	.short	0x0026


	//----- nvinfo : EIATTR_SW_WAR
	.align		4
.L_781:
        /*00ac*/ 	.byte	0x04, 0x36
        /*00ae*/ 	.short	(.L_783 - .L_782)
.L_782:
        /*00b0*/ 	.word	0x00000008
.L_783:


//--------------------- .nv.info.NearestNeighborNCHWBackFP16 --------------------------
	.section	.nv.info.NearestNeighborNCHWBackFP16,"",@"SHT_CUDA_INFO"
	.sectionflags	@""
	.align	4


	//----- nvinfo : EIATTR_CUDA_API_VERSION
	.align		4
        /*0000*/ 	.byte	0x04, 0x37
        /*0002*/ 	.short	(.L_785 - .L_784)
.L_784:
        /*0004*/ 	.word	0x00000082


	//----- nvinfo : EIATTR_KPARAM_INFO
	.align		4
.L_785:
        /*0008*/ 	.byte	0x04, 0x17
        /*000a*/ 	.short	(.L_787 - .L_786)
.L_786:
        /*000c*/ 	.word	0x00000000
        /*0010*/ 	.short	0x000a
        /*0012*/ 	.short	0x0030
        /*0014*/ 	.byte	0x00, 0xf5, 0x21, 0x00


	//----- nvinfo : EIATTR_KPARAM_INFO
	.align		4
.L_787:
        /*0018*/ 	.byte	0x04, 0x17
        /*001a*/ 	.short	(.L_789 - .L_788)
.L_788:
        /*001c*/ 	.word	0x00000000
        /*0020*/ 	.short	0x0009
        /*0022*/ 	.short	0x0028
        /*0024*/ 	.byte	0x00, 0xf0, 0x11, 0x00


	//----- nvinfo : EIATTR_KPARAM_INFO
	.align		4
.L_789:
        /*0028*/ 	.byte	0x04, 0x17
        /*002a*/ 	.short	(.L_791 - .L_790)
.L_790:
        /*002c*/ 	.word	0x00000000
        /*0030*/ 	.short	0x0008
        /*0032*/ 	.short	0x0024
        /*0034*/ 	.byte	0x00, 0xf0, 0x11, 0x00


	//----- nvinfo : EIATTR_KPARAM_INFO
	.align		4
.L_791:
        /*0038*/ 	.byte	0x04, 0x17
        /*003a*/ 	.short	(.L_793 - .L_792)
.L_792:
        /*003c*/ 	.word	0x00000000
        /*0040*/ 	.short	0x0007
        /*0042*/ 	.short	0x0020
        /*0044*/ 	.byte	0x00, 0xf0, 0x11, 0x00


	//----- nvinfo : EIATTR_KPARAM_INFO
	.align		4
.L_793:
        /*0048*/ 	.byte	0x04, 0x17
        /*004a*/ 	.short	(.L_795 - .L_794)
.L_794:
        /*004c*/ 	.word	0x00000000
        /*0050*/ 	.short	0x0006
        /*0052*/ 	.short	0x001c
        /*0054*/ 	.byte	0x00, 0xf0, 0x11, 0x00


	//----- nvinfo : EIATTR_KPARAM_INFO
	.align		4
.L_795:
        /*0058*/ 	.byte	0x04, 0x17
        /*005a*/ 	.short	(.L_797 - .L_796)
.L_796:
        /*005c*/ 	.word	0x00000000
        /*0060*/ 	.short	0x0005
        /*0062*/ 	.short	0x0018
        /*0064*/ 	.byte	0x00, 0xf0, 0x11, 0x00


	//----- nvinfo : EIATTR_KPARAM_INFO
	.align		4
.L_797:
        /*0068*/ 	.byte	0x04, 0x17
        /*006a*/ 	.short	(.L_799 - .L_798)
.L_798:
        /*006c*/ 	.word	0x00000000
        /*0070*/ 	.short	0x0004
        /*0072*/ 	.short	0x0014
        /*0074*/ 	.byte	0x00, 0xf0, 0x11, 0x00


	//----- nvinfo : EIATTR_KPARAM_INFO
	.align		4
.L_799:
        /*0078*/ 	.byte	0x04, 0x17
        /*007a*/ 	.short	(.L_801 - .L_800)
.L_800:
        /*007c*/ 	.word	0x00000000
        /*0080*/ 	.short	0x0003
        /*0082*/ 	.short	0x0010
        /*0084*/ 	.byte	0x00, 0xf0, 0x11, 0x00


	//----- nvinfo : EIATTR_KPARAM_INFO
	.align		4
.L_801:
        /*0088*/ 	.byte	0x04, 0x17
        /*008a*/ 	.short	(.L_803 - .L_802)
.L_802:
        /*008c*/ 	.word	0x00000000
        /*0090*/ 	.short	0x0002
        /*0092*/ 	.short	0x0008
        /*0094*/ 	.byte	0x00, 0xf5, 0x21, 0x00


	//----- nvinfo : EIATTR_KPARAM_INFO
	.align		4
.L_803:
        /*0098*/ 	.byte	0x04, 0x17
        /*009a*/ 	.short	(.L_805 - .L_804)
.L_804:
        /*009c*/ 	.word	0x00000000
        /*00a0*/ 	.short	0x0001
        /*00a2*/ 	.short	0x0004
        /*00a4*/ 	.byte	0x00, 0xf0, 0x11, 0x00


	//----- nvinfo : EIATTR_KPARAM_INFO
	.align		4
.L_805:
        /*00a8*/ 	.byte	0x04, 0x17
        /*00aa*/ 	.short	(.L_807 - .L_806)
.L_806:
        /*00ac*/ 	.word	0x00000000
        /*00b0*/ 	.short	0x0000
        /*00b2*/ 	.short	0x0000
        /*00b4*/ 	.byte	0x00, 0xf0, 0x11, 0x00


	//----- nvinfo : EIATTR_SPARSE_MMA_MASK
	.align		4
.L_807:
        /*00b8*/ 	.byte	0x03, 0x50
        /*00ba*/ 	.short	0x0000


	//----- nvinfo : EIATTR_MAXREG_COUNT
	.align		4
        /*00bc*/ 	.byte	0x03, 0x1b
        /*00be*/ 	.short	0x00ff


	//----- nvinfo : EIATTR_MERCURY_ISA_VERSION
	.align		4
        /*00c0*/ 	.byte	0x03, 0x5f
        /*00c2*/ 	.short	0x0101


	//----- nvinfo : EIATTR_VRC_CTA_INIT_COUNT
	.align		4
        /*00c4*/ 	.byte	0x02, 0x4a
	.zero		1
	.zero		1


	//----- nvinfo : EIATTR_ATOM16_EMUL_INSTR_REG_MAP
	.align		4
        /*00c8*/ 	.byte	0x04, 0x2e
        /*00ca*/ 	.short	(.L_809 - .L_808)


	//   ....[0]....
.L_808:
        /*00cc*/ 	.word	0x000008f0
        /*00d0*/ 	.short	0x0011
        /*00d2*/ 	.short	0x0000


	//   ....[1]....
        /*00d4*/ 	.word	0x00000970
        /*00d8*/ 	.short	0x0011
        /*00da*/ 	.short	0x0000


	//----- nvinfo : EIATTR_EXIT_INSTR_OFFSETS
	.align		4
.L_809:
        /*00dc*/ 	.byte	0x04, 0x1c
        /*00de*/ 	.short	(.L_811 - .L_810)


	//   ....[0]....
.L_810:
        /*00e0*/ 	.word	0x00000070


	//   ....[1]....
        /*00e4*/ 	.word	0x00000a00


	//----- nvinfo : EIATTR_CRS_STACK_SIZE
	.align		4
.L_811:
        /*00e8*/ 	.byte	0x04, 0x1e
        /*00ea*/ 	.short	(.L_813 - .L_812)
.L_812:
        /*00ec*/ 	.word	0x00000000


	//----- nvinfo : EIATTR_CBANK_PARAM_SIZE
	.align		4
.L_813:
        /*00f0*/ 	.byte	0x03, 0x19
        /*00f2*/ 	.short	0x0038


	//----- nvinfo : EIATTR_PARAM_CBANK
	.align		4
        /*00f4*/ 	.byte	0x04, 0x0a
        /*00f6*/ 	.short	(.L_815 - .L_814)
	.align		4
.L_814:
        /*00f8*/ 	.word	index@(.nv.constant0.NearestNeighborNCHWBackFP16)
        /*00fc*/ 	.short	0x0380
        /*00fe*/ 	.short	0x0038


	//----- nvinfo : EIATTR_SW_WAR
	.align		4
.L_815:
        /*0100*/ 	.byte	0x04, 0x36
        /*0102*/ 	.short	(.L_817 - .L_816)
.L_816:
        /*0104*/ 	.word	0x00000008
.L_817:


//--------------------- .nv.info.NearestNeighborNHWCFP16 --------------------------
	.section	.nv.info.NearestNeighborNHWCFP16,"",@"SHT_CUDA_INFO"
	.sectionflags	@""
	.align	4


	//----- nvinfo : EIATTR_CUDA_API_VERSION
	.align		4
        /*0000*/ 	.byte	0x04, 0x37
        /*0002*/ 	.short	(.L_819 - .L_818)
.L_818:
        /*0004*/ 	.word	0x00000082


	//----- nvinfo : EIATTR_KPARAM_INFO
	.align		4
.L_819:
        /*0008*/ 	.byte	0x04, 0x17
        /*000a*/ 	.short	(.L_821 - .L_820)
.L_820:
        /*000c*/ 	.word	0x00000000
        /*0010*/ 	.short	0x000a
        /*0012*/ 	.short	0x0030
        /*0014*/ 	.byte	0x00, 0xf5, 0x21, 0x00


	//----- nvinfo : EIATTR_KPARAM_INFO
	.align		4
.L_821:
        /*0018*/ 	.byte	0x04, 0x17
        /*001a*/ 	.short	(.L_823 - .L_822)
.L_822:
        /*001c*/ 	.word	0x00000000
        /*0020*/ 	.short	0x0009
        /*0022*/ 	.short	0x0028
        /*0024*/ 	.byte	0x00, 0xf0, 0x11, 0x00


	//----- nvinfo : EIATTR_KPARAM_INFO
	.align		4
.L_823:
        /*0028*/ 	.byte	0x04, 0x17
        /*002a*/ 	.short	(.L_825 - .L_824)
.L_824:
        /*002c*/ 	.word	0x00000000
        /*0030*/ 	.short	0x0008
        /*0032*/ 	.short	0x0024
        /*0034*/ 	.byte	0x00, 0xf0, 0x11, 0x00


	//----- nvinfo : EIATTR_KPARAM_INFO
	.align		4
.L_825:
        /*0038*/ 	.byte	0x04, 0x17
        /*003a*/ 	.short	(.L_827 - .L_826)
.L_826:
        /*003c*/ 	.word	0x00000000
        /*0040*/ 	.short	0x0007
        /*0042*/ 	.short	0x0020
        /*0044*/ 	.byte	0x00, 0xf0, 0x11, 0x00


	//----- nvinfo : EIATTR_KPARAM_INFO
	.align		4
.L_827:
        /*0048*/ 	.byte	0x04, 0x17
        /*004a*/ 	.short	(.L_829 - .L_828)
.L_828:
        /*004c*/ 	.word	0x00000000
        /*0050*/ 	.short	0x0006
        /*0052*/ 	.short	0x001c
        /*0054*/ 	.byte	0x00, 0xf0, 0x11, 0x00


	//----- nvinfo : EIATTR_KPARAM_INFO
	.align		4
.L_829:
        /*0058*/ 	.byte	0x04, 0x17
        /*005a*/ 	.short	(.L_831 - .L_830)
.L_830:
        /*005c*/ 	.word	0x00000000
        /*0060*/ 	.short	0x0005
        /*0062*/ 	.short	0x0018
        /*0064*/ 	.byte	0x00, 0xf0, 0x11, 0x00


	//----- nvinfo : EIATTR_KPARAM_INFO
	.align		4
.L_831:
        /*0068*/ 	.byte	0x04, 0x17
        /*006a*/ 	.short	(.L_833 - .L_832)
.L_832:
        /*006c*/ 	.word	0x00000000
        /*0070*/ 	.short	0x0004
        /*0072*/ 	.short	0x0014
        /*0074*/ 	.byte	0x00, 0xf0, 0x11, 0x00


	//----- nvinfo : EIATTR_KPARAM_INFO
	.align		4
.L_833:
        /*0078*/ 	.byte	0x04, 0x17
        /*007a*/ 	.short	(.L_835 - .L_834)
.L_834:
        /*007c*/ 	.word	0x00000000
        /*0080*/ 	.short	0x0003
        /*0082*/ 	.short	0x0010
        /*0084*/ 	.byte	0x00, 0xf0, 0x11, 0x00


	//----- nvinfo : EIATTR_KPARAM_INFO
	.align		4
.L_835:
        /*0088*/ 	.byte	0x04, 0x17
        /*008a*/ 	.short	(.L_837 - .L_836)
.L_836:
        /*008c*/ 	.word	0x00000000
        /*0090*/ 	.short	0x0002
        /*0092*/ 	.short	0x0008
        /*0094*/ 	.byte	0x00, 0xf5, 0x21, 0x00


	//----- nvinfo : EIATTR_KPARAM_INFO
	.align		4
.L_837:
        /*0098*/ 	.byte	0x04, 0x17
        /*009a*/ 	.short	(.L_839 - .L_838)
.L_838:
        /*009c*/ 	.word	0x00000000
        /*00a0*/ 	.short	0x0001
        /*00a2*/ 	.short	0x0004
        /*00a4*/ 	.byte	0x00, 0xf0, 0x11, 0x00


	//----- nvinfo : EIATTR_KPARAM_INFO
	.align		4
.L_839:
        /*00a8*/ 	.byte	0x04, 0x17
        /*00aa*/ 	.short	(.L_841 - .L_840)
.L_840:
        /*00ac*/ 	.word	0x00000000
        /*00b0*/ 	.short	0x0000
        /*00b2*/ 	.short	0x0000
        /*00b4*/ 	.byte	0x00, 0xf0, 0x11, 0x00


	//----- nvinfo : EIATTR_SPARSE_MMA_MASK
	.align		4
.L_841:
        /*00b8*/ 	.byte	0x03, 0x50
        /*00ba*/ 	.short	0x0000


	//----- nvinfo : EIATTR_MAXREG_COUNT
	.align		4
        /*00bc*/ 	.byte	0x03, 0x1b
        /*00be*/ 	.short	0x00ff


	//----- nvinfo : EIATTR_MERCURY_ISA_VERSION
	.align		4
        /*00c0*/ 	.byte	0x03, 0x5f
        /*00c2*/ 	.short	0x0101


	//----- nvinfo : EIATTR_VRC_CTA_INIT_COUNT
	.align		4
        /*00c4*/ 	.byte	0x02, 0x4a
	.zero		1
	.zero		1


	//----- nvinfo : EIATTR_EXIT_INSTR_OFFSETS
	.align		4
        /*00c8*/ 	.byte	0x04, 0x1c
        /*00ca*/ 	.short	(.L_843 - .L_842)


	//   ....[0]....
.L_842:
        /*00cc*/ 	.word	0x00000070


	//   ....[1]....
        /*00d0*/ 	.word	0x000008d0


	//   ....[2]....
        /*00d4*/ 	.word	0x00001000


	//----- nvinfo : EIATTR_CRS_STACK_SIZE
	.align		4
.L_843:
        /*00d8*/ 	.byte	0x04, 0x1e
        /*00da*/ 	.short	(.L_845 - .L_844)
.L_844:
        /*00dc*/ 	.word	0x00000000


	//----- nvinfo : EIATTR_CBANK_PARAM_SIZE
	.align		4
.L_845:
        /*00e0*/ 	.byte	0x03, 0x19
        /*00e2*/ 	.short	0x0038


	//----- nvinfo : EIATTR_PARAM_CBANK
	.align		4
        /*00e4*/ 	.byte	0x04, 0x0a
        /*00e6*/ 	.short	(.L_847 - .L_846)
	.align		4
.L_846:
        /*00e8*/ 	.word	index@(.nv.constant0.NearestNeighborNHWCFP16)
        /*00ec*/ 	.short	0x0380
        /*00ee*/ 	.short	0x0038


	//----- nvinfo : EIATTR_SW_WAR
	.align		4
.L_847:
        /*00f0*/ 	.byte	0x04, 0x36
        /*00f2*/ 	.short	(.L_849 - .L_848)
.L_848:
        /*00f4*/ 	.word	0x00000008
.L_849:


//--------------------- .nv.info.NearestNeighborNHWCBackFP16 --------------------------
	.section	.nv.info.NearestNeighborNHWCBackFP16,"",@"SHT_CUDA_INFO"
	.sectionflags	@""
	.align	4


	//----- nvinfo : EIATTR_CUDA_API_VERSION
	.align		4
        /*0000*/ 	.byte	0x04, 0x37
        /*0002*/ 	.short	(.L_851 - .L_850)
.L_850:
        /*0004*/ 	.word	0x00000082


	//----- nvinfo : EIATTR_KPARAM_INFO
	.align		4
.L_851:
        /*0008*/ 	.byte	0x04, 0x17
        /*000a*/ 	.short	(.L_853 - .L_852)
.L_852:
        /*000c*/ 	.word	0x00000000
        /*0010*/ 	.short	0x000a
        /*0012*/ 	.short	0x0030
        /*0014*/ 	.byte	0x00, 0xf5, 0x21, 0x00


	//----- nvinfo : EIATTR_KPARAM_INFO
	.align		4
.L_853:
        /*0018*/ 	.byte	0x04, 0x17
        /*001a*/ 	.short	(.L_855 - .L_854)
.L_854:
        /*001c*/ 	.word	0x00000000
        /*0020*/ 	.short	0x0009
        /*0022*/ 	.short	0x0028
        /*0024*/ 	.byte	0x00, 0xf0, 0x11, 0x00


	//----- nvinfo : EIATTR_KPARAM_INFO
	.align		4
.L_855:
        /*0028*/ 	.byte	0x04, 0x17
        /*002a*/ 	.short	(.L_857 - .L_856)
.L_856:
        /*002c*/ 	.word	0x00000000
        /*0030*/ 	.short	0x0008
        /*0032*/ 	.short	0x0024
        /*0034*/ 	.byte	0x00, 0xf0, 0x11, 0x00


	//----- nvinfo : EIATTR_KPARAM_INFO
	.align		4
.L_857:
        /*0038*/ 	.byte	0x04, 0x17
        /*003a*/ 	.short	(.L_859 - .L_858)
.L_858:
        /*003c*/ 	.word	0x00000000
        /*0040*/ 	.short	0x0007
        /*0042*/ 	.short	0x0020
        /*0044*/ 	.byte	0x00, 0xf0, 0x11, 0x00


	//----- nvinfo : EIATTR_KPARAM_INFO
	.align		4
.L_859:
        /*0048*/ 	.byte	0x04, 0x17
        /*004a*/ 	.short	(.L_861 - .L_860)
.L_860:
        /*004c*/ 	.word	0x00000000
        /*0050*/ 	.short	0x0006
        /*0052*/ 	.short	0x001c
        /*0054*/ 	.byte	0x00, 0xf0, 0x11, 0x00


	//----- nvinfo : EIATTR_KPARAM_INFO
	.align		4
.L_861:
        /*0058*/ 	.byte	0x04, 0x17
        /*005a*/ 	.short	(.L_863 - .L_862)
.L_862:
        /*005c*/ 	.word	0x00000000
        /*0060*/ 	.short	0x0005
        /*0062*/ 	.short	0x0018
        /*0064*/ 	.byte	0x00, 0xf0, 0x11, 0x00


	//----- nvinfo : EIATTR_KPARAM_INFO
	.align		4
.L_863:
        /*0068*/ 	.byte	0x04, 0x17
        /*006a*/ 	.short	(.L_865 - .L_864)
.L_864:
        /*006c*/ 	.word	0x00000000
        /*0070*/ 	.short	0x0004
        /*0072*/ 	.short	0x0014
        /*0074*/ 	.byte	0x00, 0xf0, 0x11, 0x00


	//----- nvinfo : EIATTR_KPARAM_INFO
	.align		4
.L_865:
        /*0078*/ 	.byte	0x04, 0x17
        /*007a*/ 	.short	(.L_867 - .L_866)
.L_866:
        /*007c*/ 	.word	0x00000000
        /*0080*/ 	.short	0x0003
        /*0082*/ 	.short	0x0010
        /*0084*/ 	.byte	0x00, 0xf0, 0x11, 0x00


	//----- nvinfo : EIATTR_KPARAM_INFO
	.align		4
.L_867:
        /*0088*/ 	.byte	0x04, 0x17
        /*008a*/ 	.short	(.L_869 - .L_868)
.L_868:
        /*008c*/ 	.word	0x00000000
        /*0090*/ 	.short	0x0002
        /*0092*/ 	.short	0x0008
        /*0094*/ 	.byte	0x00, 0xf5, 0x21, 0x00


	//----- nvinfo : EIATTR_KPARAM_INFO
	.align		4
.L_869:
        /*0098*/ 	.byte	0x04, 0x17
        /*009a*/ 	.short	(.L_871 - .L_870)
.L_870:
        /*009c*/ 	.word	0x00000000
        /*00a0*/ 	.short	0x0001
        /*00a2*/ 	.short	0x0004
        /*00a4*/ 	.byte	0x00, 0xf0, 0x11, 0x00


	//----- nvinfo : EIATTR_KPARAM_INFO
	.align		4
.L_871:
        /*00a8*/ 	.byte	0x04, 0x17
        /*00aa*/ 	.short	(.L_873 - .L_872)
.L_872:
        /*00ac*/ 	.word	0x00000000
        /*00b0*/ 	.short	0x0000
        /*00b2*/ 	.short	0x0000
        /*00b4*/ 	.byte	0x00, 0xf0, 0x11, 0x00


	//----- nvinfo : EIATTR_SPARSE_MMA_MASK
	.align		4
.L_873:
        /*00b8*/ 	.byte	0x03, 0x50
        /*00ba*/ 	.short	0x0000


	//----- nvinfo : EIATTR_MAXREG_COUNT
	.align		4
        /*00bc*/ 	.byte	0x03, 0x1b
        /*00be*/ 	.short	0x00ff


	//----- nvinfo : EIATTR_MERCURY_ISA_VERSION
	.align		4
        /*00c0*/ 	.byte	0x03, 0x5f
        /*00c2*/ 	.short	0x0101


	//----- nvinfo : EIATTR_VRC_CTA_INIT_COUNT
	.align		4
        /*00c4*/ 	.byte	0x02, 0x4a
	.zero		1
	.zero		1


	//----- nvinfo : EIATTR_ATOM16_EMUL_INSTR_REG_MAP
	.align		4
        /*00c8*/ 	.byte	0x04, 0x2e
        /*00ca*/ 	.short	(.L_875 - .L_874)


	//   ....[0]....
.L_874:
        /*00cc*/ 	.word	0x000009e0
        /*00d0*/ 	.short	0x0003
        /*00d2*/ 	.short	0x0000


	//   ....[1]....
        /*00d4*/ 	.word	0x00000aa0
        /*00d8*/ 	.short	0x0003
        /*00da*/ 	.short	0x0000


	//----- nvinfo : EIATTR_EXIT_INSTR_OFFSETS
	.align		4
.L_875:
        /*00dc*/ 	.byte	0x04, 0x1c
        /*00de*/ 	.short	(.L_877 - .L_876)


	//   ....[0]....
.L_876:
        /*00e0*/ 	.word	0x00000070


	//   ....[1]....
        /*00e4*/ 	.word	0x00000b30


	//----- nvinfo : EIATTR_CRS_STACK_SIZE
	.align		4
.L_877:
        /*00e8*/ 	.byte	0x04, 0x1e
        /*00ea*/ 	.short	(.L_879 - .L_878)
.L_878:
        /*00ec*/ 	.word	0x00000000


	//----- nvinfo : EIATTR_CBANK_PARAM_SIZE
	.align		4
.L_879:
        /*00f0*/ 	.byte	0x03, 0x19
        /*00f2*/ 	.short	0x0038


	//----- nvinfo : EIATTR_PARAM_CBANK
	.align		4
        /*00f4*/ 	.byte	0x04, 0x0a
        /*00f6*/ 	.short	(.L_881 - .L_880)
	.align		4
.L_880:
        /*00f8*/ 	.word	index@(.nv.constant0.NearestNeighborNHWCBackFP16)
        /*00fc*/ 	.short	0x0380
        /*00fe*/ 	.short	0x0038


	//----- nvinfo : EIATTR_SW_WAR
	.align		4
.L_881:
        /*0100*/ 	.byte	0x04, 0x36
        /*0102*/ 	.short	(.L_883 - .L_882)
.L_882:
        /*0104*/ 	.word	0x00000008
.L_883:


//--------------------- .nv.info.NearestNeighborNCHWFP16 --------------------------
	.section	.nv.info.NearestNeighborNCHWFP16,"",@"SHT_CUDA_INFO"
	.sectionflags	@""
	.align	4


	//----- nvinfo : EIATTR_CUDA_API_VERSION
	.align		4
        /*0000*/ 	.byte	0x04, 0x37
        /*0002*/ 	.short	(.L_885 - .L_884)
.L_884:
        /*0004*/ 	.word	0x00000082


	//----- nvinfo : EIATTR_KPARAM_INFO
	.align		4
.L_885:
        /*0008*/ 	.byte	0x04, 0x17
        /*000a*/ 	.short	(.L_887 - .L_886)
.L_886:
        /*000c*/ 	.word	0x00000000
        /*0010*/ 	.short	0x000a
        /*0012*/ 	.short	0x0030
        /*0014*/ 	.byte	0x00, 0xf5, 0x21, 0x00


	//----- nvinfo : EIATTR_KPARAM_INFO
	.align		4
.L_887:
        /*0018*/ 	.byte	0x04, 0x17
        /*001a*/ 	.short	(.L_889 - .L_888)
.L_888:
        /*001c*/ 	.word	0x00000000
        /*0020*/ 	.short	0x0009
        /*0022*/ 	.short	0x0028
        /*0024*/ 	.byte	0x00, 0xf0, 0x11, 0x00


	//----- nvinfo : EIATTR_KPARAM_INFO
	.align		4
.L_889:
        /*0028*/ 	.byte	0x04, 0x17
        /*002a*/ 	.short	(.L_891 - .L_890)
.L_890:
        /*002c*/ 	.word	0x00000000
        /*0030*/ 	.short	0x0008
        /*0032*/ 	.short	0x0024
        /*0034*/ 	.byte	0x00, 0xf0, 0x11, 0x00


	//----- nvinfo : EIATTR_KPARAM_INFO
	.align		4
.L_891:
        /*0038*/ 	.byte	0x04, 0x17
        /*003a*/ 	.short	(.L_893 - .L_892)
.L_892:
        /*003c*/ 	.word	0x00000000
        /*0040*/ 	.short	0x0007
        /*0042*/ 	.short	0x0020
        /*0044*/ 	.byte	0x00, 0xf0, 0x11, 0x00


	//----- nvinfo : EIATTR_KPARAM_INFO
	.align		4
.L_893:
        /*0048*/ 	.byte	0x04, 0x17
        /*004a*/ 	.short	(.L_895 - .L_894)
.L_894:
        /*004c*/ 	.word	0x00000000
        /*0050*/ 	.short	0x0006
        /*0052*/ 	.short	0x001c
        /*0054*/ 	.byte	0x00, 0xf0, 0x11, 0x00


	//----- nvinfo : EIATTR_KPARAM_INFO
	.align		4
.L_895:
        /*0058*/ 	.byte	0x04, 0x17
        /*005a*/ 	.short	(.L_897 - .L_896)
.L_896:
        /*005c*/ 	.word	0x00000000
        /*0060*/ 	.short	0x0005
        /*0062*/ 	.short	0x0018
        /*0064*/ 	.byte	0x00, 0xf0, 0x11, 0x00


	//----- nvinfo : EIATTR_KPARAM_INFO
	.align		4
.L_897:
        /*0068*/ 	.byte	0x04, 0x17
        /*006a*/ 	.short	(.L_899 - .L_898)
.L_898:
        /*006c*/ 	.word	0x00000000
        /*0070*/ 	.short	0x0004
        /*0072*/ 	.short	0x0014
        /*0074*/ 	.byte	0x00, 0xf0, 0x11, 0x00


	//----- nvinfo : EIATTR_KPARAM_INFO
	.align		4
.L_899:
        /*0078*/ 	.byte	0x04, 0x17
        /*007a*/ 	.short	(.L_901 - .L_900)
.L_900:
        /*007c*/ 	.word	0x00000000
        /*0080*/ 	.short	0x0003
        /*0082*/ 	.short	0x0010
        /*0084*/ 	.byte	0x00, 0xf0, 0x11, 0x00


	//----- nvinfo : EIATTR_KPARAM_INFO
	.align		4
.L_901:
        /*0088*/ 	.byte	0x04, 0x17
        /*008a*/ 	.short	(.L_903 - .L_902)
.L_902:
        /*008c*/ 	.word	0x00000000
        /*0090*/ 	.short	0x0002
        /*0092*/ 	.short	0x0008
        /*0094*/ 	.byte	0x00, 0xf5, 0x21, 0x00


	//----- nvinfo : EIATTR_KPARAM_INFO
	.align		4
.L_903:
        /*0098*/ 	.byte	0x04, 0x17
        /*009a*/ 	.short	(.L_905 - .L_904)
.L_904:
        /*009c*/ 	.word	0x00000000
        /*00a0*/ 	.short	0x0001
        /*00a2*/ 	.short	0x0004
        /*00a4*/ 	.byte	0x00, 0xf0, 0x11, 0x00


	//----- nvinfo : EIATTR_KPARAM_INFO
	.align		4
.L_905:
        /*00a8*/ 	.byte	0x04, 0x17
        /*00aa*/ 	.short	(.L_907 - .L_906)
.L_906:
        /*00ac*/ 	.word	0x00000000
        /*00b0*/ 	.short	0x0000
        /*00b2*/ 	.short	0x0000
        /*00b4*/ 	.byte	0x00, 0xf0, 0x11, 0x00


	//----- nvinfo : EIATTR_SPARSE_MMA_MASK
	.align		4
.L_907:
        /*00b8*/ 	.byte	0x03, 0x50
        /*00ba*/ 	.short	0x0000


	//----- nvinfo : EIATTR_MAXREG_COUNT
	.align		4
        /*00bc*/ 	.byte	0x03, 0x1b
        /*00be*/ 	.short	0x00ff


	//----- nvinfo : EIATTR_MERCURY_ISA_VERSION
	.align		4
        /*00c0*/ 	.byte	0x03, 0x5f
        /*00c2*/ 	.short	0x0101


	//----- nvinfo : EIATTR_VRC_CTA_INIT_COUNT
	.align		4
        /*00c4*/ 	.byte	0x02, 0x4a
	.zero		1
	.zero		1


	//----- nvinfo : EIATTR_EXIT_INSTR_OFFSETS
	.align		4
        /*00c8*/ 	.byte	0x04, 0x1c
        /*00ca*/ 	.short	(.L_909 - .L_908)


	//   ....[0]....
.L_908:
        /*00cc*/ 	.word	0x00000070


	//   ....[1]....
        /*00d0*/ 	.word	0x00000880


	//   ....[2]....
        /*00d4*/ 	.word	0x00000f90


	//----- nvinfo : EIATTR_CRS_STACK_SIZE
	.align		4
.L_909:
        /*00d8*/ 	.byte	0x04, 0x1e
        /*00da*/ 	.short	(.L_911 - .L_910)
.L_910:
        /*00dc*/ 	.word	0x00000000


	//----- nvinfo : EIATTR_CBANK_PARAM_SIZE
	.align		4
.L_911:
        /*00e0*/ 	.byte	0x03, 0x19
        /*00e2*/ 	.short	0x0038


	//----- nvinfo : EIATTR_PARAM_CBANK
	.align		4
        /*00e4*/ 	.byte	0x04, 0x0a
        /*00e6*/ 	.short	(.L_913 - .L_912)
	.align		4
.L_912:
        /*00e8*/ 	.word	index@(.nv.constant0.NearestNeighborNCHWFP16)
        /*00ec*/ 	.short	0x0380
        /*00ee*/ 	.short	0x0038


	//----- nvinfo : EIATTR_SW_WAR
	.align		4
.L_913:
        /*00f0*/ 	.byte	0x04, 0x36
        /*00f2*/ 	.short	(.L_915 - .L_914)
.L_914:
        /*00f4*/ 	.word	0x00000008
.L_915:


//--------------------- .nv.info.ShapetoBatch4DNCHWFP16 --------------------------
	.section	.nv.info.ShapetoBatch4DNCHWFP16,"",@"SHT_CUDA_INFO"
	.sectionflags	@""
	.align	4


	//----- nvinfo : EIATTR_CUDA_API_VERSION
	.align		4
        /*0000*/ 	.byte	0x04, 0x37
        /*0002*/ 	.short	(.L_917 - .L_916)
.L_916:
        /*0004*/ 	.word	0x00000082


	//----- nvinfo : EIATTR_KPARAM_INFO
	.align		4
.L_917:
        /*0008*/ 	.byte	0x04, 0x17
        /*000a*/ 	.short	(.L_919 - .L_918)
.L_918:
        /*000c*/ 	.word	0x00000000
        /*0010*/ 	.short	0x0010
        /*0012*/ 	.short	0x0048
        /*0014*/ 	.byte	0x00, 0xf0, 0x05, 0x00


	//----- nvinfo : EIATTR_KPARAM_INFO
	.align		4
.L_919:
        /*0018*/ 	.byte	0x04, 0x17
        /*001a*/ 	.short	(.L_921 - .L_920)
.L_920:
        /*001c*/ 	.word	0x00000000
        /*0020*/ 	.short	0x000f
        /*0022*/ 	.short	0x0044
        /*0024*/ 	.byte	0x00, 0xf0, 0x11, 0x00


	//----- nvinfo : EIATTR_KPARAM_INFO
	.align		4
.L_921:
        /*0028*/ 	.byte	0x04, 0x17
        /*002a*/ 	.short	(.L_923 - .L_922)
.L_922:
        /*002c*/ 	.word	0x00000000
        /*0030*/ 	.short	0x000e
        /*0032*/ 	.short	0x0040
        /*0034*/ 	.byte	0x00, 0xf0, 0x11, 0x00


	//----- nvinfo : EIATTR_KPARAM_INFO
	.align		4
.L_923:
        /*0038*/ 	.byte	0x04, 0x17
        /*003a*/ 	.short	(.L_925 - .L_924)
.L_924:
        /*003c*/ 	.word	0x00000000
        /*0040*/ 	.short	0x000d
        /*0042*/ 	.short	0x0038
        /*0044*/ 	.byte	0x00, 0xf5, 0x21, 0x00


	//----- nvinfo : EIATTR_KPARAM_INFO
	.align		4
.L_925:
        /*0048*/ 	.byte	0x04, 0x17
        /*004a*/ 	.short	(.L_927 - .L_926)
.L_926:
        /*004c*/ 	.word	0x00000000
        /*0050*/ 	.short	0x000c
        /*0052*/ 	.short	0x0030
        /*0054*/ 	.byte	0x00, 0xf5, 0x21, 0x00


	//----- nvinfo : EIATTR_KPARAM_INFO
	.align		4
.L_927:
        /*0058*/ 	.byte	0x04, 0x17
        /*005a*/ 	.short	(.L_929 - .L_928)
.L_928:
        /*005c*/ 	.word	0x00000000
        /*0060*/ 	.short	0x000b
        /*0062*/ 	.short	0x002c
        /*0064*/ 	.byte	0x00, 0xf0, 0x11, 0x00


	//----- nvinfo : EIATTR_KPARAM_INFO
	.align		4
.L_929:
        /*0068*/ 	.byte	0x04, 0x17
        /*006a*/ 	.short	(.L_931 - .L_930)
.L_930:
        /*006c*/ 	.word	0x00000000
        /*0070*/ 	.short	0x000a
        /*0072*/ 	.short	0x0028
        /*0074*/ 	.byte	0x00, 0xf0, 0x11, 0x00


	//----- nvinfo : EIATTR_KPARAM_INFO
	.align		4
.L_931:
        /*0078*/ 	.byte	0x04, 0x17
        /*007a*/ 	.short	(.L_933 - .L_932)
.L_932:
        /*007c*/ 	.word	0x00000000
        /*0080*/ 	.short	0x0009
        /*0082*/ 	.short	0x0024
        /*0084*/ 	.byte	0x00, 0xf0, 0x11, 0x00


	//----- nvinfo : EIATTR_KPARAM_INFO
	.align		4
.L_933:
        /*0088*/ 	.byte	0x04, 0x17
        /*008a*/ 	.short	(.L_935 - .L_934)
.L_934:
        /*008c*/ 	.word	0x00000000
        /*0090*/ 	.short	0x0008
        /*0092*/ 	.short	0x0020
        /*0094*/ 	.byte	0x00, 0xf0, 0x11, 0x00


	//----- nvinfo : EIATTR_KPARAM_INFO
	.align		4
.L_935:
        /*0098*/ 	.byte	0x04, 0x17
        /*009a*/ 	.short	(.L_937 - .L_936)
.L_936:
        /*009c*/ 	.word	0x00000000
        /*00a0*/ 	.short	0x0007
        /*00a2*/ 	.short	0x001c
        /*00a4*/ 	.byte	0x00, 0xf0, 0x11, 0x00


	//----- nvinfo : EIATTR_KPARAM_INFO
	.align		4
.L_937:
        /*00a8*/ 	.byte	0x04, 0x17
        /*00aa*/ 	.short	(.L_939 - .L_938)
.L_938:
        /*00ac*/ 	.word	0x00000000
        /*00b0*/ 	.short	0x0006
        /*00b2*/ 	.short	0x0018
        /*00b4*/ 	.byte	0x00, 0xf0, 0x11, 0x00


	//----- nvinfo : EIATTR_KPARAM_INFO
	.align		4
.L_939:
        /*00b8*/ 	.byte	0x04, 0x17
        /*00ba*/ 	.short	(.L_941 - .L_940)
.L_940:
        /*00bc*/ 	.word	0x00000000
        /*00c0*/ 	.short	0x0005
        /*00c2*/ 	.short	0x0014
        /*00c4*/ 	.byte	0x00, 0xf0, 0x11, 0x00


	//----- nvinfo : EIATTR_KPARAM_INFO
	.align		4
.L_941:
        /*00c8*/ 	.byte	0x04, 0x17
        /*00ca*/ 	.short	(.L_943 - .L_942)
.L_942:
        /*00cc*/ 	.word	0x00000000
        /*00d0*/ 	.short	0x0004
        /*00d2*/ 	.short	0x0010
        /*00d4*/ 	.byte	0x00, 0xf0, 0x11, 0x00


	//----- nvinfo : EIATTR_KPARAM_INFO
	.align		4
.L_943:
        /*00d8*/ 	.byte	0x04, 0x17
        /*00da*/ 	.short	(.L_945 - .L_944)
.L_944:
        /*00dc*/ 	.word	0x00000000
        /*00e0*/ 	.short	0x0003
        /*00e2*/ 	.short	0x000c
        /*00e4*/ 	.byte	0x00, 0xf0, 0x11, 0x00


	//----- nvinfo : EIATTR_KPARAM_INFO
	.align		4
.L_945:
        /*00e8*/ 	.byte	0x04, 0x17
        /*00ea*/ 	.short	(.L_947 - .L_946)
.L_946:
        /*00ec*/ 	.word	0x00000000
        /*00f0*/ 	.short	0x0002
        /*00f2*/ 	.short	0x0008
        /*00f4*/ 	.byte	0x00, 0xf0, 0x11, 0x00


	//----- nvinfo : EIATTR_KPARAM_INFO
	.align		4
.L_947:
        /*00f8*/ 	.byte	0x04, 0x17
        /*00fa*/ 	.short	(.L_949 - .L_948)
.L_948:
        /*00fc*/ 	.word	0x00000000
        /*0100*/ 	.short	0x0001
        /*0102*/ 	.short	0x0004
        /*0104*/ 	.byte	0x00, 0xf0, 0x11, 0x00


	//----- nvinfo : EIATTR_KPARAM_INFO
	.align		4
.L_949:
        /*0108*/ 	.byte	0x04, 0x17
        /*010a*/ 	.short	(.L_951 - .L_950)
.L_950:
        /*010c*/ 	.word	0x00000000
        /*0110*/ 	.short	0x0000
        /*0112*/ 	.short	0x0000
        /*0114*/ 	.byte	0x00, 0xf0, 0x11, 0x00


	//----- nvinfo : EIATTR_SPARSE_MMA_MASK
	.align		4
.L_951:
        /*0118*/ 	.byte	0x03, 0x50
        /*011a*/ 	.short	0x0000


	//----- nvinfo : EIATTR_MAXREG_COUNT
	.align		4
        /*011c*/ 	.byte	0x03, 0x1b
        /*011e*/ 	.short	0x00ff


	//----- nvinfo : EIATTR_MERCURY_ISA_VERSION
	.align		4
        /*0120*/ 	.byte	0x03, 0x5f
        /*0122*/ 	.short	0x0101


	//----- nvinfo : EIATTR_VRC_CTA_INIT_COUNT
	.align		4
        /*0124*/ 	.byte	0x02, 0x4a
	.zero		1
	.zero		1


	//----- nvinfo : EIATTR_EXIT_INSTR_OFFSETS
	.align		4
        /*0128*/ 	.byte	0x04, 0x1c
        /*012a*/ 	.short	(.L_953 - .L_952)


	//   ....[0]....
.L_952:
        /*012c*/ 	.word	0x00000030


	//   ....[1]....
        /*0130*/ 	.word	0x000000e0


	//   ....[2]....
        /*0134*/ 	.word	0x000007d0


	//   ....[3]....
        /*0138*/ 	.word	0x00000c60


	//----- nvinfo : EIATTR_CRS_STACK_SIZE
	.align		4
.L_953:
        /*013c*/ 	.byte	0x04, 0x1e
        /*013e*/ 	.short	(.L_955 - .L_954)
.L_954:
        /*0140*/ 	.word	0x00000000


	//----- nvinfo : EIATTR_CBANK_PARAM_SIZE
	.align		4
.L_955:
        /*0144*/ 	.byte	0x03, 0x19
        /*0146*/ 	.short	0x0049


	//----- nvinfo : EIATTR_PARAM_CBANK
	.align		4
        /*0148*/ 	.byte	0x04, 0x0a
        /*014a*/ 	.short	(.L_957 - .L_956)
	.align		4
.L_956:
        /*014c*/ 	.word	index@(.nv.constant0.ShapetoBatch4DNCHWFP16)
        /*0150*/ 	.short	0x0380
        /*0152*/ 	.short	0x0049


	//----- nvinfo : EIATTR_SW_WAR
	.align		4
.L_957:
        /*0154*/ 	.byte	0x04, 0x36
        /*0156*/ 	.short	(.L_959 - .L_958)
.L_958:
        /*0158*/ 	.word	0x00000008
.L_959:


//--------------------- .nv.info.ShapetoBatch4DNHWCFP16 --------------------------
	.section	.nv.info.ShapetoBatch4DNHWCFP16,"",@"SHT_CUDA_INFO"
	.sectionflags	@""
	.align	4


	//----- nvinfo : EIATTR_CUDA_API_VERSION
	.align		4
        /*0000*/ 	.byte	0x04, 0x37
        /*0002*/ 	.short	(.L_961 - .L_960)
.L_960:
        /*0004*/ 	.word	0x00000082


	//----- nvinfo : EIATTR_KPARAM_INFO
	.align		4
.L_961:
        /*0008*/ 	.byte	0x04, 0x17
        /*000a*/ 	.short	(.L_963 - .L_962)
.L_962:
        /*000c*/ 	.word	0x00000000
        /*0010*/ 	.short	0x0010
        /*0012*/ 	.short	0x0048
        /*0014*/ 	.byte	0x00, 0xf0, 0x05, 0x00


	//----- nvinfo : EIATTR_KPARAM_INFO
	.align		4
.L_963:
        /*0018*/ 	.byte	0x04, 0x17
        /*001a*/ 	.short	(.L_965 - .L_964)
.L_964:
        /*001c*/ 	.word	0x00000000
        /*0020*/ 	.short	0x000f
        /*0022*/ 	.short	0x0044
        /*0024*/ 	.byte	0x00, 0xf0, 0x11, 0x00


	//----- nvinfo : EIATTR_KPARAM_INFO
	.align		4
.L_965:
        /*0028*/ 	.byte	0x04, 0x17
        /*002a*/ 	.short	(.L_967 - .L_966)
.L_966:
        /*002c*/ 	.word	0x00000000
        /*0030*/ 	.short	0x000e
        /*0032*/ 	.short	0x0040
        /*0034*/ 	.byte	0x00, 0xf0, 0x11, 0x00


	//----- nvinfo : EIATTR_KPARAM_INFO
	.align		4
.L_967:
        /*0038*/ 	.byte	0x04, 0x17
        /*003a*/ 	.short	(.L_969 - .L_968)
.L_968:
        /*003c*/ 	.word	0x00000000
        /*0040*/ 	.short	0x000d
        /*0042*/ 	.short	0x0038
        /*0044*/ 	.byte	0x00, 0xf5, 0x21, 0x00


	//----- nvinfo : EIATTR_KPARAM_INFO
	.align		4
.L_969:
        /*0048*/ 	.byte	0x04, 0x17
        /*004a*/ 	.short	(.L_971 - .L_970)
.L_970:
        /*004c*/ 	.word	0x00000000
        /*0050*/ 	.short	0x000c
        /*0052*/ 	.short	0x0030
        /*0054*/ 	.byte	0x00, 0xf5, 0x21, 0x00


	//----- nvinfo : EIATTR_KPARAM_INFO
	.align		4
.L_971:
        /*0058*/ 	.byte	0x04, 0x17
        /*005a*/ 	.short	(.L_973 - .L_972)
.L_972:
        /*005c*/ 	.word	0x00000000
        /*0060*/ 	.short	0x000b
        /*0062*/ 	.short	0x002c
        /*0064*/ 	.byte	0x00, 0xf0, 0x11, 0x00


	//----- nvinfo : EIATTR_KPARAM_INFO
	.align		4
.L_973:
        /*0068*/ 	.byte	0x04, 0x17
        /*006a*/ 	.short	(.L_975 - .L_974)
.L_974:
        /*006c*/ 	.word	0x00000000
        /*0070*/ 	.short	0x000a
        /*0072*/ 	.short	0x0028
        /*0074*/ 	.byte	0x00, 0xf0, 0x11, 0x00


	//----- nvinfo : EIATTR_KPARAM_INFO
	.align		4
.L_975:
        /*0078*/ 	.byte	0x04, 0x17
        /*007a*/ 	.short	(.L_977 - .L_976)
.L_976:
        /*007c*/ 	.word	0x00000000
        /*0080*/ 	.short	0x0009
        /*0082*/ 	.short	0x0024
        /*0084*/ 	.byte	0x00, 0xf0, 0x11, 0x00


	//----- nvinfo : EIATTR_KPARAM_INFO
	.align		4
.L_977:
        /*0088*/ 	.byte	0x04, 0x17
        /*008a*/ 	.short	(.L_979 - .L_978)
.L_978:
        /*008c*/ 	.word	0x00000000
        /*0090*/ 	.short	0x0008
        /*0092*/ 	.short	0x0020
        /*0094*/ 	.byte	0x00, 0xf0, 0x11, 0x00


	//----- nvinfo : EIATTR_KPARAM_INFO
	.align		4
.L_979:
        /*0098*/ 	.byte	0x04, 0x17
        /*009a*/ 	.short	(.L_981 - .L_980)
.L_980:
        /*009c*/ 	.word	0x00000000
        /*00a0*/ 	.short	0x0007
        /*00a2*/ 	.short	0x001c
        /*00a4*/ 	.byte	0x00, 0xf0, 0x11, 0x00


	//----- nvinfo : EIATTR_KPARAM_INFO
	.align		4
.L_981:
        /*00a8*/ 	.byte	0x04, 0x17
        /*00aa*/ 	.short	(.L_983 - .L_982)
.L_982:
        /*00ac*/ 	.word	0x00000000
        /*00b0*/ 	.short	0x0006
        /*00b2*/ 	.short	0x0018
        /*00b4*/ 	.byte	0x00, 0xf0, 0x11, 0x00


	//----- nvinfo : EIATTR_KPARAM_INFO
	.align		4
.L_983:
        /*00b8*/ 	.byte	0x04, 0x17
        /*00ba*/ 	.short	(.L_985 - .L_984)
.L_984:
        /*00bc*/ 	.word	0x00000000
        /*00c0*/ 	.short	0x0005
        /*00c2*/ 	.short	0x0014
        /*00c4*/ 	.byte	0x00, 0xf0, 0x11, 0x00


	//----- nvinfo : EIATTR_KPARAM_INFO
	.align		4
.L_985:
        /*00c8*/ 	.byte	0x04, 0x17
        /*00ca*/ 	.short	(.L_987 - .L_986)
.L_986:
        /*00cc*/ 	.word	0x00000000
        /*00d0*/ 	.short	0x0004
        /*00d2*/ 	.short	0x0010
        /*00d4*/ 	.byte	0x00, 0xf0, 0x11, 0x00


	//----- nvinfo : EIATTR_KPARAM_INFO
	.align		4
.L_987:
        /*00d8*/ 	.byte	0x04, 0x17
        /*00da*/ 	.short	(.L_989 - .L_988)
.L_988:
        /*00dc*/ 	.word	0x00000000
        /*00e0*/ 	.short	0x0003
        /*00e2*/ 	.short	0x000c
        /*00e4*/ 	.byte	0x00, 0xf0, 0x11, 0x00


	//----- nvinfo : EIATTR_KPARAM_INFO
	.align		4
.L_989:
        /*00e8*/ 	.byte	0x04, 0x17
        /*00ea*/ 	.short	(.L_991 - .L_990)
.L_990:
        /*00ec*/ 	.word	0x00000000
        /*00f0*/ 	.short	0x0002
        /*00f2*/ 	.short	0x0008
        /*00f4*/ 	.byte	0x00, 0xf0, 0x11, 0x00


	//----- nvinfo : EIATTR_KPARAM_INFO
	.align		4
.L_991:
        /*00f8*/ 	.byte	0x04, 0x17
        /*00fa*/ 	.short	(.L_993 - .L_992)
.L_992:
        /*00fc*/ 	.word	0x00000000
        /*0100*/ 	.short	0x0001
        /*0102*/ 	.short	0x0004
        /*0104*/ 	.byte	0x00, 0xf0, 0x11, 0x00


	//----- nvinfo : EIATTR_KPARAM_INFO
	.align		4
.L_993:
        /*0108*/ 	.byte	0x04, 0x17
        /*010a*/ 	.short	(.L_995 - .L_994)
.L_994:
        /*010c*/ 	.word	0x00000000
        /*0110*/ 	.short	0x0000
        /*0112*/ 	.short	0x0000
        /*0114*/ 	.byte	0x00, 0xf0, 0x11, 0x00


	//----- nvinfo : EIATTR_SPARSE_MMA_MASK
	.align		4
.L_995:
        /*0118*/ 	.byte	0x03, 0x50
        /*011a*/ 	.short	0x0000


	//----- nvinfo : EIATTR_MAXREG_COUNT
	.align		4
        /*011c*/ 	.byte	0x03, 0x1b
        /*011e*/ 	.short	0x00ff


	//----- nvinfo : EIATTR_MERCURY_ISA_VERSION
	.align		4
        /*0120*/ 	.byte	0x03, 0x5f
        /*0122*/ 	.short	0x0101


	//----- nvinfo : EIATTR_VRC_CTA_INIT_COUNT
	.align		4
        /*0124*/ 	.byte	0x02, 0x4a
	.zero		1
	.zero		1


	//----- nvinfo : EIATTR_EXIT_INSTR_OFFSETS
	.align		4
        /*0128*/ 	.byte	0x04, 0x1c
        /*012a*/ 	.short	(.L_997 - .L_996)


	//   ....[0]....
.L_996:
        /*012c*/ 	.word	0x00000030


	//   ....[1]....
        /*0130*/ 	.word	0x000000e0


	//   ....[2]....
        /*0134*/ 	.word	0x000007d0


	//   ....[3]....
        /*0138*/ 	.word	0x00000c60


	//----- nvinfo : EIATTR_CRS_STACK_SIZE
	.align		4
.L_997:
        /*013c*/ 	.byte	0x04, 0x1e
        /*013e*/ 	.short	(.L_999 - .L_998)
.L_998:
        /*0140*/ 	.word	0x00000000


	//----- nvinfo : EIATTR_CBANK_PARAM_SIZE
	.align		4
.L_999:
        /*0144*/ 	.byte	0x03, 0x19
        /*0146*/ 	.short	0x0049


	//----- nvinfo : EIATTR_PARAM_CBANK
	.align		4
        /*0148*/ 	.byte	0x04, 0x0a
        /*014a*/ 	.short	(.L_1001 - .L_1000)
	.align		4
.L_1000:
        /*014c*/ 	.word	index@(.nv.constant0.ShapetoBatch4DNHWCFP16)
        /*0150*/ 	.short	0x0380
        /*0152*/ 	.short	0x0049


	//----- nvinfo : EIATTR_SW_WAR
	.align		4
.L_1001:
        /*0154*/ 	.byte	0x04, 0x36
        /*0156*/ 	.short	(.L_1003 - .L_1002)
.L_1002:
        /*0158*/ 	.word	0x00000008
.L_1003:


//--------------------- .nv.info.SwapUpperLowerFP16 --------------------------
	.section	.nv.info.SwapUpperLowerFP16,"",@"SHT_CUDA_INFO"
	.sectionflags	@""
	.align	4


	//----- nvinfo : EIATTR_CUDA_API_VERSION
	.align		4
        /*0000*/ 	.byte	0x04, 0x37
        /*0002*/ 	.short	(.L_1005 - .L_1004)
.L_1004:
        /*0004*/ 	.word	0x00000082


	//----- nvinfo : EIATTR_KPARAM_INFO
	.align		4
.L_1005:
        /*0008*/ 	.byte	0x04, 0x17
        /*000a*/ 	.short	(.L_1007 - .L_1006)
.L_1006:
        /*000c*/ 	.word	0x00000000
        /*0010*/ 	.short	0x0006
        /*0012*/ 	.short	0x0020
        /*0014*/ 	.byte	0x00, 0xf0, 0x11, 0x00


	//----- nvinfo : EIATTR_KPARAM_INFO
	.align		4
.L_1007:
        /*0018*/ 	.byte	0x04, 0x17
        /*001a*/ 	.short	(.L_1009 - .L_1008)
.L_1008:
        /*001c*/ 	.word	0x00000000
        /*0020*/ 	.short	0x0005
        /*0022*/ 	.short	0x001c
        /*0024*/ 	.byte	0x00, 0xf0, 0x11, 0x00


	//----- nvinfo : EIATTR_KPARAM_INFO
	.align		4
.L_1009:
        /*0028*/ 	.byte	0x04, 0x17
        /*002a*/ 	.short	(.L_1011 - .L_1010)
.L_1010:
        /*002c*/ 	.word	0x00000000
        /*0030*/ 	.short	0x0004
        /*0032*/ 	.short	0x0018
        /*0034*/ 	.byte	0x00, 0xf0, 0x11, 0x00


	//----- nvinfo : EIATTR_KPARAM_INFO
	.align		4
.L_1011:
        /*0038*/ 	.byte	0x04, 0x17
        /*003a*/ 	.short	(.L_1013 - .L_1012)
.L_1012:
        /*003c*/ 	.word	0x00000000
        /*0040*/ 	.short	0x0003
        /*0042*/ 	.short	0x0010
        /*0044*/ 	.byte	0x00, 0xf5, 0x21, 0x00


	//----- nvinfo : EIATTR_KPARAM_INFO
	.align		4
.L_1013:
        /*0048*/ 	.byte	0x04, 0x17
        /*004a*/ 	.short	(.L_1015 - .L_1014)
.L_1014:
        /*004c*/ 	.word	0x00000000
        /*0050*/ 	.short	0x0002
        /*0052*/ 	.short	0x0008
        /*0054*/ 	.byte	0x00, 0xf5, 0x21, 0x00


	//----- nvinfo : EIATTR_KPARAM_INFO
	.align		4
.L_1015:
        /*0058*/ 	.byte	0x04, 0x17
        /*005a*/ 	.short	(.L_1017 - .L_1016)
.L_1016:
        /*005c*/ 	.word	0x00000000
        /*0060*/ 	.short	0x0001
        /*0062*/ 	.short	0x0004
        /*0064*/ 	.byte	0x00, 0xf0, 0x11, 0x00


	//----- nvinfo : EIATTR_KPARAM_INFO
	.align		4
.L_1017:
        /*0068*/ 	.byte	0x04, 0x17
        /*006a*/ 	.short	(.L_1019 - .L_1018)
.L_1018:
        /*006c*/ 	.word	0x00000000
        /*0070*/ 	.short	0x0000
        /*0072*/ 	.short	0x0000
        /*0074*/ 	.byte	0x00, 0xf0, 0x11, 0x00


	//----- nvinfo : EIATTR_SPARSE_MMA_MASK
	.align		4
.L_1019:
        /*0078*/ 	.byte	0x03, 0x50
        /*007a*/ 	.short	0x0000


	//----- nvinfo : EIATTR_MAXREG_COUNT
	.align		4
        /*007c*/ 	.byte	0x03, 0x1b
        /*007e*/ 	.short	0x00ff


	//----- nvinfo : EIATTR_MERCURY_ISA_VERSION
	.align		4
        /*0080*/ 	.byte	0x03, 0x5f
        /*0082*/ 	.short	0x0101


	//----- nvinfo : EIATTR_VRC_CTA_INIT_COUNT
	.align		4
        /*0084*/ 	.byte	0x02, 0x4a
	.zero		1
	.zero		1


	//----- nvinfo : EIATTR_EXIT_INSTR_OFFSETS
	.align		4
        /*0088*/ 	.byte	0x04, 0x1c
        /*008a*/ 	.short	(.L_1021 - .L_1020)


	//   ....[0]....
.L_1020:
        /*008c*/ 	.word	0x000000d0


	//   ....[1]....
        /*0090*/ 	.word	0x00000330


	//   ....[2]....
        /*0094*/ 	.word	0x000003c0


	//   ....[3]....
        /*0098*/ 	.word	0x00000610


	//----- nvinfo : EIATTR_CRS_STACK_SIZE
	.align		4
.L_1021:
        /*009c*/ 	.byte	0x04, 0x1e
        /*009e*/ 	.short	(.L_1023 - .L_1022)
.L_1022:
        /*00a0*/ 	.word	0x00000000


	//----- nvinfo : EIATTR_CBANK_PARAM_SIZE
	.align		4
.L_1023:
        /*00a4*/ 	.byte	0x03, 0x19
        /*00a6*/ 	.short	0x0024


	//----- nvinfo : EIATTR_PARAM_CBANK
	.align		4
        /*00a8*/ 	.byte	0x04, 0x0a
        /*00aa*/ 	.short	(.L_1025 - .L_1024)
	.align		4
.L_1024:
        /*00ac*/ 	.word	index@(.nv.constant0.SwapUpperLowerFP16)
        /*00b0*/ 	.short	0x0380
        /*00b2*/ 	.short	0x0024


	//----- nvinfo : EIATTR_SW_WAR
	.align		4
.L_1025:
        /*00b4*/ 	.byte	0x04, 0x36
        /*00b6*/ 	.short	(.L_1027 - .L_1026)
.L_1026:
        /*00b8*/ 	.word	0x00000008
.L_1027:


//--------------------- .nv.info.SwapEveryOtherFP16 --------------------------
	.section	.nv.info.SwapEveryOtherFP16,"",@"SHT_CUDA_INFO"
	.sectionflags	@""
	.align	4


	//----- nvinfo : EIATTR_CUDA_API_VERSION
	.align		4
        /*0000*/ 	.byte	0x04, 0x37
        /*0002*/ 	.short	(.L_1029 - .L_1028)
.L_1028:
        /*0004*/ 	.word	0x00000082


	//----- nvinfo : EIATTR_KPARAM_INFO
	.align		4
.L_1029:
        /*0008*/ 	.byte	0x04, 0x17
        /*000a*/ 	.short	(.L_1031 - .L_1030)
.L_1030:
        /*000c*/ 	.word	0x00000000
        /*0010*/ 	.short	0x0005
        /*0012*/ 	.short	0x001c
        /*0014*/ 	.byte	0x00, 0xf0, 0x11, 0x00


	//----- nvinfo : EIATTR_KPARAM_INFO
	.align		4
.L_1031:
        /*0018*/ 	.byte	0x04, 0x17
        /*001a*/ 	.short	(.L_1033 - .L_1032)
.L_1032:
        /*001c*/ 	.word	0x00000000
        /*0020*/ 	.short	0x0004
        /*0022*/ 	.short	0x0018
        /*0024*/ 	.byte	0x00, 0xf0, 0x11, 0x00


	//----- nvinfo : EIATTR_KPARAM_INFO
	.align		4
.L_1033:
        /*0028*/ 	.byte	0x04, 0x17
        /*002a*/ 	.short	(.L_1035 - .L_1034)
.L_1034:
        /*002c*/ 	.word	0x00000000
        /*0030*/ 	.short	0x0003
        /*0032*/ 	.short	0x0010
        /*0034*/ 	.byte	0x00, 0xf5, 0x21, 0x00


	//----- nvinfo : EIATTR_KPARAM_INFO
	.align		4
.L_1035:
        /*0038*/ 	.byte	0x04, 0x17
        /*003a*/ 	.short	(.L_1037 - .L_1036)
.L_1036:
        /*003c*/ 	.word	0x00000000
        /*0040*/ 	.short	0x0002
        /*0042*/ 	.short	0x0008
        /*0044*/ 	.byte	0x00, 0xf5, 0x21, 0x00


	//----- nvinfo : EIATTR_KPARAM_INFO
	.align		4
.L_1037:
        /*0048*/ 	.byte	0x04, 0x17
        /*004a*/ 	.short	(.L_1039 - .L_1038)
.L_1038:
        /*004c*/ 	.word	0x00000000
        /*0050*/ 	.short	0x0001
        /*0052*/ 	.short	0x0004
        /*0054*/ 	.byte	0x00, 0xf0, 0x11, 0x00


	//----- nvinfo : EIATTR_KPARAM_INFO
	.align		4
.L_1039:
        /*0058*/ 	.byte	0x04, 0x17
        /*005a*/ 	.short	(.L_1041 - .L_1040)
.L_1040:
        /*005c*/ 	.word	0x00000000
        /*0060*/ 	.short	0x0000
        /*0062*/ 	.short	0x0000
        /*0064*/ 	.byte	0x00, 0xf0, 0x11, 0x00


	//----- nvinfo : EIATTR_SPARSE_MMA_MASK
	.align		4
.L_1041:
        /*0068*/ 	.byte	0x03, 0x50
        /*006a*/ 	.short	0x0000


	//----- nvinfo : EIATTR_MAXREG_COUNT
	.align		4
        /*006c*/ 	.byte	0x03, 0x1b
        /*006e*/ 	.short	0x00ff


	//----- nvinfo : EIATTR_NUM_BARRIERS
	.align		4
        /*0070*/ 	.byte	0x02, 0x4c
        /*0072*/ 	.byte	0x01
	.zero		1


	//----- nvinfo : EIATTR_MERCURY_ISA_VERSION
	.align		4
        /*0074*/ 	.byte	0x03, 0x5f
        /*0076*/ 	.short	0x0101


	//----- nvinfo : EIATTR_VRC_CTA_INIT_COUNT
	.align		4
        /*0078*/ 	.byte	0x02, 0x4a
	.zero		1
	.zero		1


	//----- nvinfo : EIATTR_EXIT_INSTR_OFFSETS
	.align		4
        /*007c*/ 	.byte	0x04, 0x1c
        /*007e*/ 	.short	(.L_1043 - .L_1042)


	//   ....[0]....
.L_1042:
        /*0080*/ 	.word	0x00000040


	//   ....[1]....
        /*0084*/ 	.word	0x000003c0


	//----- nvinfo : EIATTR_CRS_STACK_SIZE
	.align		4
.L_1043:
        /*0088*/ 	.byte	0x04, 0x1e
        /*008a*/ 	.short	(.L_1045 - .L_1044)
.L_1044:
        /*008c*/ 	.word	0x00000000


	//----- nvinfo : EIATTR_CBANK_PARAM_SIZE
	.align		4
.L_1045:
        /*0090*/ 	.byte	0x03, 0x19
        /*0092*/ 	.short	0x0020


	//----- nvinfo : EIATTR_PARAM_CBANK
	.align		4
        /*0094*/ 	.byte	0x04, 0x0a
        /*0096*/ 	.short	(.L_1047 - .L_1046)
	.align		4
.L_1046:
        /*0098*/ 	.word	index@(.nv.constant0.SwapEveryOtherFP16)
        /*009c*/ 	.short	0x0380
        /*009e*/ 	.short	0x0020


	//----- nvinfo : EIATTR_SW_WAR
	.align		4
.L_1047:
        /*00a0*/ 	.byte	0x04, 0x36
        /*00a2*/ 	.short	(.L_1049 - .L_1048)
.L_1048:
        /*00a4*/ 	.word	0x00000008
.L_1049:


//--------------------- .nv.info.TransposeFP16    --------------------------
	.section	.nv.info.TransposeFP16,"",@"SHT_CUDA_INFO"
	.sectionflags	@""
	.align	4


	//----- nvinfo : EIATTR_CUDA_API_VERSION
	.align		4
        /*0000*/ 	.byte	0x04, 0x37
        /*0002*/ 	.short	(.L_1051 - .L_1050)
.L_1050:
        /*0004*/ 	.word	0x00000082


	//----- nvinfo : EIATTR_KPARAM_INFO
	.align		4
.L_1051:
        /*0008*/ 	.byte	0x04, 0x17
        /*000a*/ 	.short	(.L_1053 - .L_1052)
.L_1052:
        /*000c*/ 	.word	0x00000000
        /*0010*/ 	.short	0x0004
        /*0012*/ 	.short	0x0020
        /*0014*/ 	.byte	0x00, 0xf5, 0x21, 0x00


	//----- nvinfo : EIATTR_KPARAM_INFO
	.align		4
.L_1053:
        /*0018*/ 	.byte	0x04, 0x17
        /*001a*/ 	.short	(.L_1055 - .L_1054)
.L_1054:
        /*001c*/ 	.word	0x00000000
        /*0020*/ 	.short	0x0003
        /*0022*/ 	.short	0x0018
        /*0024*/ 	.byte	0x00, 0xf0, 0x11, 0x00


	//----- nvinfo : EIATTR_KPARAM_INFO
	.align		4
.L_1055:
        /*0028*/ 	.byte	0x04, 0x17
        /*002a*/ 	.short	(.L_1057 - .L_1056)
.L_1056:
        /*002c*/ 	.word	0x00000000
        /*0030*/ 	.short	0x0002
        /*0032*/ 	.short	0x0010
        /*0034*/ 	.byte	0x00, 0xf5, 0x21, 0x00


	//----- nvinfo : EIATTR_KPARAM_INFO
	.align		4
.L_1057:
        /*0038*/ 	.byte	0x04, 0x17
        /*003a*/ 	.short	(.L_1059 - .L_1058)
.L_1058:
        /*003c*/ 	.word	0x00000000
        /*0040*/ 	.short	0x0001
        /*0042*/ 	.short	0x0008
        /*0044*/ 	.byte	0x00, 0xf5, 0x21, 0x00


	//----- nvinfo : EIATTR_KPARAM_INFO
	.align		4
.L_1059:
        /*0048*/ 	.byte	0x04, 0x17
        /*004a*/ 	.short	(.L_1061 - .L_1060)
.L_1060:
        /*004c*/ 	.word	0x00000000
        /*0050*/ 	.short	0x0000
        /*0052*/ 	.short	0x0000
        /*0054*/ 	.byte	0x00, 0xf0, 0x11, 0x00


	//----- nvinfo : EIATTR_SPARSE_MMA_MASK
	.align		4
.L_1061:
        /*0058*/ 	.byte	0x03, 0x50
        /*005a*/ 	.short	0x0000


	//----- nvinfo : EIATTR_MAXREG_COUNT
	.align		4
        /*005c*/ 	.byte	0x03, 0x1b
        /*005e*/ 	.short	0x00ff


	//----- nvinfo : EIATTR_MERCURY_ISA_VERSION
	.align		4
        /*0060*/ 	.byte	0x03, 0x5f
        /*0062*/ 	.short	0x0101


	//----- nvinfo : EIATTR_VRC_CTA_INIT_COUNT
	.align		4
        /*0064*/ 	.byte	0x02, 0x4a
	.zero		1
	.zero		1


	//----- nvinfo : EIATTR_EXIT_INSTR_OFFSETS
	.align		4
        /*0068*/ 	.byte	0x04, 0x1c
        /*006a*/ 	.short	(.L_1063 - .L_1062)


	//   ....[0]....
.L_1062:
        /*006c*/ 	.word	0x00000070


	//   ....[1]....
        /*0070*/ 	.word	0x00000160


	//   ....[2]....
        /*0074*/ 	.word	0x00002530


	//----- nvinfo : EIATTR_CRS_STACK_SIZE
	.align		4
.L_1063:
        /*0078*/ 	.byte	0x04, 0x1e
        /*007a*/ 	.short	(.L_1065 - .L_1064)
.L_1064:
        /*007c*/ 	.word	0x00000000


	//----- nvinfo : EIATTR_CBANK_PARAM_SIZE
	.align		4
.L_1065:
        /*0080*/ 	.byte	0x03, 0x19
        /*0082*/ 	.short	0x0028


	//----- nvinfo : EIATTR_PARAM_CBANK
	.align		4
        /*0084*/ 	.byte	0x04, 0x0a
        /*0086*/ 	.short	(.L_1067 - .L_1066)
	.align		4
.L_1066:
        /*0088*/ 	.word	index@(.nv.constant0.TransposeFP16)
        /*008c*/ 	.short	0x0380
        /*008e*/ 	.short	0x0028


	//----- nvinfo : EIATTR_SW_WAR
	.align		4
.L_1067:
        /*0090*/ 	.byte	0x04, 0x36
        /*0092*/ 	.short	(.L_1069 - .L_1068)
.L_1068:
        /*0094*/ 	.word	0x00000008
.L_1069:


//--------------------- .nv.info.MakePlanarImageBatchesUint8 --------------------------
	.section	.nv.info.MakePlanarImageBatchesUint8,"",@"SHT_CUDA_INFO"
	.sectionflags	@""
	.align	4


	//----- nvinfo : EIATTR_CUDA_API_VERSION
	.align		4
        /*0000*/ 	.byte	0x04, 0x37
        /*0002*/ 	.short	(.L_1071 - .L_1070)
.L_1070:
        /*0004*/ 	.word	0x00000082


	//----- nvinfo : EIATTR_KPARAM_INFO
	.align		4
.L_1071:
        /*0008*/ 	.byte	0x04, 0x17
        /*000a*/ 	.short	(.L_1073 - .L_1072)
.L_1072:
        /*000c*/ 	.word	0x00000000
        /*0010*/ 	.short	0x0004
        /*0012*/ 	.short	0x0018
        /*0014*/ 	.byte	0x00, 0xf5, 0x21, 0x00


	//----- nvinfo : EIATTR_KPARAM_INFO
	.align		4
.L_1073:
        /*0018*/ 	.byte	0x04, 0x17
        /*001a*/ 	.short	(.L_1075 - .L_1074)
.L_1074:
        /*001c*/ 	.word	0x00000000
        /*0020*/ 	.short	0x0003
        /*0022*/ 	.short	0x0010
        /*0024*/ 	.byte	0x00, 0xf5, 0x21, 0x00


	//----- nvinfo : EIATTR_KPARAM_INFO
	.align		4
.L_1075:
        /*0028*/ 	.byte	0x04, 0x17
        /*002a*/ 	.short	(.L_1077 - .L_1076)
.L_1076:
        /*002c*/ 	.word	0x00000000
        /*0030*/ 	.short	0x0002
        /*0032*/ 	.short	0x0008
        /*0034*/ 	.byte	0x00, 0xf0, 0x11, 0x00


	//----- nvinfo : EIATTR_KPARAM_INFO
	.align		4
.L_1077:
        /*0038*/ 	.byte	0x04, 0x17
        /*003a*/ 	.short	(.L_1079 - .L_1078)
.L_1078:
        /*003c*/ 	.word	0x00000000
        /*0040*/ 	.short	0x0001
        /*0042*/ 	.short	0x0004
        /*0044*/ 	.byte	0x00, 0xf0, 0x11, 0x00


	//----- nvinfo : EIATTR_KPARAM_INFO
	.align		4
.L_1079:
        /*0048*/ 	.byte	0x04, 0x17
        /*004a*/ 	.short	(.L_1081 - .L_1080)
.L_1080:
        /*004c*/ 	.word	0x00000000
        /*0050*/ 	.short	0x0000
        /*0052*/ 	.short	0x0000
        /*0054*/ 	.byte	0x00, 0xf0, 0x11, 0x00


	//----- nvinfo : EIATTR_SPARSE_MMA_MASK
	.align		4
.L_1081:
        /*0058*/ 	.byte	0x03, 0x50
        /*005a*/ 	.short	0x0000


	//----- nvinfo : EIATTR_MAXREG_COUNT
	.align		4
        /*005c*/ 	.byte	0x03, 0x1b
        /*005e*/ 	.short	0x00ff


	//----- nvinfo : EIATTR_MERCURY_ISA_VERSION
	.align		4
        /*0060*/ 	.byte	0x03, 0x5f
        /*0062*/ 	.short	0x0101


	//----- nvinfo : EIATTR_VRC_CTA_INIT_COUNT
	.align		4
        /*0064*/ 	.byte	0x02, 0x4a
	.zero		1
	.zero		1


	//----- nvinfo : EIATTR_EXIT_INSTR_OFFSETS
	.align		4
        /*0068*/ 	.byte	0x04, 0x1c
        /*006a*/ 	.short	(.L_1083 - .L_1082)


	//   ....[0]....
.L_1082:
        /*006c*/ 	.word	0x00000030


	//   ....[1]....
        /*0070*/ 	.word	0x00000090


	//   ....[2]....
        /*0074*/ 	.word	0x000002e0


	//----- nvinfo : EIATTR_CRS_STACK_SIZE
	.align		4
.L_1083:
        /*0078*/ 	.byte	0x04, 0x1e
        /*007a*/ 	.short	(.L_1085 - .L_1084)
.L_1084:
        /*007c*/ 	.word	0x00000000


	//----- nvinfo : EIATTR_CBANK_PARAM_SIZE
	.align		4
.L_1085:
        /*0080*/ 	.byte	0x03, 0x19
        /*0082*/ 	.short	0x0020


	//----- nvinfo : EIATTR_PARAM_CBANK
	.align		4
        /*0084*/ 	.byte	0x04, 0x0a
        /*0086*/ 	.short	(.L_1087 - .L_1086)
	.align		4
.L_1086:
        /*0088*/ 	.word	index@(.nv.constant0.MakePlanarImageBatchesUint8)
        /*008c*/ 	.short	0x0380
        /*008e*/ 	.short	0x0020


	//----- nvinfo : EIATTR_SW_WAR
	.align		4
.L_1087:
        /*0090*/ 	.byte	0x04, 0x36
        /*0092*/ 	.short	(.L_1089 - .L_1088)
.L_1088:
        /*0094*/ 	.word	0x00000008
.L_1089:


//--------------------- .nv.info.ConcatBackwardNCHWhalf --------------------------
	.section	.nv.info.ConcatBackwardNCHWhalf,"",@"SHT_CUDA_INFO"
	.sectionflags	@""
	.align	4


	//----- nvinfo : EIATTR_CUDA_API_VERSION
	.align		4
        /*0000*/ 	.byte	0x04, 0x37
        /*0002*/ 	.short	(.L_1091 - .L_1090)
.L_1090:
        /*0004*/ 	.word	0x00000082


	//----- nvinfo : EIATTR_KPARAM_INFO
	.align		4
.L_1091:
        /*0008*/ 	.byte	0x04, 0x17
        /*000a*/ 	.short	(.L_1093 - .L_1092)
.L_1092:
        /*000c*/ 	.word	0x00000000
        /*0010*/ 	.short	0x0008
        /*0012*/ 	.short	0x0028
        /*0014*/ 	.byte	0x00, 0xf5, 0x21, 0x00


	//----- nvinfo : EIATTR_KPARAM_INFO
	.align		4
.L_1093:
        /*0018*/ 	.byte	0x04, 0x17
        /*001a*/ 	.short	(.L_1095 - .L_1094)
.L_1094:
        /*001c*/ 	.word	0x00000000
        /*0020*/ 	.short	0x0007
        /*0022*/ 	.short	0x0020
        /*0024*/ 	.byte	0x00, 0xf5, 0x21, 0x00


	//----- nvinfo : EIATTR_KPARAM_INFO
	.align		4
.L_1095:
        /*0028*/ 	.byte	0x04, 0x17
        /*002a*/ 	.short	(.L_1097 - .L_1096)
.L_1096:
        /*002c*/ 	.word	0x00000000
        /*0030*/ 	.short	0x0006
        /*0032*/ 	.short	0x001c
        /*0034*/ 	.byte	0x00, 0xf0, 0x11, 0x00


	//----- nvinfo : EIATTR_KPARAM_INFO
	.align		4
.L_1097:
        /*0038*/ 	.byte	0x04, 0x17
        /*003a*/ 	.short	(.L_1099 - .L_1098)
.L_1098:
        /*003c*/ 	.word	0x00000000
        /*0040*/ 	.short	0x0005
        /*0042*/ 	.short	0x0018
        /*0044*/ 	.byte	0x00, 0xf0, 0x11, 0x00


	//----- nvinfo : EIATTR_KPARAM_INFO
	.align		4
.L_1099:
        /*0048*/ 	.byte	0x04, 0x17
        /*004a*/ 	.short	(.L_1101 - .L_1100)
.L_1100:
        /*004c*/ 	.word	0x00000000
        /*0050*/ 	.short	0x0004
        /*0052*/ 	.short	0x0010
        /*0054*/ 	.byte	0x00, 0xf5, 0x21, 0x00


	//----- nvinfo : EIATTR_KPARAM_INFO
	.align		4
.L_1101:
        /*0058*/ 	.byte	0x04, 0x17
        /*005a*/ 	.short	(.L_1103 - .L_1102)
.L_1102:
        /*005c*/ 	.word	0x00000000
        /*0060*/ 	.short	0x0003
        /*0062*/ 	.short	0x000c
        /*0064*/ 	.byte	0x00, 0xf0, 0x11, 0x00


	//----- nvinfo : EIATTR_KPARAM_INFO
	.align		4
.L_1103:
        /*0068*/ 	.byte	0x04, 0x17
        /*006a*/ 	.short	(.L_1105 - .L_1104)
.L_1104:
        /*006c*/ 	.word	0x00000000
        /*0070*/ 	.short	0x0002
        /*0072*/ 	.short	0x0008
        /*0074*/ 	.byte	0x00, 0xf0, 0x11, 0x00


	//----- nvinfo : EIATTR_KPARAM_INFO
	.align		4
.L_1105:
        /*0078*/ 	.byte	0x04, 0x17
        /*007a*/ 	.short	(.L_1107 - .L_1106)
.L_1106:
        /*007c*/ 	.word	0x00000000
        /*0080*/ 	.short	0x0001
        /*0082*/ 	.short	0x0004
        /*0084*/ 	.byte	0x00, 0xf0, 0x11, 0x00


	//----- nvinfo : EIATTR_KPARAM_INFO
	.align		4
.L_1107:
        /*0088*/ 	.byte	0x04, 0x17
        /*008a*/ 	.short	(.L_1109 - .L_1108)
.L_1108:
        /*008c*/ 	.word	0x00000000
        /*0090*/ 	.short	0x0000
        /*0092*/ 	.short	0x0000
        /*0094*/ 	.byte	0x00, 0xf0, 0x11, 0x00


	//----- nvinfo : EIATTR_SPARSE_MMA_MASK
	.align		4
.L_1109:
        /*0098*/ 	.byte	0x03, 0x50
        /*009a*/ 	.short	0x0000


	//----- nvinfo : EIATTR_MAXREG_COUNT
	.align		4
        /*009c*/ 	.byte	0x03, 0x1b
        /*009e*/ 	.short	0x00ff


	//----- nvinfo : EIATTR_MERCURY_ISA_VERSION
	.align		4
        /*00a0*/ 	.byte	0x03, 0x5f
        /*00a2*/ 	.short	0x0101


	//----- nvinfo : EIATTR_VRC_CTA_INIT_COUNT
	.align		4
        /*00a4*/ 	.byte	0x02, 0x4a
	.zero		1
	.zero		1


	//----- nvinfo : EIATTR_EXIT_INSTR_OFFSETS
	.align		4
        /*00a8*/ 	.byte	0x04, 0x1c
        /*00aa*/ 	.short	(.L_1111 - .L_1110)


	//   ....[0]....
.L_1110:
        /*00ac*/ 	.word	0x00000030


	//   ....[1]....
        /*00b0*/ 	.word	0x00000330


	//   ....[2]....
        /*00b4*/ 	.word	0x000006f0


	//   ....[3]....
        /*00b8*/ 	.word	0x00000740


	//   ....[4]....
        /*00bc*/ 	.word	0x00000950


	//----- nvinfo : EIATTR_CRS_STACK_SIZE
	.align		4
.L_1111:
        /*00c0*/ 	.byte	0x04, 0x1e
        /*00c2*/ 	.short	(.L_1113 - .L_1112)
.L_1112:
        /*00c4*/ 	.word	0x00000000


	//----- nvinfo : EIATTR_CBANK_PARAM_SIZE
	.align		4
.L_1113:
        /*00c8*/ 	.byte	0x03, 0x19
        /*00ca*/ 	.short	0x0030


	//----- nvinfo : EIATTR_PARAM_CBANK
	.align		4
        /*00cc*/ 	.byte	0x04, 0x0a
        /*00ce*/ 	.short	(.L_1115 - .L_1114)
	.align		4
.L_1114:
        /*00d0*/ 	.word	index@(.nv.constant0.ConcatBackwardNCHWhalf)
        /*00d4*/ 	.short	0x0380
        /*00d6*/ 	.short	0x0030


	//----- nvinfo : EIATTR_SW_WAR
	.align		4
.L_1115:
        /*00d8*/ 	.byte	0x04, 0x36
        /*00da*/ 	.short	(.L_1117 - .L_1116)
.L_1116:
        /*00dc*/ 	.word	0x00000008
.L_1117:


//--------------------- .nv.info.ConcatForwardNCHWhalf --------------------------
	.section	.nv.info.ConcatForwardNCHWhalf,"",@"SHT_CUDA_INFO"
	.sectionflags	@""
	.align	4


	//----- nvinfo : EIATTR_CUDA_API_VERSION
	.align		4
        /*0000*/ 	.byte	0x04, 0x37
        /*0002*/ 	.short	(.L_1119 - .L_1118)
.L_1118:
        /*0004*/ 	.word	0x00000082


	//----- nvinfo : EIATTR_KPARAM_INFO
	.align		4
.L_1119:
        /*0008*/ 	.byte	0x04, 0x17
        /*000a*/ 	.short	(.L_1121 - .L_1120)
.L_1120:
        /*000c*/ 	.word	0x00000000
        /*0010*/ 	.short	0x0008
        /*0012*/ 	.short	0x0028
        /*0014*/ 	.byte	0x00, 0xf5, 0x21, 0x00


	//----- nvinfo : EIATTR_KPARAM_INFO
	.align		4
.L_1121:
        /*0018*/ 	.byte	0x04, 0x17
        /*001a*/ 	.short	(.L_1123 - .L_1122)
.L_1122:
        /*001c*/ 	.word	0x00000000
        /*0020*/ 	.short	0x0007
        /*0022*/ 	.short	0x0020
        /*0024*/ 	.byte	0x00, 0xf5, 0x21, 0x00


	//----- nvinfo : EIATTR_KPARAM_INFO
	.align		4
.L_1123:
        /*0028*/ 	.byte	0x04, 0x17
        /*002a*/ 	.short	(.L_1125 - .L_1124)
.L_1124:
        /*002c*/ 	.word	0x00000000
        /*0030*/ 	.short	0x0006
        /*0032*/ 	.short	0x001c
        /*0034*/ 	.byte	0x00, 0xf0, 0x11, 0x00


	//----- nvinfo : EIATTR_KPARAM_INFO
	.align		4
.L_1125:
        /*0038*/ 	.byte	0x04, 0x17
        /*003a*/ 	.short	(.L_1127 - .L_1126)
.L_1126:
        /*003c*/ 	.word	0x00000000
        /*0040*/ 	.short	0x0005
        /*0042*/ 	.short	0x0018
        /*0044*/ 	.byte	0x00, 0xf0, 0x11, 0x00


	//----- nvinfo : EIATTR_KPARAM_INFO
	.align		4
.L_1127:
        /*0048*/ 	.byte	0x04, 0x17
        /*004a*/ 	.short	(.L_1129 - .L_1128)
.L_1128:
        /*004c*/ 	.word	0x00000000
        /*0050*/ 	.short	0x0004
        /*0052*/ 	.short	0x0010
        /*0054*/ 	.byte	0x00, 0xf5, 0x21, 0x00


	//----- nvinfo : EIATTR_KPARAM_INFO
	.align		4
.L_1129:
        /*0058*/ 	.byte	0x04, 0x17
        /*005a*/ 	.short	(.L_1131 - .L_1130)
.L_1130:
        /*005c*/ 	.word	0x00000000
        /*0060*/ 	.short	0x0003
        /*0062*/ 	.short	0x000c
        /*0064*/ 	.byte	0x00, 0xf0, 0x11, 0x00


	//----- nvinfo : EIATTR_KPARAM_INFO
	.align		4
.L_1131:
        /*0068*/ 	.byte	0x04, 0x17
        /*006a*/ 	.short	(.L_1133 - .L_1132)
.L_1132:
        /*006c*/ 	.word	0x00000000
        /*0070*/ 	.short	0x0002
        /*0072*/ 	.short	0x0008
        /*0074*/ 	.byte	0x00, 0xf0, 0x11, 0x00


	//----- nvinfo : EIATTR_KPARAM_INFO
	.align		4
.L_1133:
        /*0078*/ 	.byte	0x04, 0x17
        /*007a*/ 	.short	(.L_1135 - .L_1134)
.L_1134:
        /*007c*/ 	.word	0x00000000
        /*0080*/ 	.short	0x0001
        /*0082*/ 	.short	0x0004
        /*0084*/ 	.byte	0x00, 0xf0, 0x11, 0x00


	//----- nvinfo : EIATTR_KPARAM_INFO
	.align		4
.L_1135:
        /*0088*/ 	.byte	0x04, 0x17
        /*008a*/ 	.short	(.L_1137 - .L_1136)
.L_1136:
        /*008c*/ 	.word	0x00000000
        /*0090*/ 	.short	0x0000
        /*0092*/ 	.short	0x0000
        /*0094*/ 	.byte	0x00, 0xf0, 0x11, 0x00


	//----- nvinfo : EIATTR_SPARSE_MMA_MASK
	.align		4
.L_1137:
        /*0098*/ 	.byte	0x03, 0x50
        /*009a*/ 	.short	0x0000


	//----- nvinfo : EIATTR_MAXREG_COUNT
	.align		4
        /*009c*/ 	.byte	0x03, 0x1b
        /*009e*/ 	.short	0x00ff


	//----- nvinfo : EIATTR_MERCURY_ISA_VERSION
	.align		4
        /*00a0*/ 	.byte	0x03, 0x5f
        /*00a2*/ 	.short	0x0101


	//----- nvinfo : EIATTR_VRC_CTA_INIT_COUNT
	.align		4
        /*00a4*/ 	.byte	0x02, 0x4a
	.zero		1
	.zero		1


	//----- nvinfo : EIATTR_EXIT_INSTR_OFFSETS
	.align		4
        /*00a8*/ 	.byte	0x04, 0x1c
        /*00aa*/ 	.short	(.L_1139 - .L_1138)


	//   ....[0]....
.L_1138:
        /*00ac*/ 	.word	0x00000030


	//   ....[1]....
        /*00b0*/ 	.word	0x00000330


	//   ....[2]....
        /*00b4*/ 	.word	0x000006f0


	//   ....[3]....
        /*00b8*/ 	.word	0x00000740


	//   ....[4]....
        /*00bc*/ 	.word	0x00000950


	//----- nvinfo : EIATTR_CRS_STACK_SIZE
	.align		4
.L_1139:
        /*00c0*/ 	.byte	0x04, 0x1e
        /*00c2*/ 	.short	(.L_1141 - .L_1140)
.L_1140:
        /*00c4*/ 	.word	0x00000000


	//----- nvinfo : EIATTR_CBANK_PARAM_SIZE
	.align		4
.L_1141:
        /*00c8*/ 	.byte	0x03, 0x19
        /*00ca*/ 	.short	0x0030


	//----- nvinfo : EIATTR_PARAM_CBANK
	.align		4
        /*00cc*/ 	.byte	0x04, 0x0a
        /*00ce*/ 	.short	(.L_1143 - .L_1142)
	.align		4
.L_1142:
        /*00d0*/ 	.word	index@(.nv.constant0.ConcatForwardNCHWhalf)
        /*00d4*/ 	.short	0x0380
        /*00d6*/ 	.short	0x0030


	//----- nvinfo : EIATTR_SW_WAR
	.align		4
.L_1143:
        /*00d8*/ 	.byte	0x04, 0x36
        /*00da*/ 	.short	(.L_1145 - .L_1144)
.L_1144:
        /*00dc*/ 	.word	0x00000008
.L_1145:


//--------------------- .nv.info.ConcatBackwardNCHW --------------------------
	.section	.nv.info.ConcatBackwardNCHW,"",@"SHT_CUDA_INFO"
	.sectionflags	@""
	.align	4


	//----- nvinfo : EIATTR_CUDA_API_VERSION
	.align		4
        /*0000*/ 	.byte	0x04, 0x37
        /*0002*/ 	.short	(.L_1147 - .L_1146)
.L_1146:
        /*0004*/ 	.word	0x00000082


	//----- nvinfo : EIATTR_KPARAM_INFO
	.align		4
.L_1147:
        /*0008*/ 	.byte	0x04, 0x17
        /*000a*/ 	.short	(.L_1149 - .L_1148)
.L_1148:
        /*000c*/ 	.word	0x00000000
        /*0010*/ 	.short	0x0008
        /*0012*/ 	.short	0x0028
        /*0014*/ 	.byte	0x00, 0xf5, 0x21, 0x00


	//----- nvinfo : EIATTR_KPARAM_INFO
	.align		4
.L_1149:
        /*0018*/ 	.byte	0x04, 0x17
        /*001a*/ 	.short	(.L_1151 - .L_1150)
.L_1150:
        /*001c*/ 	.word	0x00000000
        /*0020*/ 	.short	0x0007
        /*0022*/ 	.short	0x0020
        /*0024*/ 	.byte	0x00, 0xf5, 0x21, 0x00


	//----- nvinfo : EIATTR_KPARAM_INFO
	.align		4
.L_1151:
        /*0028*/ 	.byte	0x04, 0x17
        /*002a*/ 	.short	(.L_1153 - .L_1152)
.L_1152:
        /*002c*/ 	.word	0x00000000
        /*0030*/ 	.short	0x0006
        /*0032*/ 	.short	0x001c
        /*0034*/ 	.byte	0x00, 0xf0, 0x11, 0x00


	//----- nvinfo : EIATTR_KPARAM_INFO
	.align		4
.L_1153:
        /*0038*/ 	.byte	0x04, 0x17
        /*003a*/ 	.short	(.L_1155 - .L_1154)
.L_1154:
        /*003c*/ 	.word	0x00000000
        /*0040*/ 	.short	0x0005
        /*0042*/ 	.short	0x0018
        /*0044*/ 	.byte	0x00, 0xf0, 0x11, 0x00


	//----- nvinfo : EIATTR_KPARAM_INFO
	.align		4
.L_1155:
        /*0048*/ 	.byte	0x04, 0x17
        /*004a*/ 	.short	(.L_1157 - .L_1156)
.L_1156:
        /*004c*/ 	.word	0x00000000
        /*0050*/ 	.short	0x0004
        /*0052*/ 	.short	0x0010
        /*0054*/ 	.byte	0x00, 0xf5, 0x21, 0x00


	//----- nvinfo : EIATTR_KPARAM_INFO
	.align		4
.L_1157:
        /*0058*/ 	.byte	0x04, 0x17
        /*005a*/ 	.short	(.L_1159 - .L_1158)
.L_1158:
        /*005c*/ 	.word	0x00000000
        /*0060*/ 	.short	0x0003
        /*0062*/ 	.short	0x000c
        /*0064*/ 	.byte	0x00, 0xf0, 0x11, 0x00


	//----- nvinfo : EIATTR_KPARAM_INFO
	.align		4
.L_1159:
        /*0068*/ 	.byte	0x04, 0x17
        /*006a*/ 	.short	(.L_1161 - .L_1160)
.L_1160:
        /*006c*/ 	.word	0x00000000
        /*0070*/ 	.short	0x0002
        /*0072*/ 	.short	0x0008
        /*0074*/ 	.byte	0x00, 0xf0, 0x11, 0x00


	//----- nvinfo : EIATTR_KPARAM_INFO
	.align		4
.L_1161:
        /*0078*/ 	.byte	0x04, 0x17
        /*007a*/ 	.short	(.L_1163 - .L_1162)
.L_1162:
        /*007c*/ 	.word	0x00000000
        /*0080*/ 	.short	0x0001
        /*0082*/ 	.short	0x0004
        /*0084*/ 	.byte	0x00, 0xf0, 0x11, 0x00


	//----- nvinfo : EIATTR_KPARAM_INFO
	.align		4
.L_1163:
        /*0088*/ 	.byte	0x04, 0x17
        /*008a*/ 	.short	(.L_1165 - .L_1164)
.L_1164:
        /*008c*/ 	.word	0x00000000
        /*0090*/ 	.short	0x0000
        /*0092*/ 	.short	0x0000
        /*0094*/ 	.byte	0x00, 0xf0, 0x11, 0x00


	//----- nvinfo : EIATTR_SPARSE_MMA_MASK
	.align		4
.L_1165:
        /*0098*/ 	.byte	0x03, 0x50
        /*009a*/ 	.short	0x0000


	//----- nvinfo : EIATTR_MAXREG_COUNT
	.align		4
        /*009c*/ 	.byte	0x03, 0x1b
        /*009e*/ 	.short	0x00ff


	//----- nvinfo : EIATTR_MERCURY_ISA_VERSION
	.align		4
        /*00a0*/ 	.byte	0x03, 0x5f
        /*00a2*/ 	.short	0x0101


	//----- nvinfo : EIATTR_VRC_CTA_INIT_COUNT
	.align		4
        /*00a4*/ 	.byte	0x02, 0x4a
	.zero		1
	.zero		1


	//----- nvinfo : EIATTR_EXIT_INSTR_OFFSETS
	.align		4
        /*00a8*/ 	.byte	0x04, 0x1c
        /*00aa*/ 	.short	(.L_1167 - .L_1166)


	//   ....[0]....
.L_1166:
        /*00ac*/ 	.word	0x00000030


	//   ....[1]....
        /*00b0*/ 	.word	0x00000330


	//   ....[2]....
        /*00b4*/ 	.word	0x000006f0


	//   ....[3]....
        /*00b8*/ 	.word	0x00000740


	//   ....[4]....
        /*00bc*/ 	.word	0x00000950


	//----- nvinfo : EIATTR_CRS_STACK_SIZE
	.align		4
.L_1167:
        /*00c0*/ 	.byte	0x04, 0x1e
        /*00c2*/ 	.short	(.L_1169 - .L_1168)
.L_1168:
        /*00c4*/ 	.word	0x00000000


	//----- nvinfo : EIATTR_CBANK_PARAM_SIZE
	.align		4
.L_1169:
        /*00c8*/ 	.byte	0x03, 0x19
        /*00ca*/ 	.short	0x0030


	//----- nvinfo : EIATTR_PARAM_CBANK
	.align		4
        /*00cc*/ 	.byte	0x04, 0x0a
        /*00ce*/ 	.short	(.L_1171 - .L_1170)
	.align		4
.L_1170:
        /*00d0*/ 	.word	index@(.nv.constant0.ConcatBackwardNCHW)
        /*00d4*/ 	.short	0x0380
        /*00d6*/ 	.short	0x0030


	//----- nvinfo : EIATTR_SW_WAR
	.align		4
.L_1171:
        /*00d8*/ 	.byte	0x04, 0x36
        /*00da*/ 	.short	(.L_1173 - .L_1172)
.L_1172:
        /*00dc*/ 	.word	0x00000008
.L_1173:


//--------------------- .nv.info.ConcatForwardNCHW --------------------------
	.section	.nv.info.ConcatForwardNCHW,"",@"SHT_CUDA_INFO"
	.sectionflags	@""
	.align	4


	//----- nvinfo : EIATTR_CUDA_API_VERSION
	.align		4
        /*0000*/ 	.byte	0x04, 0x37
        /*0002*/ 	.short	(.L_1175 - .L_1174)
.L_1174:
        /*0004*/ 	.word	0x00000082


	//----- nvinfo : EIATTR_KPARAM_INFO
	.align		4
.L_1175:
        /*0008*/ 	.byte	0x04, 0x17
        /*000a*/ 	.short	(.L_1177 - .L_1176)
.L_1176:
        /*000c*/ 	.word	0x00000000
        /*0010*/ 	.short	0x0008
        /*0012*/ 	.short	0x0028
        /*0014*/ 	.byte	0x00, 0xf5, 0x21, 0x00


	//----- nvinfo : EIATTR_KPARAM_INFO
	.align		4
.L_1177:
        /*0018*/ 	.byte	0x04, 0x17
        /*001a*/ 	.short	(.L_1179 - .L_1178)
.L_1178:
        /*001c*/ 	.word	0x00000000
        /*0020*/ 	.short	0x0007
        /*0022*/ 	.short	0x0020
        /*0024*/ 	.byte	0x00, 0xf5, 0x21, 0x00


	//----- nvinfo : EIATTR_KPARAM_INFO
	.align		4
.L_1179:
        /*0028*/ 	.byte	0x04, 0x17
        /*002a*/ 	.short	(.L_1181 - .L_1180)
.L_1180:
        /*002c*/ 	.word	0x00000000
        /*0030*/ 	.short	0x0006
        /*0032*/ 	.short	0x001c
        /*0034*/ 	.byte	0x00, 0xf0, 0x11, 0x00


	//----- nvinfo : EIATTR_KPARAM_INFO
	.align		4
.L_1181:
        /*0038*/ 	.byte	0x04, 0x17
        /*003a*/ 	.short	(.L_1183 - .L_1182)
.L_1182:
        /*003c*/ 	.word	0x00000000
        /*0040*/ 	.short	0x0005
        /*0042*/ 	.short	0x0018
        /*0044*/ 	.byte	0x00, 0xf0, 0x11, 0x00


	//----- nvinfo : EIATTR_KPARAM_INFO
	.align		4
.L_1183:
        /*0048*/ 	.byte	0x04, 0x17
        /*004a*/ 	.short	(.L_1185 - .L_1184)
.L_1184:
        /*004c*/ 	.word	0x00000000
        /*0050*/ 	.short	0x0004
        /*0052*/ 	.short	0x0010
        /*0054*/ 	.byte	0x00, 0xf5, 0x21, 0x00


	//----- nvinfo : EIATTR_KPARAM_INFO
	.align		4
.L_1185:
        /*0058*/ 	.byte	0x04, 0x17
        /*005a*/ 	.short	(.L_1187 - .L_1186)
.L_1186:
        /*005c*/ 	.word	0x00000000
        /*0060*/ 	.short	0x0003
        /*0062*/ 	.short	0x000c
        /*0064*/ 	.byte	0x00, 0xf0, 0x11, 0x00


	//----- nvinfo : EIATTR_KPARAM_INFO
	.align		4
.L_1187:
        /*0068*/ 	.byte	0x04, 0x17
        /*006a*/ 	.short	(.L_1189 - .L_1188)
.L_1188:
        /*006c*/ 	.word	0x00000000
        /*0070*/ 	.short	0x0002
        /*0072*/ 	.short	0x0008
        /*0074*/ 	.byte	0x00, 0xf0, 0x11, 0x00


	//----- nvinfo : EIATTR_KPARAM_INFO
	.align		4
.L_1189:
        /*0078*/ 	.byte	0x04, 0x17
        /*007a*/ 	.short	(.L_1191 - .L_1190)
.L_1190:
        /*007c*/ 	.word	0x00000000
        /*0080*/ 	.short	0x0001
        /*0082*/ 	.short	0x0004
        /*0084*/ 	.byte	0x00, 0xf0, 0x11, 0x00


	//----- nvinfo : EIATTR_KPARAM_INFO
	.align		4
.L_1191:
        /*0088*/ 	.byte	0x04, 0x17
        /*008a*/ 	.short	(.L_1193 - .L_1192)
.L_1192:
        /*008c*/ 	.word	0x00000000
        /*0090*/ 	.short	0x0000
        /*0092*/ 	.short	0x0000
        /*0094*/ 	.byte	0x00, 0xf0, 0x11, 0x00


	//----- nvinfo : EIATTR_SPARSE_MMA_MASK
	.align		4
.L_1193:
        /*0098*/ 	.byte	0x03, 0x50
        /*009a*/ 	.short	0x0000


	//----- nvinfo : EIATTR_MAXREG_COUNT
	.align		4
        /*009c*/ 	.byte	0x03, 0x1b
        /*009e*/ 	.short	0x00ff


	//----- nvinfo : EIATTR_MERCURY_ISA_VERSION
	.align		4
        /*00a0*/ 	.byte	0x03, 0x5f
        /*00a2*/ 	.short	0x0101


	//----- nvinfo : EIATTR_VRC_CTA_INIT_COUNT
	.align		4
        /*00a4*/ 	.byte	0x02, 0x4a
	.zero		1
	.zero		1


	//----- nvinfo : EIATTR_EXIT_INSTR_OFFSETS
	.align		4
        /*00a8*/ 	.byte	0x04, 0x1c
        /*00aa*/ 	.short	(.L_1195 - .L_1194)


	//   ....[0]....
.L_1194:
        /*00ac*/ 	.word	0x00000030


	//   ....[1]....
        /*00b0*/ 	.word	0x00000330


	//   ....[2]....
        /*00b4*/ 	.word	0x000006f0


	//   ....[3]....
        /*00b8*/ 	.word	0x00000740


	//   ....[4]....
        /*00bc*/ 	.word	0x00000950


	//----- nvinfo : EIATTR_CRS_STACK_SIZE
	.align		4
.L_1195:
        /*00c0*/ 	.byte	0x04, 0x1e
        /*00c2*/ 	.short	(.L_1197 - .L_1196)
.L_1196:
        /*00c4*/ 	.word	0x00000000


	//----- nvinfo : EIATTR_CBANK_PARAM_SIZE
	.align		4
.L_1197:
        /*00c8*/ 	.byte	0x03, 0x19
        /*00ca*/ 	.short	0x0030


	//----- nvinfo : EIATTR_PARAM_CBANK
	.align		4
        /*00cc*/ 	.byte	0x04, 0x0a
        /*00ce*/ 	.short	(.L_1199 - .L_1198)
	.align		4
.L_1198:
        /*00d0*/ 	.word	index@(.nv.constant0.ConcatForwardNCHW)
        /*00d4*/ 	.short	0x0380
        /*00d6*/ 	.short	0x0030


	//----- nvinfo : EIATTR_SW_WAR
	.align		4
.L_1199:
        /*00d8*/ 	.byte	0x04, 0x36
        /*00da*/ 	.short	(.L_1201 - .L_1200)
.L_1200:
        /*00dc*/ 	.word	0x00000008
.L_1201:


//--------------------- .nv.info.ConcatNCHWEXHalf --------------------------
	.section	.nv.info.ConcatNCHWEXHalf,"",@"SHT_CUDA_INFO"
	.sectionflags	@""
	.align	4


	//----- nvinfo : EIATTR_CUDA_API_VERSION
	.align		4
        /*0000*/ 	.byte	0x04, 0x37
        /*0002*/ 	.short	(.L_1203 - .L_1202)
.L_1202:
        /*0004*/ 	.word	0x00000082


	//----- nvinfo : EIATTR_KPARAM_INFO
	.align		4
.L_1203:
        /*0008*/ 	.byte	0x04, 0x17
        /*000a*/ 	.short	(.L_1205 - .L_1204)
.L_1204:
        /*000c*/ 	.word	0x00000000
        /*0010*/ 	.short	0x0009
        /*0012*/ 	.short	0x002a
        /*0014*/ 	.byte	0x00, 0xf0, 0x05, 0x00


	//----- nvinfo : EIATTR_KPARAM_INFO
	.align		4
.L_1205:
        /*0018*/ 	.byte	0x04, 0x17
        /*001a*/ 	.short	(.L_1207 - .L_1206)
.L_1206:
        /*001c*/ 	.word	0x00000000
        /*0020*/ 	.short	0x0008
        /*0022*/ 	.short	0x0028
        /*0024*/ 	.byte	0x00, 0xf0, 0x09, 0x00


	//----- nvinfo : EIATTR_KPARAM_INFO
	.align		4
.L_1207:
        /*0028*/ 	.byte	0x04, 0x17
        /*002a*/ 	.short	(.L_1209 - .L_1208)
.L_1208:
        /*002c*/ 	.word	0x00000000
        /*0030*/ 	.short	0x0007
        /*0032*/ 	.short	0x0020
        /*0034*/ 	.byte	0x00, 0xf5, 0x21, 0x00


	//----- nvinfo : EIATTR_KPARAM_INFO
	.align		4
.L_1209:
        /*0038*/ 	.byte	0x04, 0x17
        /*003a*/ 	.short	(.L_1211 - .L_1210)
.L_1210:
        /*003c*/ 	.word	0x00000000
        /*0040*/ 	.short	0x0006
        /*0042*/ 	.short	0x001c
        /*0044*/ 	.byte	0x00, 0xf0, 0x11, 0x00


	//----- nvinfo : EIATTR_KPARAM_INFO
	.align		4
.L_1211:
        /*0048*/ 	.byte	0x04, 0x17
        /*004a*/ 	.short	(.L_1213 - .L_1212)
.L_1212:
        /*004c*/ 	.word	0x00000000
        /*0050*/ 	.short	0x0005
        /*0052*/ 	.short	0x0018
        /*0054*/ 	.byte	0x00, 0xf0, 0x09, 0x00


	//----- nvinfo : EIATTR_KPARAM_INFO
	.align		4
.L_1213:
        /*0058*/ 	.byte	0x04, 0x17
        /*005a*/ 	.short	(.L_1215 - .L_1214)
.L_1214:
        /*005c*/ 	.word	0x00000000
        /*0060*/ 	.short	0x0004
        /*0062*/ 	.short	0x0010
        /*0064*/ 	.byte	0x00, 0xf5, 0x21, 0x00


	//----- nvinfo : EIATTR_KPARAM_INFO
	.align		4
.L_1215:
        /*0068*/ 	.byte	0x04, 0x17
        /*006a*/ 	.short	(.L_1217 - .L_1216)
.L_1216:
        /*006c*/ 	.word	0x00000000
        /*0070*/ 	.short	0x0003
        /*0072*/ 	.short	0x000c
        /*0074*/ 	.byte	0x00, 0xf0, 0x11, 0x00


	//----- nvinfo : EIATTR_KPARAM_INFO
	.align		4
.L_1217:
        /*0078*/ 	.byte	0x04, 0x17
        /*007a*/ 	.short	(.L_1219 - .L_1218)
.L_1218:
        /*007c*/ 	.word	0x00000000
        /*0080*/ 	.short	0x0002
        /*0082*/ 	.short	0x0008
        /*0084*/ 	.byte	0x00, 0xf0, 0x11, 0x00


	//----- nvinfo : EIATTR_KPARAM_INFO
	.align		4
.L_1219:
        /*0088*/ 	.byte	0x04, 0x17
        /*008a*/ 	.short	(.L_1221 - .L_1220)
.L_1220:
        /*008c*/ 	.word	0x00000000
        /*0090*/ 	.short	0x0001
        /*0092*/ 	.short	0x0004
        /*0094*/ 	.byte	0x00, 0xf0, 0x11, 0x00


	//----- nvinfo : EIATTR_KPARAM_INFO
	.align		4
.L_1221:
        /*0098*/ 	.byte	0x04, 0x17
        /*009a*/ 	.short	(.L_1223 - .L_1222)
.L_1222:
        /*009c*/ 	.word	0x00000000
        /*00a0*/ 	.short	0x0000
        /*00a2*/ 	.short	0x0000
        /*00a4*/ 	.byte	0x00, 0xf0, 0x11, 0x00


	//----- nvinfo : EIATTR_SPARSE_MMA_MASK
	.align		4
.L_1223:
        /*00a8*/ 	.byte	0x03, 0x50
        /*00aa*/ 	.short	0x0000


	//----- nvinfo : EIATTR_MAXREG_COUNT
	.align		4
        /*00ac*/ 	.byte	0x03, 0x1b
        /*00ae*/ 	.short	0x00ff


	//----- nvinfo : EIATTR_MERCURY_ISA_VERSION
	.align		4
        /*00b0*/ 	.byte	0x03, 0x5f
        /*00b2*/ 	.short	0x0101


	//----- nvinfo : EIATTR_VRC_CTA_INIT_COUNT
	.align		4
        /*00b4*/ 	.byte	0x02, 0x4a
	.zero		1
	.zero		1


	//----- nvinfo : EIATTR_EXIT_INSTR_OFFSETS
	.align		4
        /*00b8*/ 	.byte	0x04, 0x1c
        /*00ba*/ 	.short	(.L_1225 - .L_1224)


	//   ....[0]....
.L_1224:
        /*00bc*/ 	.word	0x00000030


	//   ....[1]....
        /*00c0*/ 	.word	0x000002c0


	//   ....[2]....
        /*00c4*/ 	.word	0x000004a0


	//----- nvinfo : EIATTR_CRS_STACK_SIZE
	.align		4
.L_1225:
        /*00c8*/ 	.byte	0x04, 0x1e
        /*00ca*/ 	.short	(.L_1227 - .L_1226)
.L_1226:
        /*00cc*/ 	.word	0x00000000


	//----- nvinfo : EIATTR_CBANK_PARAM_SIZE
	.align		4
.L_1227:
        /*00d0*/ 	.byte	0x03, 0x19
        /*00d2*/ 	.short	0x002b


	//----- nvinfo : EIATTR_PARAM_CBANK
	.align		4
        /*00d4*/ 	.byte	0x04, 0x0a
        /*00d6*/ 	.short	(.L_1229 - .L_1228)
	.align		4
.L_1228:
        /*00d8*/ 	.word	index@(.nv.constant0.ConcatNCHWEXHalf)
        /*00dc*/ 	.short	0x0380
        /*00de*/ 	.short	0x002b


	//----- nvinfo : EIATTR_SW_WAR
	.align		4
.L_1229:
        /*00e0*/ 	.byte	0x04, 0x36
        /*00e2*/ 	.short	(.L_1231 - .L_1230)
.L_1230:
        /*00e4*/ 	.word	0x00000008
.L_1231:


//--------------------- .nv.info.ConcatNHWCEXHalf --------------------------
	.section	.nv.info.ConcatNHWCEXHalf,"",@"SHT_CUDA_INFO"
	.sectionflags	@""
	.align	4


	//----- nvinfo : EIATTR_CUDA_API_VERSION
	.align		4
        /*0000*/ 	.byte	0x04, 0x37
        /*0002*/ 	.short	(.L_1233 - .L_1232)
.L_1232:
        /*0004*/ 	.word	0x00000082


	//----- nvinfo : EIATTR_KPARAM_INFO
	.align		4
.L_1233:
        /*0008*/ 	.byte	0x04, 0x17
        /*000a*/ 	.short	(.L_1235 - .L_1234)
.L_1234:
        /*000c*/ 	.word	0x00000000
        /*0010*/ 	.short	0x000c
        /*0012*/ 	.short	0x003a
        /*0014*/ 	.byte	0x00, 0xf0, 0x05, 0x00


	//----- nvinfo : EIATTR_KPARAM_INFO
	.align		4
.L_1235:
        /*0018*/ 	.byte	0x04, 0x17
        /*001a*/ 	.short	(.L_1237 - .L_1236)
.L_1236:
        /*001c*/ 	.word	0x00000000
        /*0020*/ 	.short	0x000b
        /*0022*/ 	.short	0x0038
        /*0024*/ 	.byte	0x00, 0xf0, 0x09, 0x00


	//----- nvinfo : EIATTR_KPARAM_INFO
	.align		4
.L_1237:
        /*0028*/ 	.byte	0x04, 0x17
        /*002a*/ 	.short	(.L_1239 - .L_1238)
.L_1238:
        /*002c*/ 	.word	0x00000000
        /*0030*/ 	.short	0x000a
        /*0032*/ 	.short	0x0030
        /*0034*/ 	.byte	0x00, 0xf5, 0x21, 0x00


	//----- nvinfo : EIATTR_KPARAM_INFO
	.align		4
.L_1239:
        /*0038*/ 	.byte	0x04, 0x17
        /*003a*/ 	.short	(.L_1241 - .L_1240)
.L_1240:
        /*003c*/ 	.word	0x00000000
        /*0040*/ 	.short	0x0009
        /*0042*/ 	.short	0x002c
        /*0044*/ 	.byte	0x00, 0xf0, 0x11, 0x00


	//----- nvinfo : EIATTR_KPARAM_INFO
	.align		4
.L_1241:
        /*0048*/ 	.byte	0x04, 0x17
        /*004a*/ 	.short	(.L_1243 - .L_1242)
.L_1242:
        /*004c*/ 	.word	0x00000000
        /*0050*/ 	.short	0x0008
        /*0052*/ 	.short	0x0028
        /*0054*/ 	.byte	0x00, 0xf0, 0x09, 0x00


	//----- nvinfo : EIATTR_KPARAM_INFO
	.align		4
.L_1243:
        /*0058*/ 	.byte	0x04, 0x17
        /*005a*/ 	.short	(.L_1245 - .L_1244)
.L_1244:
        /*005c*/ 	.word	0x00000000
        /*0060*/ 	.short	0x0007
        /*0062*/ 	.short	0x0020
        /*0064*/ 	.byte	0x00, 0xf5, 0x21, 0x00


	//----- nvinfo : EIATTR_KPARAM_INFO
	.align		4
.L_1245:
        /*0068*/ 	.byte	0x04, 0x17
        /*006a*/ 	.short	(.L_1247 - .L_1246)
.L_1246:
        /*006c*/ 	.word	0x00000000
        /*0070*/ 	.short	0x0006
        /*0072*/ 	.short	0x0018
        /*0074*/ 	.byte	0x00, 0xf0, 0x11, 0x00


	//----- nvinfo : EIATTR_KPARAM_INFO
	.align		4
.L_1247:
        /*0078*/ 	.byte	0x04, 0x17
        /*007a*/ 	.short	(.L_1249 - .L_1248)
.L_1248:
        /*007c*/ 	.word	0x00000000
        /*0080*/ 	.short	0x0005
        /*0082*/ 	.short	0x0014
        /*0084*/ 	.byte	0x00, 0xf0, 0x11, 0x00


	//----- nvinfo : EIATTR_KPARAM_INFO
	.align		4
.L_1249:
        /*0088*/ 	.byte	0x04, 0x17
        /*008a*/ 	.short	(.L_1251 - .L_1250)
.L_1250:
        /*008c*/ 	.word	0x00000000
        /*0090*/ 	.short	0x0004
        /*0092*/ 	.short	0x0010
        /*0094*/ 	.byte	0x00, 0xf0, 0x11, 0x00


	//----- nvinfo : EIATTR_KPARAM_INFO
	.align		4
.L_1251:
        /*0098*/ 	.byte	0x04, 0x17
        /*009a*/ 	.short	(.L_1253 - .L_1252)
.L_1252:
        /*009c*/ 	.word	0x00000000
        /*00a0*/ 	.short	0x0003
        /*00a2*/ 	.short	0x000c
        /*00a4*/ 	.byte	0x00, 0xf0, 0x11, 0x00


	//----- nvinfo : EIATTR_KPARAM_INFO
	.align		4
.L_1253:
        /*00a8*/ 	.byte	0x04, 0x17
        /*00aa*/ 	.short	(.L_1255 - .L_1254)
.L_1254:
        /*00ac*/ 	.word	0x00000000
        /*00b0*/ 	.short	0x0002
        /*00b2*/ 	.short	0x0008
        /*00b4*/ 	.byte	0x00, 0xf0, 0x11, 0x00


	//----- nvinfo : EIATTR_KPARAM_INFO
	.align		4
.L_1255:
        /*00b8*/ 	.byte	0x04, 0x17
        /*00ba*/ 	.short	(.L_1257 - .L_1256)
.L_1256:
        /*00bc*/ 	.word	0x00000000
        /*00c0*/ 	.short	0x0001
        /*00c2*/ 	.short	0x0004
        /*00c4*/ 	.byte	0x00, 0xf0, 0x11, 0x00


	//----- nvinfo : EIATTR_KPARAM_INFO
	.align		4
.L_1257:
        /*00c8*/ 	.byte	0x04, 0x17
        /*00ca*/ 	.short	(.L_1259 - .L_1258)
.L_1258:
        /*00cc*/ 	.word	0x00000000
        /*00d0*/ 	.short	0x0000
        /*00d2*/ 	.short	0x0000
        /*00d4*/ 	.byte	0x00, 0xf0, 0x11, 0x00


	//----- nvinfo : EIATTR_SPARSE_MMA_MASK
	.align		4
.L_1259:
        /*00d8*/ 	.byte	0x03, 0x50
        /*00da*/ 	.short	0x0000


	//----- nvinfo : EIATTR_MAXREG_COUNT
	.align		4
        /*00dc*/ 	.byte	0x03, 0x1b
        /*00de*/ 	.short	0x00ff


	//----- nvinfo : EIATTR_MERCURY_ISA_VERSION
	.align		4
        /*00e0*/ 	.byte	0x03, 0x5f
        /*00e2*/ 	.short	0x0101


	//----- nvinfo : EIATTR_VRC_CTA_INIT_COUNT
	.align		4
        /*00e4*/ 	.byte	0x02, 0x4a
	.zero		1
	.zero		1


	//----- nvinfo : EIATTR_EXIT_INSTR_OFFSETS
	.align		4
        /*00e8*/ 	.byte	0x04, 0x1c
        /*00ea*/ 	.short	(.L_1261 - .L_1260)


	//   ....[0]....
.L_1260:
        /*00ec*/ 	.word	0x00000030


	//   ....[1]....
        /*00f0*/ 	.word	0x00000540


	//   ....[2]....
        /*00f4*/ 	.word	0x000008e0


	//----- nvinfo : EIATTR_CRS_STACK_SIZE
	.align		4
.L_1261:
        /*00f8*/ 	.byte	0x04, 0x1e
        /*00fa*/ 	.short	(.L_1263 - .L_1262)
.L_1262:
        /*00fc*/ 	.word	0x00000000


	//----- nvinfo : EIATTR_CBANK_PARAM_SIZE
	.align		4
.L_1263:
        /*0100*/ 	.byte	0x03, 0x19
        /*0102*/ 	.short	0x003b


	//----- nvinfo : EIATTR_PARAM_CBANK
	.align		4
        /*0104*/ 	.byte	0x04, 0x0a
        /*0106*/ 	.short	(.L_1265 - .L_1264)
	.align		4
.L_1264:
        /*0108*/ 	.word	index@(.nv.constant0.ConcatNHWCEXHalf)
        /*010c*/ 	.short	0x0380
        /*010e*/ 	.short	0x003b


	//----- nvinfo : EIATTR_SW_WAR
	.align		4
.L_1265:
        /*0110*/ 	.byte	0x04, 0x36
        /*0112*/ 	.short	(.L_1267 - .L_1266)
.L_1266:
        /*0114*/ 	.word	0x00000008
.L_1267:


//--------------------- .nv.info.ConcatNCHWEX     --------------------------
	.section	.nv.info.ConcatNCHWEX,"",@"SHT_CUDA_INFO"
	.sectionflags	@""
	.align	4


	//----- nvinfo : EIATTR_CUDA_API_VERSION
	.align		4
        /*0000*/ 	.byte	0x04, 0x37
        /*0002*/ 	.short	(.L_1269 - .L_1268)
.L_1268:
        /*0004*/ 	.word	0x00000082


	//----- nvinfo : EIATTR_KPARAM_INFO
	.align		4
.L_1269:
        /*0008*/ 	.byte	0x04, 0x17
        /*000a*/ 	.short	(.L_1271 - .L_1270)
.L_1270:
        /*000c*/ 	.word	0x00000000
        /*0010*/ 	.short	0x0009
        /*0012*/ 	.short	0x002c
        /*0014*/ 	.byte	0x00, 0xf0, 0x05, 0x00


	//----- nvinfo : EIATTR_KPARAM_INFO
	.align		4
.L_1271:
        /*0018*/ 	.byte	0x04, 0x17
        /*001a*/ 	.short	(.L_1273 - .L_1272)
.L_1272:
        /*001c*/ 	.word	0x00000000
        /*0020*/ 	.short	0x0008
        /*0022*/ 	.short	0x0028
        /*0024*/ 	.byte	0x00, 0xf0, 0x11, 0x00


	//----- nvinfo : EIATTR_KPARAM_INFO
	.align		4
.L_1273:
        /*0028*/ 	.byte	0x04, 0x17
        /*002a*/ 	.short	(.L_1275 - .L_1274)
.L_1274:
        /*002c*/ 	.word	0x00000000
        /*0030*/ 	.short	0x0007
        /*0032*/ 	.short	0x0020
        /*0034*/ 	.byte	0x00, 0xf5, 0x21, 0x00


	//----- nvinfo : EIATTR_KPARAM_INFO
	.align		4
.L_1275:
        /*0038*/ 	.byte	0x04, 0x17
        /*003a*/ 	.short	(.L_1277 - .L_1276)
.L_1276:
        /*003c*/ 	.word	0x00000000
        /*0040*/ 	.short	0x0006
        /*0042*/ 	.short	0x001c
        /*0044*/ 	.byte	0x00, 0xf0, 0x11, 0x00


	//----- nvinfo : EIATTR_KPARAM_INFO
	.align		4
.L_1277:
        /*0048*/ 	.byte	0x04, 0x17
        /*004a*/ 	.short	(.L_1279 - .L_1278)
.L_1278:
        /*004c*/ 	.word	0x00000000
        /*0050*/ 	.short	0x0005
        /*0052*/ 	.short	0x0018
        /*0054*/ 	.byte	0x00, 0xf0, 0x11, 0x00


	//----- nvinfo : EIATTR_KPARAM_INFO
	.align		4
.L_1279:
        /*0058*/ 	.byte	0x04, 0x17
        /*005a*/ 	.short	(.L_1281 - .L_1280)
.L_1280:
        /*005c*/ 	.word	0x00000000
        /*0060*/ 	.short	0x0004
        /*0062*/ 	.short	0x0010
        /*0064*/ 	.byte	0x00, 0xf5, 0x21, 0x00


	//----- nvinfo : EIATTR_KPARAM_INFO
	.align		4
.L_1281:
        /*0068*/ 	.byte	0x04, 0x17
        /*006a*/ 	.short	(.L_1283 - .L_1282)
.L_1282:
        /*006c*/ 	.word	0x00000000
        /*0070*/ 	.short	0x0003
        /*0072*/ 	.short	0x000c
        /*0074*/ 	.byte	0x00, 0xf0, 0x11, 0x00


	//----- nvinfo : EIATTR_KPARAM_INFO
	.align		4
.L_1283:
        /*0078*/ 	.byte	0x04, 0x17
        /*007a*/ 	.short	(.L_1285 - .L_1284)
.L_1284:
        /*007c*/ 	.word	0x00000000
        /*0080*/ 	.short	0x0002
        /*0082*/ 	.short	0x0008
        /*0084*/ 	.byte	0x00, 0xf0, 0x11, 0x00


	//----- nvinfo : EIATTR_KPARAM_INFO
	.align		4
.L_1285:
        /*0088*/ 	.byte	0x04, 0x17
        /*008a*/ 	.short	(.L_1287 - .L_1286)
.L_1286:
        /*008c*/ 	.word	0x00000000
        /*0090*/ 	.short	0x0001
        /*0092*/ 	.short	0x0004
        /*0094*/ 	.byte	0x00, 0xf0, 0x11, 0x00


	//----- nvinfo : EIATTR_KPARAM_INFO
	.align		4
.L_1287:
        /*0098*/ 	.byte	0x04, 0x17
        /*009a*/ 	.short	(.L_1289 - .L_1288)
.L_1288:
        /*009c*/ 	.word	0x00000000
        /*00a0*/ 	.short	0x0000
        /*00a2*/ 	.short	0x0000
        /*00a4*/ 	.byte	0x00, 0xf0, 0x11, 0x00


	//----- nvinfo : EIATTR_SPARSE_MMA_MASK
	.align		4
.L_1289:
        /*00a8*/ 	.byte	0x03, 0x50
        /*00aa*/ 	.short	0x0000


	//----- nvinfo : EIATTR_MAXREG_COUNT
	.align		4
        /*00ac*/ 	.byte	0x03, 0x1b
        /*00ae*/ 	.short	0x00ff


	//----- nvinfo : EIATTR_MERCURY_ISA_VERSION
	.align		4
        /*00b0*/ 	.byte	0x03, 0x5f
        /*00b2*/ 	.short	0x0101


	//----- nvinfo : EIATTR_VRC_CTA_INIT_COUNT
	.align		4
        /*00b4*/ 	.byte	0x02, 0x4a
	.zero		1
	.zero		1


	//----- nvinfo : EIATTR_EXIT_INSTR_OFFSETS
	.align		4
        /*00b8*/ 	.byte	0x04, 0x1c
        /*00ba*/ 	.short	(.L_1291 - .L_1290)


	//   ....[0]....
.L_1290:
        /*00bc*/ 	.word	0x00000030


	//   ....[1]....
        /*00c0*/ 	.word	0x000002c0


	//   ....[2]....
        /*00c4*/ 	.word	0x00000490


	//----- nvinfo : EIATTR_CRS_STACK_SIZE
	.align		4
.L_1291:
        /*00c8*/ 	.byte	0x04, 0x1e
        /*00ca*/ 	.short	(.L_1293 - .L_1292)
.L_1292:
        /*00cc*/ 	.word	0x00000000


	//----- nvinfo : EIATTR_CBANK_PARAM_SIZE
	.align		4
.L_1293:
        /*00d0*/ 	.byte	0x03, 0x19
        /*00d2*/ 	.short	0x002d


	//----- nvinfo : EIATTR_PARAM_CBANK
	.align		4
        /*00d4*/ 	.byte	0x04, 0x0a
        /*00d6*/ 	.short	(.L_1295 - .L_1294)
	.align		4
.L_1294:
        /*00d8*/ 	.word	index@(.nv.constant0.ConcatNCHWEX)
        /*00dc*/ 	.short	0x0380
        /*00de*/ 	.short	0x002d


	//----- nvinfo : EIATTR_SW_WAR
	.align		4
.L_1295:
        /*00e0*/ 	.byte	0x04, 0x36
        /*00e2*/ 	.short	(.L_1297 - .L_1296)
.L_1296:
        /*00e4*/ 	.word	0x00000008
.L_1297:


//--------------------- .nv.info.ConcatNHWCEX     --------------------------
	.section	.nv.info.ConcatNHWCEX,"",@"SHT_CUDA_INFO"
	.sectionflags	@""
	.align	4


	//----- nvinfo : EIATTR_CUDA_API_VERSION
	.align		4
        /*0000*/ 	.byte	0x04, 0x37
        /*0002*/ 	.short	(.L_1299 - .L_1298)
.L_1298:
        /*0004*/ 	.word	0x00000082


	//----- nvinfo : EIATTR_KPARAM_INFO
	.align		4
.L_1299:
        /*0008*/ 	.byte	0x04, 0x17
        /*000a*/ 	.short	(.L_1301 - .L_1300)
.L_1300:
        /*000c*/ 	.word	0x00000000
        /*0010*/ 	.short	0x000c
        /*0012*/ 	.short	0x003c
        /*0014*/ 	.byte	0x00, 0xf0, 0x05, 0x00


	//----- nvinfo : EIATTR_KPARAM_INFO
	.align		4
.L_1301:
        /*0018*/ 	.byte	0x04, 0x17
        /*001a*/ 	.short	(.L_1303 - .L_1302)
.L_1302:
        /*001c*/ 	.word	0x00000000
        /*0020*/ 	.short	0x000b
        /*0022*/ 	.short	0x0038
        /*0024*/ 	.byte	0x00, 0xf0, 0x11, 0x00


	//----- nvinfo : EIATTR_KPARAM_INFO
	.align		4
.L_1303:
        /*0028*/ 	.byte	0x04, 0x17
        /*002a*/ 	.short	(.L_1305 - .L_1304)
.L_1304:
        /*002c*/ 	.word	0x00000000
        /*0030*/ 	.short	0x000a
        /*0032*/ 	.short	0x0030
        /*0034*/ 	.byte	0x00, 0xf5, 0x21, 0x00


	//----- nvinfo : EIATTR_KPARAM_INFO
	.align		4
.L_1305:
        /*0038*/ 	.byte	0x04, 0x17
        /*003a*/ 	.short	(.L_1307 - .L_1306)
.L_1306:
        /*003c*/ 	.word	0x00000000
        /*0040*/ 	.short	0x0009
        /*0042*/ 	.short	0x002c
        /*0044*/ 	.byte	0x00, 0xf0, 0x11, 0x00


	//----- nvinfo : EIATTR_KPARAM_INFO
	.align		4
.L_1307:
        /*0048*/ 	.byte	0x04, 0x17
        /*004a*/ 	.short	(.L_1309 - .L_1308)
.L_1308:
        /*004c*/ 	.word	0x00000000
        /*0050*/ 	.short	0x0008
        /*0052*/ 	.short	0x0028
        /*0054*/ 	.byte	0x00, 0xf0, 0x11, 0x00


	//----- nvinfo : EIATTR_KPARAM_INFO
	.align		4
.L_1309:
        /*0058*/ 	.byte	0x04, 0x17
        /*005a*/ 	.short	(.L_1311 - .L_1310)
.L_1310:
        /*005c*/ 	.word	0x00000000
        /*0060*/ 	.short	0x0007
        /*0062*/ 	.short	0x0020
        /*0064*/ 	.byte	0x00, 0xf5, 0x21, 0x00


	//----- nvinfo : EIATTR_KPARAM_INFO
	.align		4
.L_1311:
        /*0068*/ 	.byte	0x04, 0x17
        /*006a*/ 	.short	(.L_1313 - .L_1312)
.L_1312:
        /*006c*/ 	.word	0x00000000
        /*0070*/ 	.short	0x0006
        /*0072*/ 	.short	0x0018
        /*0074*/ 	.byte	0x00, 0xf0, 0x11, 0x00


	//----- nvinfo : EIATTR_KPARAM_INFO
	.align		4
.L_1313:
        /*0078*/ 	.byte	0x04, 0x17
        /*007a*/ 	.short	(.L_1315 - .L_1314)
.L_1314:
        /*007c*/ 	.word	0x00000000
        /*0080*/ 	.short	0x0005
        /*0082*/ 	.short	0x0014
        /*0084*/ 	.byte	0x00, 0xf0, 0x11, 0x00


	//----- nvinfo : EIATTR_KPARAM_INFO
	.align		4
.L_1315:
        /*0088*/ 	.byte	0x04, 0x17
        /*008a*/ 	.short	(.L_1317 - .L_1316)
.L_1316:
        /*008c*/ 	.word	0x00000000
        /*0090*/ 	.short	0x0004
        /*0092*/ 	.short	0x0010
        /*0094*/ 	.byte	0x00, 0xf0, 0x11, 0x00


	//----- nvinfo : EIATTR_KPARAM_INFO
	.align		4
.L_1317:
        /*0098*/ 	.byte	0x04, 0x17
        /*009a*/ 	.short	(.L_1319 - .L_1318)
.L_1318:
        /*009c*/ 	.word	0x00000000
        /*00a0*/ 	.short	0x0003
        /*00a2*/ 	.short	0x000c
        /*00a4*/ 	.byte	0x00, 0xf0, 0x11, 0x00


	//----- nvinfo : EIATTR_KPARAM_INFO
	.align		4
.L_1319:
        /*00a8*/ 	.byte	0x04, 0x17
        /*00aa*/ 	.short	(.L_1321 - .L_1320)
.L_1320:
        /*00ac*/ 	.word	0x00000000
        /*00b0*/ 	.short	0x0002
        /*00b2*/ 	.short	0x0008
        /*00b4*/ 	.byte	0x00, 0xf0, 0x11, 0x00


	//----- nvinfo : EIATTR_KPARAM_INFO
	.align		4
.L_1321:
        /*00b8*/ 	.byte	0x04, 0x17
        /*00ba*/ 	.short	(.L_1323 - .L_1322)
.L_1322:
        /*00bc*/ 	.word	0x00000000
        /*00c0*/ 	.short	0x0001
        /*00c2*/ 	.short	0x0004
        /*00c4*/ 	.byte	0x00, 0xf0, 0x11, 0x00


	//----- nvinfo : EIATTR_KPARAM_INFO
	.align		4
.L_1323:
        /*00c8*/ 	.byte	0x04, 0x17
        /*00ca*/ 	.short	(.L_1325 - .L_1324)
.L_1324:
        /*00cc*/ 	.word	0x00000000
        /*00d0*/ 	.short	0x0000
        /*00d2*/ 	.short	0x0000
        /*00d4*/ 	.byte	0x00, 0xf0, 0x11, 0x00


	//----- nvinfo : EIATTR_SPARSE_MMA_MASK
	.align		4
.L_1325:
        /*00d8*/ 	.byte	0x03, 0x50
        /*00da*/ 	.short	0x0000


	//----- nvinfo : EIATTR_MAXREG_COUNT
	.align		4
        /*00dc*/ 	.byte	0x03, 0x1b
        /*00de*/ 	.short	0x00ff


	//----- nvinfo : EIATTR_MERCURY_ISA_VERSION
	.align		4
        /*00e0*/ 	.byte	0x03, 0x5f
        /*00e2*/ 	.short	0x0101


	//----- nvinfo : EIATTR_VRC_CTA_INIT_COUNT
	.align		4
        /*00e4*/ 	.byte	0x02, 0x4a
	.zero		1
	.zero		1


	//----- nvinfo : EIATTR_EXIT_INSTR_OFFSETS
	.align		4
        /*00e8*/ 	.byte	0x04, 0x1c
        /*00ea*/ 	.short	(.L_1327 - .L_1326)


	//   ....[0]....
.L_1326:
        /*00ec*/ 	.word	0x00000030


	//   ....[1]....
        /*00f0*/ 	.word	0x00000550


	//   ....[2]....
        /*00f4*/ 	.word	0x000008f0


	//----- nvinfo : EIATTR_CRS_STACK_SIZE
	.align		4
.L_1327:
        /*00f8*/ 	.byte	0x04, 0x1e
        /*00fa*/ 	.short	(.L_1329 - .L_1328)
.L_1328:
        /*00fc*/ 	.word	0x00000000


	//----- nvinfo : EIATTR_CBANK_PARAM_SIZE
	.align		4
.L_1329:
        /*0100*/ 	.byte	0x03, 0x19
        /*0102*/ 	.short	0x003d


	//----- nvinfo : EIATTR_PARAM_CBANK
	.align		4
        /*0104*/ 	.byte	0x04, 0x0a
        /*0106*/ 	.short	(.L_1331 - .L_1330)
	.align		4
.L_1330:
        /*0108*/ 	.word	index@(.nv.constant0.ConcatNHWCEX)
        /*010c*/ 	.short	0x0380
        /*010e*/ 	.short	0x003d


	//----- nvinfo : EIATTR_SW_WAR
	.align		4
.L_1331:
        /*0110*/ 	.byte	0x04, 0x36
        /*0112*/ 	.short	(.L_1333 - .L_1332)
.L_1332:
        /*0114*/ 	.word	0x00000008
.L_1333:


//--------------------- .nv.info.MSELossbyBatches --------------------------
	.section	.nv.info.MSELossbyBatches,"",@"SHT_CUDA_INFO"
	.sectionflags	@""
	.align	4


	//----- nvinfo : EIATTR_CUDA_API_VERSION
	.align		4
        /*0000*/ 	.byte	0x04, 0x37
        /*0002*/ 	.short	(.L_1335 - .L_1334)
.L_1334:
        /*0004*/ 	.word	0x00000082


	//----- nvinfo : EIATTR_KPARAM_INFO
	.align		4
.L_1335:
        /*0008*/ 	.byte	0x04, 0x17
        /*000a*/ 	.short	(.L_1337 - .L_1336)
.L_1336:
        /*000c*/ 	.word	0x00000000
        /*0010*/ 	.short	0x0005
        /*0012*/ 	.short	0x0020
        /*0014*/ 	.byte	0x00, 0xf5, 0x21, 0x00


	//----- nvinfo : EIATTR_KPARAM_INFO
	.align		4
.L_1337:
        /*0018*/ 	.byte	0x04, 0x17
        /*001a*/ 	.short	(.L_1339 - .L_1338)
.L_1338:
        /*001c*/ 	.word	0x00000000
        /*0020*/ 	.short	0x0004
        /*0022*/ 	.short	0x0018
        /*0024*/ 	.byte	0x00, 0xf5, 0x21, 0x00


	//----- nvinfo : EIATTR_KPARAM_INFO
	.align		4
.L_1339:
        /*0028*/ 	.byte	0x04, 0x17
        /*002a*/ 	.short	(.L_1341 - .L_1340)
.L_1340:
        /*002c*/ 	.word	0x00000000
        /*0030*/ 	.short	0x0003
        /*0032*/ 	.short	0x0010
        /*0034*/ 	.byte	0x00, 0xf5, 0x21, 0x00


	//----- nvinfo : EIATTR_KPARAM_INFO
	.align		4
.L_1341:
        /*0038*/ 	.byte	0x04, 0x17
        /*003a*/ 	.short	(.L_1343 - .L_1342)
.L_1342:
        /*003c*/ 	.word	0x00000000
        /*0040*/ 	.short	0x0002
        /*0042*/ 	.short	0x0008
        /*0044*/ 	.byte	0x00, 0xf5, 0x21, 0x00


	//----- nvinfo : EIATTR_KPARAM_INFO
	.align		4
.L_1343:
        /*0048*/ 	.byte	0x04, 0x17
        /*004a*/ 	.short	(.L_1345 - .L_1344)
.L_1344:
        /*004c*/ 	.word	0x00000000
        /*0050*/ 	.short	0x0001
        /*0052*/ 	.short	0x0004
        /*0054*/ 	.byte	0x00, 0xf0, 0x11, 0x00


	//----- nvinfo : EIATTR_KPARAM_INFO
	.align		4
.L_1345:
        /*0058*/ 	.byte	0x04, 0x17
        /*005a*/ 	.short	(.L_1347 - .L_1346)
.L_1346:
        /*005c*/ 	.word	0x00000000
        /*0060*/ 	.short	0x0000
        /*0062*/ 	.short	0x0000
        /*0064*/ 	.byte	0x00, 0xf0, 0x11, 0x00


	//----- nvinfo : EIATTR_SPARSE_MMA_MASK
	.align		4
.L_1347:
        /*0068*/ 	.byte	0x03, 0x50
        /*006a*/ 	.short	0x0000


	//----- nvinfo : EIATTR_MAXREG_COUNT
	.align		4
        /*006c*/ 	.byte	0x03, 0x1b
        /*006e*/ 	.short	0x00ff


	//----- nvinfo : EIATTR_MERCURY_ISA_VERSION
	.align		4
        /*0070*/ 	.byte	0x03, 0x5f
        /*0072*/ 	.short	0x0101


	//----- nvinfo : EIATTR_VRC_CTA_INIT_COUNT
	.align		4
        /*0074*/ 	.byte	0x02, 0x4a
	.zero		1
	.zero		1


	//----- nvinfo : EIATTR_EXIT_INSTR_OFFSETS
	.align		4
        /*0078*/ 	.byte	0x04, 0x1c
        /*007a*/ 	.short	(.L_1349 - .L_1348)


	//   ....[0]....
.L_1348:
        /*007c*/ 	.word	0x00000070


	//   ....[1]....
        /*0080*/ 	.word	0x000002d0


	//----- nvinfo : EIATTR_CRS_STACK_SIZE
	.align		4
.L_1349:
        /*0084*/ 	.byte	0x04, 0x1e
        /*0086*/ 	.short	(.L_1351 - .L_1350)
.L_1350:
        /*0088*/ 	.word	0x00000000


	//----- nvinfo : EIATTR_CBANK_PARAM_SIZE
	.align		4
.L_1351:
        /*008c*/ 	.byte	0x03, 0x19
        /*008e*/ 	.short	0x0028


	//----- nvinfo : EIATTR_PARAM_CBANK
	.align		4
        /*0090*/ 	.byte	0x04, 0x0a
        /*0092*/ 	.short	(.L_1353 - .L_1352)
	.align		4
.L_1352:
        /*0094*/ 	.word	index@(.nv.constant0.MSELossbyBatches)
        /*0098*/ 	.short	0x0380
        /*009a*/ 	.short	0x0028


	//----- nvinfo : EIATTR_SW_WAR
	.align		4
.L_1353:
        /*009c*/ 	.byte	0x04, 0x36
        /*009e*/ 	.short	(.L_1355 - .L_1354)
.L_1354:
        /*00a0*/ 	.word	0x00000008
.L_1355:


//--------------------- .nv.info.MSELoss          --------------------------
	.section	.nv.info.MSELoss,"",@"SHT_CUDA_INFO"
	.sectionflags	@""
	.align	4


	//----- nvinfo : EIATTR_CUDA_API_VERSION
	.align		4
        /*0000*/ 	.byte	0x04, 0x37
        /*0002*/ 	.short	(.L_1357 - .L_1356)
.L_1356:
        /*0004*/ 	.word	0x00000082


	//----- nvinfo : EIATTR_KPARAM_INFO
	.align		4
.L_1357:
        /*0008*/ 	.byte	0x04, 0x17
        /*000a*/ 	.short	(.L_1359 - .L_1358)
.L_1358:
        /*000c*/ 	.word	0x00000000
        /*0010*/ 	.short	0x0006
        /*0012*/ 	.short	0x002c
        /*0014*/ 	.byte	0x00, 0xf0, 0x11, 0x00


	//----- nvinfo : EIATTR_KPARAM_INFO
	.align		4
.L_1359:
        /*0018*/ 	.byte	0x04, 0x17
        /*001a*/ 	.short	(.L_1361 - .L_1360)
.L_1360:
        /*001c*/ 	.word	0x00000000
        /*0020*/ 	.short	0x0005
        /*0022*/ 	.short	0x0028
        /*0024*/ 	.byte	0x00, 0xf0, 0x11, 0x00


	//----- nvinfo : EIATTR_KPARAM_INFO
	.align		4
.L_1361:
        /*0028*/ 	.byte	0x04, 0x17
        /*002a*/ 	.short	(.L_1363 - .L_1362)
.L_1362:
        /*002c*/ 	.word	0x00000000
        /*0030*/ 	.short	0x0004
        /*0032*/ 	.short	0x0020
        /*0034*/ 	.byte	0x00, 0xf5, 0x21, 0x00


	//----- nvinfo : EIATTR_KPARAM_INFO
	.align		4
.L_1363:
        /*0038*/ 	.byte	0x04, 0x17
        /*003a*/ 	.short	(.L_1365 - .L_1364)
.L_1364:
        /*003c*/ 	.word	0x00000000
        /*0040*/ 	.short	0x0003
        /*0042*/ 	.short	0x0018
        /*0044*/ 	.byte	0x00, 0xf5, 0x21, 0x00


	//----- nvinfo : EIATTR_KPARAM_INFO
	.align		4
.L_1365:
        /*0048*/ 	.byte	0x04, 0x17
        /*004a*/ 	.short	(.L_1367 - .L_1366)
.L_1366:
        /*004c*/ 	.word	0x00000000
        /*0050*/ 	.short	0x0002
        /*0052*/ 	.short	0x0010
        /*0054*/ 	.byte	0x00, 0xf5, 0x21, 0x00


	//----- nvinfo : EIATTR_KPARAM_INFO
	.align		4
.L_1367:
        /*0058*/ 	.byte	0x04, 0x17
        /*005a*/ 	.short	(.L_1369 - .L_1368)
.L_1368:
        /*005c*/ 	.word	0x00000000
        /*0060*/ 	.short	0x0001
        /*0062*/ 	.short	0x0008
        /*0064*/ 	.byte	0x00, 0xf5, 0x21, 0x00


	//----- nvinfo : EIATTR_KPARAM_INFO
	.align		4
.L_1369:
        /*0068*/ 	.byte	0x04, 0x17
        /*006a*/ 	.short	(.L_1371 - .L_1370)
.L_1370:
        /*006c*/ 	.word	0x00000000
        /*0070*/ 	.short	0x0000
        /*0072*/ 	.short	0x0000
        /*0074*/ 	.byte	0x00, 0xf0, 0x11, 0x00


	//----- nvinfo : EIATTR_SPARSE_MMA_MASK
	.align		4
.L_1371:
        /*0078*/ 	.byte	0x03, 0x50
        /*007a*/ 	.short	0x0000


	//----- nvinfo : EIATTR_MAXREG_COUNT
	.align		4
        /*007c*/ 	.byte	0x03, 0x1b
        /*007e*/ 	.short	0x00ff


	//----- nvinfo : EIATTR_MERCURY_ISA_VERSION
	.align		4
        /*0080*/ 	.byte	0x03, 0x5f
        /*0082*/ 	.short	0x0101


	//----- nvinfo : EIATTR_VRC_CTA_INIT_COUNT
	.align		4
        /*0084*/ 	.byte	0x02, 0x4a
	.zero		1
	.zero		1


	//----- nvinfo : EIATTR_EXIT_INSTR_OFFSETS
	.align		4
        /*0088*/ 	.byte	0x04, 0x1c
        /*008a*/ 	.short	(.L_1373 - .L_1372)


	//   ....[0]....
.L_1372:
        /*008c*/ 	.word	0x000000a0


	//   ....[1]....
        /*0090*/ 	.word	0x000001c0


	//----- nvinfo : EIATTR_CRS_STACK_SIZE
	.align		4
.L_1373:
        /*0094*/ 	.byte	0x04, 0x1e
        /*0096*/ 	.short	(.L_1375 - .L_1374)
.L_1374:
        /*0098*/ 	.word	0x00000000


	//----- nvinfo : EIATTR_CBANK_PARAM_SIZE
	.align		4
.L_1375:
        /*009c*/ 	.byte	0x03, 0x19
        /*009e*/ 	.short	0x0030


	//----- nvinfo : EIATTR_PARAM_CBANK
	.align		4
        /*00a0*/ 	.byte	0x04, 0x0a
        /*00a2*/ 	.short	(.L_1377 - .L_1376)
	.align		4
.L_1376:
        /*00a4*/ 	.word	index@(.nv.constant0.MSELoss)
        /*00a8*/ 	.short	0x0380
        /*00aa*/ 	.short	0x0030


	//----- nvinfo : EIATTR_SW_WAR
	.align		4
.L_1377:
        /*00ac*/ 	.byte	0x04, 0x36
        /*00ae*/ 	.short	(.L_1379 - .L_1378)
.L_1378:
        /*00b0*/ 	.word	0x00000008
.L_1379:


//--------------------- .nv.info.LeakyBackward    --------------------------
	.section	.nv.info.LeakyBackward,"",@"SHT_CUDA_INFO"
	.sectionflags	@""
	.align	4


	//----- nvinfo : EIATTR_CUDA_API_VERSION
	.align		4
        /*0000*/ 	.byte	0x04, 0x37
        /*0002*/ 	.short	(.L_1381 - .L_1380)
.L_1380:
        /*0004*/ 	.word	0x00000082


	//----- nvinfo : EIATTR_KPARAM_INFO
	.align		4
.L_1381:
        /*0008*/ 	.byte	0x04, 0x17
        /*000a*/ 	.short	(.L_1383 - .L_1382)
.L_1382:
        /*000c*/ 	.word	0x00000000
        /*0010*/ 	.short	0x0004
        /*0012*/ 	.short	0x0020
        /*0014*/ 	.byte	0x00, 0xf0, 0x11, 0x00


	//----- nvinfo : EIATTR_KPARAM_INFO
	.align		4
.L_1383:
        /*0018*/ 	.byte	0x04, 0x17
        /*001a*/ 	.short	(.L_1385 - .L_1384)
.L_1384:
        /*001c*/ 	.word	0x00000000
        /*0020*/ 	.short	0x0003
        /*0022*/ 	.short	0x0018
        /*0024*/ 	.byte	0x00, 0xf5, 0x21, 0x00


	//----- nvinfo : EIATTR_KPARAM_INFO
	.align		4
.L_1385:
        /*0028*/ 	.byte	0x04, 0x17
        /*002a*/ 	.short	(.L_1387 - .L_1386)
.L_1386:
        /*002c*/ 	.word	0x00000000
        /*0030*/ 	.short	0x0002
        /*0032*/ 	.short	0x0010
        /*0034*/ 	.byte	0x00, 0xf5, 0x21, 0x00


	//----- nvinfo : EIATTR_KPARAM_INFO
	.align		4
.L_1387:
        /*0038*/ 	.byte	0x04, 0x17
        /*003a*/ 	.short	(.L_1389 - .L_1388)
.L_1388:
        /*003c*/ 	.word	0x00000000
        /*0040*/ 	.short	0x0001
        /*0042*/ 	.short	0x0008
        /*0044*/ 	.byte	0x00, 0xf5, 0x21, 0x00


	//----- nvinfo : EIATTR_KPARAM_INFO
	.align		4
.L_1389:
        /*0048*/ 	.byte	0x04, 0x17
        /*004a*/ 	.short	(.L_1391 - .L_1390)
.L_1390:
        /*004c*/ 	.word	0x00000000
        /*0050*/ 	.short	0x0000
        /*0052*/ 	.short	0x0000
        /*0054*/ 	.byte	0x00, 0xf0, 0x11, 0x00


	//----- nvinfo : EIATTR_SPARSE_MMA_MASK
	.align		4
.L_1391:
        /*0058*/ 	.byte	0x03, 0x50
        /*005a*/ 	.short	0x0000


	//----- nvinfo : EIATTR_MAXREG_COUNT
	.align		4
        /*005c*/ 	.byte	0x03, 0x1b
        /*005e*/ 	.short	0x00ff


	//----- nvinfo : EIATTR_MERCURY_ISA_VERSION
	.align		4
        /*0060*/ 	.byte	0x03, 0x5f
        /*0062*/ 	.short	0x0101


	//----- nvinfo : EIATTR_VRC_CTA_INIT_COUNT
	.align		4
        /*0064*/ 	.byte	0x02, 0x4a
	.zero		1
	.zero		1


	//----- nvinfo : EIATTR_EXIT_INSTR_OFFSETS
	.align		4
        /*0068*/ 	.byte	0x04, 0x1c
        /*006a*/ 	.short	(.L_1393 - .L_1392)


	//   ....[0]....
.L_1392:
        /*006c*/ 	.word	0x00000070


	//   ....[1]....
        /*0070*/ 	.word	0x000001b0


	//----- nvinfo : EIATTR_CRS_STACK_SIZE
	.align		4
.L_1393:
        /*0074*/ 	.byte	0x04, 0x1e
        /*0076*/ 	.short	(.L_1395 - .L_1394)
.L_1394:
        /*0078*/ 	.word	0x00000000


	//----- nvinfo : EIATTR_CBANK_PARAM_SIZE
	.align		4
.L_1395:
        /*007c*/ 	.byte	0x03, 0x19
        /*007e*/ 	.short	0x0024


	//----- nvinfo : EIATTR_PARAM_CBANK
	.align		4
        /*0080*/ 	.byte	0x04, 0x0a
        /*0082*/ 	.short	(.L_1397 - .L_1396)
	.align		4
.L_1396:
        /*0084*/ 	.word	index@(.nv.constant0.LeakyBackward)
        /*0088*/ 	.short	0x0380
        /*008a*/ 	.short	0x0024


	//----- nvinfo : EIATTR_SW_WAR
	.align		4
.L_1397:
        /*008c*/ 	.byte	0x04, 0x36
        /*008e*/ 	.short	(.L_1399 - .L_1398)
.L_1398:
        /*0090*/ 	.word	0x00000008
.L_1399:


//--------------------- .nv.info.LeakyForward     --------------------------
	.section	.nv.info.LeakyForward,"",@"SHT_CUDA_INFO"
	.sectionflags	@""
	.align	4


	//----- nvinfo : EIATTR_CUDA_API_VERSION
	.align		4
        /*0000*/ 	.byte	0x04, 0x37
        /*0002*/ 	.short	(.L_1401 - .L_1400)
.L_1400:
        /*0004*/ 	.word	0x00000082


	//----- nvinfo : EIATTR_KPARAM_INFO
	.align		4
.L_1401:
        /*0008*/ 	.byte	0x04, 0x17
        /*000a*/ 	.short	(.L_1403 - .L_1402)
.L_1402:
        /*000c*/ 	.word	0x00000000
        /*0010*/ 	.short	0x0003
        /*0012*/ 	.short	0x0018
        /*0014*/ 	.byte	0x00, 0xf0, 0x11, 0x00


	//----- nvinfo : EIATTR_KPARAM_INFO
	.align		4
.L_1403:
        /*0018*/ 	.byte	0x04, 0x17
        /*001a*/ 	.short	(.L_1405 - .L_1404)
.L_1404:
        /*001c*/ 	.word	0x00000000
        /*0020*/ 	.short	0x0002
        /*0022*/ 	.short	0x0010
        /*0024*/ 	.byte	0x00, 0xf5, 0x21, 0x00


	//----- nvinfo : EIATTR_KPARAM_INFO
	.align		4
.L_1405:
        /*0028*/ 	.byte	0x04, 0x17
        /*002a*/ 	.short	(.L_1407 - .L_1406)
.L_1406:
        /*002c*/ 	.word	0x00000000
        /*0030*/ 	.short	0x0001
        /*0032*/ 	.short	0x0008
        /*0034*/ 	.byte	0x00, 0xf5, 0x21, 0x00


	//----- nvinfo : EIATTR_KPARAM_INFO
	.align		4
.L_1407:
        /*0038*/ 	.byte	0x04, 0x17
        /*003a*/ 	.short	(.L_1409 - .L_1408)
.L_1408:
        /*003c*/ 	.word	0x00000000
        /*0040*/ 	.short	0x0000
        /*0042*/ 	.short	0x0000
        /*0044*/ 	.byte	0x00, 0xf0, 0x11, 0x00


	//----- nvinfo : EIATTR_SPARSE_MMA_MASK
	.align		4
.L_1409:
        /*0048*/ 	.byte	0x03, 0x50
        /*004a*/ 	.short	0x0000


	//----- nvinfo : EIATTR_MAXREG_COUNT
	.align		4
        /*004c*/ 	.byte	0x03, 0x1b
        /*004e*/ 	.short	0x00ff


	//----- nvinfo : EIATTR_MERCURY_ISA_VERSION
	.align		4
        /*0050*/ 	.byte	0x03, 0x5f
        /*0052*/ 	.short	0x0101


	//----- nvinfo : EIATTR_VRC_CTA_INIT_COUNT
	.align		4
        /*0054*/ 	.byte	0x02, 0x4a
	.zero		1
	.zero		1


	//----- nvinfo : EIATTR_EXIT_INSTR_OFFSETS
	.align		4
        /*0058*/ 	.byte	0x04, 0x1c
        /*005a*/ 	.short	(.L_1411 - .L_1410)


	//   ....[0]....
.L_1410:
        /*005c*/ 	.word	0x00000070


	//   ....[1]....
        /*0060*/ 	.word	0x00000170


	//----- nvinfo : EIATTR_CRS_STACK_SIZE
	.align		4
.L_1411:
        /*0064*/ 	.byte	0x04, 0x1e
        /*0066*/ 	.short	(.L_1413 - .L_1412)
.L_1412:
        /*0068*/ 	.word	0x00000000


	//----- nvinfo : EIATTR_CBANK_PARAM_SIZE
	.align		4
.L_1413:
        /*006c*/ 	.byte	0x03, 0x19
        /*006e*/ 	.short	0x001c


	//----- nvinfo : EIATTR_PARAM_CBANK
	.align		4
        /*0070*/ 	.byte	0x04, 0x0a
        /*0072*/ 	.short	(.L_1415 - .L_1414)
	.align		4
.L_1414:
        /*0074*/ 	.word	index@(.nv.constant0.LeakyForward)
        /*0078*/ 	.short	0x0380
        /*007a*/ 	.short	0x001c


	//----- nvinfo : EIATTR_SW_WAR
	.align		4
.L_1415:
        /*007c*/ 	.byte	0x04, 0x36
        /*007e*/ 	.short	(.L_1417 - .L_1416)
.L_1416:
        /*0080*/ 	.word	0x00000008
.L_1417:


//--------------------- .nv.info.LeakyBackwardAlpha --------------------------
	.section	.nv.info.LeakyBackwardAlpha,"",@"SHT_CUDA_INFO"
	.sectionflags	@""
	.align	4


	//----- nvinfo : EIATTR_CUDA_API_VERSION
	.align		4
        /*0000*/ 	.byte	0x04, 0x37
        /*0002*/ 	.short	(.L_1419 - .L_1418)
.L_1418:
        /*0004*/ 	.word	0x00000082


	//----- nvinfo : EIATTR_KPARAM_INFO
	.align		4
.L_1419:
        /*0008*/ 	.byte	0x04, 0x17
        /*000a*/ 	.short	(.L_1421 - .L_1420)
.L_1420:
        /*000c*/ 	.word	0x00000000
        /*0010*/ 	.short	0x0005
        /*0012*/ 	.short	0x0024
        /*0014*/ 	.byte	0x00, 0xf0, 0x11, 0x00


	//----- nvinfo : EIATTR_KPARAM_INFO
	.align		4
.L_1421:
        /*0018*/ 	.byte	0x04, 0x17
        /*001a*/ 	.short	(.L_1423 - .L_1422)
.L_1422:
        /*001c*/ 	.word	0x00000000
        /*0020*/ 	.short	0x0004
        /*0022*/ 	.short	0x0020
        /*0024*/ 	.byte	0x00, 0xf0, 0x11, 0x00


	//----- nvinfo : EIATTR_KPARAM_INFO
	.align		4
.L_1423:
        /*0028*/ 	.byte	0x04, 0x17
        /*002a*/ 	.short	(.L_1425 - .L_1424)
.L_1424:
        /*002c*/ 	.word	0x00000000
        /*0030*/ 	.short	0x0003
        /*0032*/ 	.short	0x0018
        /*0034*/ 	.byte	0x00, 0xf5, 0x21, 0x00


	//----- nvinfo : EIATTR_KPARAM_INFO
	.align		4
.L_1425:
        /*0038*/ 	.byte	0x04, 0x17
        /*003a*/ 	.short	(.L_1427 - .L_1426)
.L_1426:
        /*003c*/ 	.word	0x00000000
        /*0040*/ 	.short	0x0002
        /*0042*/ 	.short	0x0010
        /*0044*/ 	.byte	0x00, 0xf5, 0x21, 0x00


	//----- nvinfo : EIATTR_KPARAM_INFO
	.align		4
.L_1427:
        /*0048*/ 	.byte	0x04, 0x17
        /*004a*/ 	.short	(.L_1429 - .L_1428)
.L_1428:
        /*004c*/ 	.word	0x00000000
        /*0050*/ 	.short	0x0001
        /*0052*/ 	.short	0x0008
        /*0054*/ 	.byte	0x00, 0xf5, 0x21, 0x00


	//----- nvinfo : EIATTR_KPARAM_INFO
	.align		4
.L_1429:
        /*0058*/ 	.byte	0x04, 0x17
        /*005a*/ 	.short	(.L_1431 - .L_1430)
.L_1430:
        /*005c*/ 	.word	0x00000000
        /*0060*/ 	.short	0x0000
        /*0062*/ 	.short	0x0000
        /*0064*/ 	.byte	0x00, 0xf0, 0x11, 0x00


	//----- nvinfo : EIATTR_SPARSE_MMA_MASK
	.align		4
.L_1431:
        /*0068*/ 	.byte	0x03, 0x50
        /*006a*/ 	.short	0x0000


	//----- nvinfo : EIATTR_MAXREG_COUNT
	.align		4
        /*006c*/ 	.byte	0x03, 0x1b
        /*006e*/ 	.short	0x00ff


	//----- nvinfo : EIATTR_NUM_BARRIERS
	.align		4
        /*0070*/ 	.byte	0x02, 0x4c
        /*0072*/ 	.byte	0x01
	.zero		1


	//----- nvinfo : EIATTR_MERCURY_ISA_VERSION
	.align		4
        /*0074*/ 	.byte	0x03, 0x5f
        /*0076*/ 	.short	0x0101


	//----- nvinfo : EIATTR_VRC_CTA_INIT_COUNT
	.align		4
        /*0078*/ 	.byte	0x02, 0x4a
	.zero		1
	.zero		1


	//----- nvinfo : EIATTR_EXIT_INSTR_OFFSETS
	.align		4
        /*007c*/ 	.byte	0x04, 0x1c
        /*007e*/ 	.short	(.L_1433 - .L_1432)


	//   ....[0]....
.L_1432:
        /*0080*/ 	.word	0x00000070


	//   ....[1]....
        /*0084*/ 	.word	0x000001f0


	//----- nvinfo : EIATTR_CRS_STACK_SIZE
	.align		4
.L_1433:
        /*0088*/ 	.byte	0x04, 0x1e
        /*008a*/ 	.short	(.L_1435 - .L_1434)
.L_1434:
        /*008c*/ 	.word	0x00000000


	//----- nvinfo : EIATTR_CBANK_PARAM_SIZE
	.align		4
.L_1435:
        /*0090*/ 	.byte	0x03, 0x19
        /*0092*/ 	.short	0x0028


	//----- nvinfo : EIATTR_PARAM_CBANK
	.align		4
        /*0094*/ 	.byte	0x04, 0x0a
        /*0096*/ 	.short	(.L_1437 - .L_1436)
	.align		4
.L_1436:
        /*0098*/ 	.word	index@(.nv.constant0.LeakyBackwardAlpha)
        /*009c*/ 	.short	0x0380
        /*009e*/ 	.short	0x0028


	//----- nvinfo : EIATTR_SW_WAR
	.align		4
.L_1437:
        /*00a0*/ 	.byte	0x04, 0x36
        /*00a2*/ 	.short	(.L_1439 - .L_1438)
.L_1438:
        /*00a4*/ 	.word	0x00000008
.L_1439:


//--------------------- .nv.info.LeakyForwardAlpha --------------------------
	.section	.nv.info.LeakyForwardAlpha,"",@"SHT_CUDA_INFO"
	.sectionflags	@""
	.align	4


	//----- nvinfo : EIATTR_CUDA_API_VERSION
	.align		4
        /*0000*/ 	.byte	0x04, 0x37
        /*0002*/ 	.short	(.L_1441 - .L_1440)
.L_1440:
        /*0004*/ 	.word	0x00000082


	//----- nvinfo : EIATTR_KPARAM_INFO
	.align		4
.L_1441:
        /*0008*/ 	.byte	0x04, 0x17
        /*000a*/ 	.short	(.L_1443 - .L_1442)
.L_1442:
        /*000c*/ 	.word	0x00000000
        /*0010*/ 	.short	0x0004
        /*0012*/ 	.short	0x001c
        /*0014*/ 	.byte	0x00, 0xf0, 0x11, 0x00


	//----- nvinfo : EIATTR_KPARAM_INFO
	.align		4
.L_1443:
        /*0018*/ 	.byte	0x04, 0x17
        /*001a*/ 	.short	(.L_1445 - .L_1444)
.L_1444:
        /*001c*/ 	.word	0x00000000
        /*0020*/ 	.short	0x0003
        /*0022*/ 	.short	0x0018
        /*0024*/ 	.byte	0x00, 0xf0, 0x11, 0x00


	//----- nvinfo : EIATTR_KPARAM_INFO
	.align		4
.L_1445:
        /*0028*/ 	.byte	0x04, 0x17
        /*002a*/ 	.short	(.L_1447 - .L_1446)
.L_1446:
        /*002c*/ 	.word	0x00000000
        /*0030*/ 	.short	0x0002
        /*0032*/ 	.short	0x0010
        /*0034*/ 	.byte	0x00, 0xf5, 0x21, 0x00


	//----- nvinfo : EIATTR_KPARAM_INFO
	.align		4
.L_1447:
        /*0038*/ 	.byte	0x04, 0x17
        /*003a*/ 	.short	(.L_1449 - .L_1448)
.L_1448:
        /*003c*/ 	.word	0x00000000
        /*0040*/ 	.short	0x0001
        /*0042*/ 	.short	0x0008
        /*0044*/ 	.byte	0x00, 0xf5, 0x21, 0x00


	//----- nvinfo : EIATTR_KPARAM_INFO
	.align		4
.L_1449:
        /*0048*/ 	.byte	0x04, 0x17
        /*004a*/ 	.short	(.L_1451 - .L_1450)
.L_1450:
        /*004c*/ 	.word	0x00000000
        /*0050*/ 	.short	0x0000
        /*0052*/ 	.short	0x0000
        /*0054*/ 	.byte	0x00, 0xf0, 0x11, 0x00


	//----- nvinfo : EIATTR_SPARSE_MMA_MASK
	.align		4
.L_1451:
        /*0058*/ 	.byte	0x03, 0x50
        /*005a*/ 	.short	0x0000


	//----- nvinfo : EIATTR_MAXREG_COUNT
	.align		4
        /*005c*/ 	.byte	0x03, 0x1b
        /*005e*/ 	.short	0x00ff


	//----- nvinfo : EIATTR_NUM_BARRIERS
	.align		4
        /*0060*/ 	.byte	0x02, 0x4c
        /*0062*/ 	.byte	0x01
	.zero		1


	//----- nvinfo : EIATTR_MERCURY_ISA_VERSION
	.align		4
        /*0064*/ 	.byte	0x03, 0x5f
        /*0066*/ 	.short	0x0101


	//----- nvinfo : EIATTR_VRC_CTA_INIT_COUNT
	.align		4
        /*0068*/ 	.byte	0x02, 0x4a
	.zero		1
	.zero		1


	//----- nvinfo : EIATTR_EXIT_INSTR_OFFSETS
	.align		4
        /*006c*/ 	.byte	0x04, 0x1c
        /*006e*/ 	.short	(.L_1453 - .L_1452)


	//   ....[0]....
.L_1452:
        /*0070*/ 	.word	0x00000070


	//   ....[1]....
        /*0074*/ 	.word	0x000001c0


	//----- nvinfo : EIATTR_CRS_STACK_SIZE
	.align		4
.L_1453:
        /*0078*/ 	.byte	0x04, 0x1e
        /*007a*/ 	.short	(.L_1455 - .L_1454)
.L_1454:
        /*007c*/ 	.word	0x00000000


	//----- nvinfo : EIATTR_CBANK_PARAM_SIZE
	.align		4
.L_1455:
        /*0080*/ 	.byte	0x03, 0x19
        /*0082*/ 	.short	0x0020


	//----- nvinfo : EIATTR_PARAM_CBANK
	.align		4
        /*0084*/ 	.byte	0x04, 0x0a
        /*0086*/ 	.short	(.L_1457 - .L_1456)
	.align		4
.L_1456:
        /*0088*/ 	.word	index@(.nv.constant0.LeakyForwardAlpha)
        /*008c*/ 	.short	0x0380
        /*008e*/ 	.short	0x0020


	//----- nvinfo : EIATTR_SW_WAR
	.align		4
.L_1457:
        /*0090*/ 	.byte	0x04, 0x36
        /*0092*/ 	.short	(.L_1459 - .L_1458)
.L_1458:
        /*0094*/ 	.word	0x00000008
.L_1459:


//--------------------- .nv.info.LeakyBackwardAlphaBeta --------------------------
	.section	.nv.info.LeakyBackwardAlphaBeta,"",@"SHT_CUDA_INFO"
	.sectionflags	@""
	.align	4


	//----- nvinfo : EIATTR_CUDA_API_VERSION
	.align		4
        /*0000*/ 	.byte	0x04, 0x37
        /*0002*/ 	.short	(.L_1461 - .L_1460)
.L_1460:
        /*0004*/ 	.word	0x00000082


	//----- nvinfo : EIATTR_KPARAM_INFO
	.align		4
.L_1461:
        /*0008*/ 	.byte	0x04, 0x17
        /*000a*/ 	.short	(.L_1463 - .L_1462)
.L_1462:
        /*000c*/ 	.word	0x00000000
        /*0010*/ 	.short	0x0006
        /*0012*/ 	.short	0x0028
        /*0014*/ 	.byte	0x00, 0xf0, 0x11, 0x00


	//----- nvinfo : EIATTR_KPARAM_INFO
	.align		4
.L_1463:
        /*0018*/ 	.byte	0x04, 0x17
        /*001a*/ 	.short	(.L_1465 - .L_1464)
.L_1464:
        /*001c*/ 	.word	0x00000000
        /*0020*/ 	.short	0x0005
        /*0022*/ 	.short	0x0024
        /*0024*/ 	.byte	0x00, 0xf0, 0x11, 0x00


	//----- nvinfo : EIATTR_KPARAM_INFO
	.align		4
.L_1465:
        /*0028*/ 	.byte	0x04, 0x17
        /*002a*/ 	.short	(.L_1467 - .L_1466)
.L_1466:
        /*002c*/ 	.word	0x00000000
        /*0030*/ 	.short	0x0004
        /*0032*/ 	.short	0x0020
        /*0034*/ 	.byte	0x00, 0xf0, 0x11, 0x00


	//----- nvinfo : EIATTR_KPARAM_INFO
	.align		4
.L_1467:
        /*0038*/ 	.byte	0x04, 0x17
        /*003a*/ 	.short	(.L_1469 - .L_1468)
.L_1468:
        /*003c*/ 	.word	0x00000000
        /*0040*/ 	.short	0x0003
        /*0042*/ 	.short	0x0018
        /*0044*/ 	.byte	0x00, 0xf5, 0x21, 0x00


	//----- nvinfo : EIATTR_KPARAM_INFO
	.align		4
.L_1469:
        /*0048*/ 	.byte	0x04, 0x17
        /*004a*/ 	.short	(.L_1471 - .L_1470)
.L_1470:
        /*004c*/ 	.word	0x00000000
        /*0050*/ 	.short	0x0002
        /*0052*/ 	.short	0x0010
        /*0054*/ 	.byte	0x00, 0xf5, 0x21, 0x00


	//----- nvinfo : EIATTR_KPARAM_INFO
	.align		4
.L_1471:
        /*0058*/ 	.byte	0x04, 0x17
        /*005a*/ 	.short	(.L_1473 - .L_1472)
.L_1472:
        /*005c*/ 	.word	0x00000000
        /*0060*/ 	.short	0x0001
        /*0062*/ 	.short	0x0008
        /*0064*/ 	.byte	0x00, 0xf5, 0x21, 0x00


	//----- nvinfo : EIATTR_KPARAM_INFO
	.align		4
.L_1473:
        /*0068*/ 	.byte	0x04, 0x17
        /*006a*/ 	.short	(.L_1475 - .L_1474)
.L_1474:
        /*006c*/ 	.word	0x00000000
        /*0070*/ 	.short	0x0000
        /*0072*/ 	.short	0x0000
        /*0074*/ 	.byte	0x00, 0xf0, 0x11, 0x00


	//----- nvinfo : EIATTR_SPARSE_MMA_MASK
	.align		4
.L_1475:
        /*0078*/ 	.byte	0x03, 0x50
        /*007a*/ 	.short	0x0000


	//----- nvinfo : EIATTR_MAXREG_COUNT
	.align		4
        /*007c*/ 	.byte	0x03, 0x1b
        /*007e*/ 	.short	0x00ff


	//----- nvinfo : EIATTR_NUM_BARRIERS
	.align		4
        /*0080*/ 	.byte	0x02, 0x4c
        /*0082*/ 	.byte	0x01
	.zero		1


	//----- nvinfo : EIATTR_MERCURY_ISA_VERSION
	.align		4
        /*0084*/ 	.byte	0x03, 0x5f
        /*0086*/ 	.short	0x0101


	//----- nvinfo : EIATTR_VRC_CTA_INIT_COUNT
	.align		4
        /*0088*/ 	.byte	0x02, 0x4a
	.zero		1
	.zero		1


	//----- nvinfo : EIATTR_EXIT_INSTR_OFFSETS
	.align		4
        /*008c*/ 	.byte	0x04, 0x1c
        /*008e*/ 	.short	(.L_1477 - .L_1476)


	//   ....[0]....
.L_1476:
        /*0090*/ 	.word	0x00000070


	//   ....[1]....
        /*0094*/ 	.word	0x00000220


	//----- nvinfo : EIATTR_CRS_STACK_SIZE
	.align		4
.L_1477:
        /*0098*/ 	.byte	0x04, 0x1e
        /*009a*/ 	.short	(.L_1479 - .L_1478)
.L_1478:
        /*009c*/ 	.word	0x00000000


	//----- nvinfo : EIATTR_CBANK_PARAM_SIZE
	.align		4
.L_1479:
        /*00a0*/ 	.byte	0x03, 0x19
        /*00a2*/ 	.short	0x002c


	//----- nvinfo : EIATTR_PARAM_CBANK
	.align		4
        /*00a4*/ 	.byte	0x04, 0x0a
        /*00a6*/ 	.short	(.L_1481 - .L_1480)
	.align		4
.L_1480:
        /*00a8*/ 	.word	index@(.nv.constant0.LeakyBackwardAlphaBeta)
        /*00ac*/ 	.short	0x0380
        /*00ae*/ 	.short	0x002c


	//----- nvinfo : EIATTR_SW_WAR
	.align		4
.L_1481:
        /*00b0*/ 	.byte	0x04, 0x36
        /*00b2*/ 	.short	(.L_1483 - .L_1482)
.L_1482:
        /*00b4*/ 	.word	0x00000008
.L_1483:


//--------------------- .nv.info.LeakyForwardAlphaBeta --------------------------
	.section	.nv.info.LeakyForwardAlphaBeta,"",@"SHT_CUDA_INFO"
	.sectionflags	@""
	.align	4


	//----- nvinfo : EIATTR_CUDA_API_VERSION
	.align		4
        /*0000*/ 	.byte	0x04, 0x37
        /*0002*/ 	.short	(.L_1485 - .L_1484)
.L_1484:
        /*0004*/ 	.word	0x00000082


	//----- nvinfo : EIATTR_KPARAM_INFO
	.align		4
.L_1485:
        /*0008*/ 	.byte	0x04, 0x17
        /*000a*/ 	.short	(.L_1487 - .L_1486)
.L_1486:
        /*000c*/ 	.word	0x00000000
        /*0010*/ 	.short	0x0005
        /*0012*/ 	.short	0x0020
        /*0014*/ 	.byte	0x00, 0xf0, 0x11, 0x00


	//----- nvinfo : EIATTR_KPARAM_INFO
	.align		4
.L_1487:
        /*0018*/ 	.byte	0x04, 0x17
        /*001a*/ 	.short	(.L_1489 - .L_1488)
.L_1488:
        /*001c*/ 	.word	0x00000000
        /*0020*/ 	.short	0x0004
        /*0022*/ 	.short	0x001c
        /*0024*/ 	.byte	0x00, 0xf0, 0x11, 0x00


	//----- nvinfo : EIATTR_KPARAM_INFO
	.align		4
.L_1489:
        /*0028*/ 	.byte	0x04, 0x17
        /*002a*/ 	.short	(.L_1491 - .L_1490)
.L_1490:
        /*002c*/ 	.word	0x00000000
        /*0030*/ 	.short	0x0003
        /*0032*/ 	.short	0x0018
        /*0034*/ 	.byte	0x00, 0xf0, 0x11, 0x00


	//----- nvinfo : EIATTR_KPARAM_INFO
	.align		4
.L_1491:
        /*0038*/ 	.byte	0x04, 0x17
        /*003a*/ 	.short	(.L_1493 - .L_1492)
.L_1492:
        /*003c*/ 	.word	0x00000000
        /*0040*/ 	.short	0x0002
        /*0042*/ 	.short	0x0010
        /*0044*/ 	.byte	0x00, 0xf5, 0x21, 0x00


	//----- nvinfo : EIATTR_KPARAM_INFO
	.align		4
.L_1493:
        /*0048*/ 	.byte	0x04, 0x17
        /*004a*/ 	.short	(.L_1495 - .L_1494)
.L_1494:
        /*004c*/ 	.word	0x00000000
        /*0050*/ 	.short	0x0001
        /*0052*/ 	.short	0x0008
        /*0054*/ 	.byte	0x00, 0xf5, 0x21, 0x00


	//----- nvinfo : EIATTR_KPARAM_INFO
	.align		4
.L_1495:
        /*0058*/ 	.byte	0x04, 0x17
        /*005a*/ 	.short	(.L_1497 - .L_1496)
.L_1496:
        /*005c*/ 	.word	0x00000000
        /*0060*/ 	.short	0x0000
        /*0062*/ 	.short	0x0000
        /*0064*/ 	.byte	0x00, 0xf0, 0x11, 0x00


	//----- nvinfo : EIATTR_SPARSE_MMA_MASK
	.align		4
.L_1497:
        /*0068*/ 	.byte	0x03, 0x50
        /*006a*/ 	.short	0x0000


	//----- nvinfo : EIATTR_MAXREG_COUNT
	.align		4
        /*006c*/ 	.byte	0x03, 0x1b
        /*006e*/ 	.short	0x00ff


	//----- nvinfo : EIATTR_NUM_BARRIERS
	.align		4
        /*0070*/ 	.byte	0x02, 0x4c
        /*0072*/ 	.byte	0x01
	.zero		1


	//----- nvinfo : EIATTR_MERCURY_ISA_VERSION
	.align		4
        /*0074*/ 	.byte	0x03, 0x5f
        /*0076*/ 	.short	0x0101


	//----- nvinfo : EIATTR_VRC_CTA_INIT_COUNT
	.align		4
        /*0078*/ 	.byte	0x02, 0x4a
	.zero		1
	.zero		1


	//----- nvinfo : EIATTR_EXIT_INSTR_OFFSETS
	.align		4
        /*007c*/ 	.byte	0x04, 0x1c
        /*007e*/ 	.short	(.L_1499 - .L_1498)


	//   ....[0]....
.L_1498:
        /*0080*/ 	.word	0x00000070


	//   ....[1]....
        /*0084*/ 	.word	0x000001d0


	//----- nvinfo : EIATTR_CRS_STACK_SIZE
	.align		4
.L_1499:
        /*0088*/ 	.byte	0x04, 0x1e
        /*008a*/ 	.short	(.L_1501 - .L_1500)
.L_1500:
        /*008c*/ 	.word	0x00000000


	//----- nvinfo : EIATTR_CBANK_PARAM_SIZE
	.align		4
.L_1501:
        /*0090*/ 	.byte	0x03, 0x19
        /*0092*/ 	.short	0x0024


	//----- nvinfo : EIATTR_PARAM_CBANK
	.align		4
        /*0094*/ 	.byte	0x04, 0x0a
        /*0096*/ 	.short	(.L_1503 - .L_1502)
	.align		4
.L_1502:
        /*0098*/ 	.word	index@(.nv.constant0.LeakyForwardAlphaBeta)
        /*009c*/ 	.short	0x0380
        /*009e*/ 	.short	0x0024


	//----- nvinfo : EIATTR_SW_WAR
	.align		4
.L_1503:
        /*00a0*/ 	.byte	0x04, 0x36
        /*00a2*/ 	.short	(.L_1505 - .L_1504)
.L_1504:
        /*00a4*/ 	.word	0x00000008
.L_1505:


//--------------------- .nv.info.PreluBackward    --------------------------
	.section	.nv.info.PreluBackward,"",@"SHT_CUDA_INFO"
	.sectionflags	@""
	.align	4


	//----- nvinfo : EIATTR_CUDA_API_VERSION
	.align		4
        /*0000*/ 	.byte	0x04, 0x37
        /*0002*/ 	.short	(.L_1507 - .L_1506)
.L_1506:
        /*0004*/ 	.word	0x00000082


	//----- nvinfo : EIATTR_KPARAM_INFO
	.align		4
.L_1507:
        /*0008*/ 	.byte	0x04, 0x17
        /*000a*/ 	.short	(.L_1509 - .L_1508)
.L_1508:
        /*000c*/ 	.word	0x00000000
        /*0010*/ 	.short	0x0006
        /*0012*/ 	.short	0x0028
        /*0014*/ 	.byte	0x00, 0xf5, 0x21, 0x00


	//----- nvinfo : EIATTR_KPARAM_INFO
	.align		4
.L_1509:
        /*0018*/ 	.byte	0x04, 0x17
        /*001a*/ 	.short	(.L_1511 - .L_1510)
.L_1510:
        /*001c*/ 	.word	0x00000000
        /*0020*/ 	.short	0x0005
        /*0022*/ 	.short	0x0020
        /*0024*/ 	.byte	0x00, 0xf5, 0x21, 0x00


	//----- nvinfo : EIATTR_KPARAM_INFO
	.align		4
.L_1511:
        /*0028*/ 	.byte	0x04, 0x17
        /*002a*/ 	.short	(.L_1513 - .L_1512)
.L_1512:
        /*002c*/ 	.word	0x00000000
        /*0030*/ 	.short	0x0004
        /*0032*/ 	.short	0x0018
        /*0034*/ 	.byte	0x00, 0xf5, 0x21, 0x00


	//----- nvinfo : EIATTR_KPARAM_INFO
	.align		4
.L_1513:
        /*0038*/ 	.byte	0x04, 0x17
        /*003a*/ 	.short	(.L_1515 - .L_1514)
.L_1514:
        /*003c*/ 	.word	0x00000000
        /*0040*/ 	.short	0x0003
        /*0042*/ 	.short	0x0010
        /*0044*/ 	.byte	0x00, 0xf5, 0x21, 0x00


	//----- nvinfo : EIATTR_KPARAM_INFO
	.align		4
.L_1515:
        /*0048*/ 	.byte	0x04, 0x17
        /*004a*/ 	.short	(.L_1517 - .L_1516)
.L_1516:
        /*004c*/ 	.word	0x00000000
        /*0050*/ 	.short	0x0002
        /*0052*/ 	.short	0x0008
        /*0054*/ 	.byte	0x00, 0xf5, 0x21, 0x00


	//----- nvinfo : EIATTR_KPARAM_INFO
	.align		4
.L_1517:
        /*0058*/ 	.byte	0x04, 0x17
        /*005a*/ 	.short	(.L_1519 - .L_1518)
.L_1518:
        /*005c*/ 	.word	0x00000000
        /*0060*/ 	.short	0x0001
        /*0062*/ 	.short	0x0004
        /*0064*/ 	.byte	0x00, 0xf0, 0x11, 0x00


	//----- nvinfo : EIATTR_KPARAM_INFO
	.align		4
.L_1519:
        /*0068*/ 	.byte	0x04, 0x17
        /*006a*/ 	.short	(.L_1521 - .L_1520)
.L_1520:
        /*006c*/ 	.word	0x00000000
        /*0070*/ 	.short	0x0000
        /*0072*/ 	.short	0x0000
        /*0074*/ 	.byte	0x00, 0xf0, 0x11, 0x00


	//----- nvinfo : EIATTR_SPARSE_MMA_MASK
	.align		4
.L_1521:
        /*0078*/ 	.byte	0x03, 0x50
        /*007a*/ 	.short	0x0000


	//----- nvinfo : EIATTR_MAXREG_COUNT
	.align		4
        /*007c*/ 	.byte	0x03, 0x1b
        /*007e*/ 	.short	0x00ff


	//----- nvinfo : EIATTR_MERCURY_ISA_VERSION
	.align		4
        /*0080*/ 	.byte	0x03, 0x5f
        /*0082*/ 	.short	0x0101


	//----- nvinfo : EIATTR_VRC_CTA_INIT_COUNT
	.align		4
        /*0084*/ 	.byte	0x02, 0x4a
	.zero		1
	.zero		1


	//----- nvinfo : EIATTR_EXIT_INSTR_OFFSETS
	.align		4
        /*0088*/ 	.byte	0x04, 0x1c
        /*008a*/ 	.short	(.L_1523 - .L_1522)


	//   ....[0]....
.L_1522:
        /*008c*/ 	.word	0x00000030


	//   ....[1]....
        /*0090*/ 	.word	0x00000330


	//----- nvinfo : EIATTR_CRS_STACK_SIZE
	.align		4
.L_1523:
        /*0094*/ 	.byte	0x04, 0x1e
        /*0096*/ 	.short	(.L_1525 - .L_1524)
.L_1524:
        /*0098*/ 	.word	0x00000000


	//----- nvinfo : EIATTR_CBANK_PARAM_SIZE
	.align		4
.L_1525:
        /*009c*/ 	.byte	0x03, 0x19
        /*009e*/ 	.short	0x0030


	//----- nvinfo : EIATTR_PARAM_CBANK
	.align		4
        /*00a0*/ 	.byte	0x04, 0x0a
        /*00a2*/ 	.short	(.L_1527 - .L_1526)
	.align		4
.L_1526:
        /*00a4*/ 	.word	index@(.nv.constant0.PreluBackward)
        /*00a8*/ 	.short	0x0380
        /*00aa*/ 	.short	0x0030


	//----- nvinfo : EIATTR_SW_WAR
	.align		4
.L_1527:
        /*00ac*/ 	.byte	0x04, 0x36
        /*00ae*/ 	.short	(.L_1529 - .L_1528)
.L_1528:
        /*00b0*/ 	.word	0x00000008
.L_1529:


//--------------------- .nv.info.PreluForward     --------------------------
	.section	.nv.info.PreluForward,"",@"SHT_CUDA_INFO"
	.sectionflags	@""
	.align	4


	//----- nvinfo : EIATTR_CUDA_API_VERSION
	.align		4
        /*0000*/ 	.byte	0x04, 0x37
        /*0002*/ 	.short	(.L_1531 - .L_1530)
.L_1530:
        /*0004*/ 	.word	0x00000082


	//----- nvinfo : EIATTR_KPARAM_INFO
	.align		4
.L_1531:
        /*0008*/ 	.byte	0x04, 0x17
        /*000a*/ 	.short	(.L_1533 - .L_1532)
.L_1532:
        /*000c*/ 	.word	0x00000000
        /*0010*/ 	.short	0x0004
        /*0012*/ 	.short	0x0018
        /*0014*/ 	.byte	0x00, 0xf5, 0x21, 0x00


	//----- nvinfo : EIATTR_KPARAM_INFO
	.align		4
.L_1533:
        /*0018*/ 	.byte	0x04, 0x17
        /*001a*/ 	.short	(.L_1535 - .L_1534)
.L_1534:
        /*001c*/ 	.word	0x00000000
        /*0020*/ 	.short	0x0003
        /*0022*/ 	.short	0x0010
        /*0024*/ 	.byte	0x00, 0xf5, 0x21, 0x00


	//----- nvinfo : EIATTR_KPARAM_INFO
	.align		4
.L_1535:
        /*0028*/ 	.byte	0x04, 0x17
        /*002a*/ 	.short	(.L_1537 - .L_1536)
.L_1536:
        /*002c*/ 	.word	0x00000000
        /*0030*/ 	.short	0x0002
        /*0032*/ 	.short	0x0008
        /*0034*/ 	.byte	0x00, 0xf5, 0x21, 0x00


	//----- nvinfo : EIATTR_KPARAM_INFO
	.align		4
.L_1537:
        /*0038*/ 	.byte	0x04, 0x17
        /*003a*/ 	.short	(.L_1539 - .L_1538)
.L_1538:
        /*003c*/ 	.word	0x00000000
        /*0040*/ 	.short	0x0001
        /*0042*/ 	.short	0x0004
        /*0044*/ 	.byte	0x00, 0xf0, 0x11, 0x00


	//----- nvinfo : EIATTR_KPARAM_INFO
	.align		4
.L_1539:
        /*0048*/ 	.byte	0x04, 0x17
        /*004a*/ 	.short	(.L_1541 - .L_1540)
.L_1540:
        /*004c*/ 	.word	0x00000000
        /*0050*/ 	.short	0x0000
        /*0052*/ 	.short	0x0000
        /*0054*/ 	.byte	0x00, 0xf0, 0x11, 0x00


	//----- nvinfo : EIATTR_SPARSE_MMA_MASK
	.align		4
.L_1541:
        /*0058*/ 	.byte	0x03, 0x50
        /*005a*/ 	.short	0x0000


	//----- nvinfo : EIATTR_MAXREG_COUNT
	.align		4
        /*005c*/ 	.byte	0x03, 0x1b
        /*005e*/ 	.short	0x00ff


	//----- nvinfo : EIATTR_MERCURY_ISA_VERSION
	.align		4
        /*0060*/ 	.byte	0x03, 0x5f
        /*0062*/ 	.short	0x0101


	//----- nvinfo : EIATTR_VRC_CTA_INIT_COUNT
	.align		4
        /*0064*/ 	.byte	0x02, 0x4a
	.zero		1
	.zero		1


	//----- nvinfo : EIATTR_EXIT_INSTR_OFFSETS
	.align		4
        /*0068*/ 	.byte	0x04, 0x1c
        /*006a*/ 	.short	(.L_1543 - .L_1542)


	//   ....[0]....
.L_1542:
        /*006c*/ 	.word	0x00000030


	//   ....[1]....
        /*0070*/ 	.word	0x00000260


	//----- nvinfo : EIATTR_CRS_STACK_SIZE
	.align		4
.L_1543:
        /*0074*/ 	.byte	0x04, 0x1e
        /*0076*/ 	.short	(.L_1545 - .L_1544)
.L_1544:
        /*0078*/ 	.word	0x00000000


	//----- nvinfo : EIATTR_CBANK_PARAM_SIZE
	.align		4
.L_1545:
        /*007c*/ 	.byte	0x03, 0x19
        /*007e*/ 	.short	0x0020


	//----- nvinfo : EIATTR_PARAM_CBANK
	.align		4
        /*0080*/ 	.byte	0x04, 0x0a
        /*0082*/ 	.short	(.L_1547 - .L_1546)
	.align		4
.L_1546:
        /*0084*/ 	.word	index@(.nv.constant0.PreluForward)
        /*0088*/ 	.short	0x0380
        /*008a*/ 	.short	0x0020


	//----- nvinfo : EIATTR_SW_WAR
	.align		4
.L_1547:
        /*008c*/ 	.byte	0x04, 0x36
        /*008e*/ 	.short	(.L_1549 - .L_1548)
.L_1548:
        /*0090*/ 	.word	0x00000008
.L_1549:


//--------------------- .nv.info.ThreshBackward   --------------------------
	.section	.nv.info.ThreshBackward,"",@"SHT_CUDA_INFO"
	.sectionflags	@""
	.align	4


	//----- nvinfo : EIATTR_CUDA_API_VERSION
	.align		4
        /*0000*/ 	.byte	0x04, 0x37
        /*0002*/ 	.short	(.L_1551 - .L_1550)
.L_1550:
        /*0004*/ 	.word	0x00000082


	//----- nvinfo : EIATTR_KPARAM_INFO
	.align		4
.L_1551:
        /*0008*/ 	.byte	0x04, 0x17
        /*000a*/ 	.short	(.L_1553 - .L_1552)
.L_1552:
        /*000c*/ 	.word	0x00000000
        /*0010*/ 	.short	0x000a
        /*0012*/ 	.short	0x0048
        /*0014*/ 	.byte	0x00, 0xf5, 0x21, 0x00


	//----- nvinfo : EIATTR_KPARAM_INFO
	.align		4
.L_1553:
        /*0018*/ 	.byte	0x04, 0x17
        /*001a*/ 	.short	(.L_1555 - .L_1554)
.L_1554:
        /*001c*/ 	.word	0x00000000
        /*0020*/ 	.short	0x0009
        /*0022*/ 	.short	0x0040
        /*0024*/ 	.byte	0x00, 0xf5, 0x21, 0x00


	//----- nvinfo : EIATTR_KPARAM_INFO
	.align		4
.L_1555:
        /*0028*/ 	.byte	0x04, 0x17
        /*002a*/ 	.short	(.L_1557 - .L_1556)
.L_1556:
        /*002c*/ 	.word	0x00000000
        /*0030*/ 	.short	0x0008
        /*0032*/ 	.short	0x0038
        /*0034*/ 	.byte	0x00, 0xf5, 0x21, 0x00


	//----- nvinfo : EIATTR_KPARAM_INFO
	.align		4
.L_1557:
        /*0038*/ 	.byte	0x04, 0x17
        /*003a*/ 	.short	(.L_1559 - .L_1558)
.L_1558:
        /*003c*/ 	.word	0x00000000
        /*0040*/ 	.short	0x0007
        /*0042*/ 	.short	0x0030
        /*0044*/ 	.byte	0x00, 0xf5, 0x21, 0x00


	//----- nvinfo : EIATTR_KPARAM_INFO
	.align		4
.L_1559:
        /*0048*/ 	.byte	0x04, 0x17
        /*004a*/ 	.short	(.L_1561 - .L_1560)
.L_1560:
        /*004c*/ 	.word	0x00000000
        /*0050*/ 	.short	0x0006
        /*0052*/ 	.short	0x0028
        /*0054*/ 	.byte	0x00, 0xf5, 0x21, 0x00


	//----- nvinfo : EIATTR_KPARAM_INFO
	.align		4
.L_1561:
        /*0058*/ 	.byte	0x04, 0x17
        /*005a*/ 	.short	(.L_1563 - .L_1562)
.L_1562:
        /*005c*/ 	.word	0x00000000
        /*0060*/ 	.short	0x0005
        /*0062*/ 	.short	0x0020
        /*0064*/ 	.byte	0x00, 0xf5, 0x21, 0x00


	//----- nvinfo : EIATTR_KPARAM_INFO
	.align		4
.L_1563:
        /*0068*/ 	.byte	0x04, 0x17
        /*006a*/ 	.short	(.L_1565 - .L_1564)
.L_1564:
        /*006c*/ 	.word	0x00000000
        /*0070*/ 	.short	0x0004
        /*0072*/ 	.short	0x0018
        /*0074*/ 	.byte	0x00, 0xf5, 0x21, 0x00


	//----- nvinfo : EIATTR_KPARAM_INFO
	.align		4
.L_1565:
        /*0078*/ 	.byte	0x04, 0x17
        /*007a*/ 	.short	(.L_1567 - .L_1566)
.L_1566:
        /*007c*/ 	.word	0x00000000
        /*0080*/ 	.short	0x0003
        /*0082*/ 	.short	0x0010
        /*0084*/ 	.byte	0x00, 0xf5, 0x21, 0x00


	//----- nvinfo : EIATTR_KPARAM_INFO
	.align		4
.L_1567:
        /*0088*/ 	.byte	0x04, 0x17
        /*008a*/ 	.short	(.L_1569 - .L_1568)
.L_1568:
        /*008c*/ 	.word	0x00000000
        /*0090*/ 	.short	0x0002
        /*0092*/ 	.short	0x0008
        /*0094*/ 	.byte	0x00, 0xf5, 0x21, 0x00


	//----- nvinfo : EIATTR_KPARAM_INFO
	.align		4
.L_1569:
        /*0098*/ 	.byte	0x04, 0x17
        /*009a*/ 	.short	(.L_1571 - .L_1570)
.L_1570:
        /*009c*/ 	.word	0x00000000
        /*00a0*/ 	.short	0x0001
        /*00a2*/ 	.short	0x0004
        /*00a4*/ 	.byte	0x00, 0xf0, 0x11, 0x00


	//----- nvinfo : EIATTR_KPARAM_INFO
	.align		4
.L_1571:
        /*00a8*/ 	.byte	0x04, 0x17
        /*00aa*/ 	.short	(.L_1573 - .L_1572)
.L_1572:
        /*00ac*/ 	.word	0x00000000
        /*00b0*/ 	.short	0x0000
        /*00b2*/ 	.short	0x0000
        /*00b4*/ 	.byte	0x00, 0xf0, 0x11, 0x00


	//----- nvinfo : EIATTR_SPARSE_MMA_MASK
	.align		4
.L_1573:
        /*00b8*/ 	.byte	0x03, 0x50
        /*00ba*/ 	.short	0x0000


	//----- nvinfo : EIATTR_MAXREG_COUNT
	.align		4
        /*00bc*/ 	.byte	0x03, 0x1b
        /*00be*/ 	.short	0x00ff


	//----- nvinfo : EIATTR_MERCURY_ISA_VERSION
	.align		4
        /*00c0*/ 	.byte	0x03, 0x5f
        /*00c2*/ 	.short	0x0101


	//----- nvinfo : EIATTR_VRC_CTA_INIT_COUNT
	.align		4
        /*00c4*/ 	.byte	0x02, 0x4a
	.zero		1
	.zero		1


	//----- nvinfo : EIATTR_EXIT_INSTR_OFFSETS
	.align		4
        /*00c8*/ 	.byte	0x04, 0x1c
        /*00ca*/ 	.short	(.L_1575 - .L_1574)


	//   ....[0]....
.L_1574:
        /*00cc*/ 	.word	0x00000030


	//   ....[1]....
        /*00d0*/ 	.word	0x00000470


	//----- nvinfo : EIATTR_CRS_STACK_SIZE
	.align		4
.L_1575:
        /*00d4*/ 	.byte	0x04, 0x1e
        /*00d6*/ 	.short	(.L_1577 - .L_1576)
.L_1576:
        /*00d8*/ 	.word	0x00000000


	//----- nvinfo : EIATTR_CBANK_PARAM_SIZE
	.align		4
.L_1577:
        /*00dc*/ 	.byte	0x03, 0x19
        /*00de*/ 	.short	0x0050


	//----- nvinfo : EIATTR_PARAM_CBANK
	.align		4
        /*00e0*/ 	.byte	0x04, 0x0a
        /*00e2*/ 	.short	(.L_1579 - .L_1578)
	.align		4
.L_1578:
        /*00e4*/ 	.word	index@(.nv.constant0.ThreshBackward)
        /*00e8*/ 	.short	0x0380
        /*00ea*/ 	.short	0x0050


	//----- nvinfo : EIATTR_SW_WAR
	.align		4
.L_1579:
        /*00ec*/ 	.byte	0x04, 0x36
        /*00ee*/ 	.short	(.L_1581 - .L_1580)
.L_1580:
        /*00f0*/ 	.word	0x00000008
.L_1581:


//--------------------- .nv.info.ThreshForward    --------------------------
	.section	.nv.info.ThreshForward,"",@"SHT_CUDA_INFO"
	.sectionflags	@""
	.align	4


	//----- nvinfo : EIATTR_CUDA_API_VERSION
	.align		4
        /*0000*/ 	.byte	0x04, 0x37
        /*0002*/ 	.short	(.L_1583 - .L_1582)
.L_1582:
        /*0004*/ 	.word	0x00000082


	//----- nvinfo : EIATTR_KPARAM_INFO
	.align		4
.L_1583:
        /*0008*/ 	.byte	0x04, 0x17
        /*000a*/ 	.short	(.L_1585 - .L_1584)
.L_1584:
        /*000c*/ 	.word	0x00000000
        /*0010*/ 	.short	0x0006
        /*0012*/ 	.short	0x0028
        /*0014*/ 	.byte	0x00, 0xf5, 0x21, 0x00


	//----- nvinfo : EIATTR_KPARAM_INFO
	.align		4
.L_1585:
        /*0018*/ 	.byte	0x04, 0x17
        /*001a*/ 	.short	(.L_1587 - .L_1586)
.L_1586:
        /*001c*/ 	.word	0x00000000
        /*0020*/ 	.short	0x0005
        /*0022*/ 	.short	0x0020
        /*0024*/ 	.byte	0x00, 0xf5, 0x21, 0x00


	//----- nvinfo : EIATTR_KPARAM_INFO
	.align		4
.L_1587:
        /*0028*/ 	.byte	0x04, 0x17
        /*002a*/ 	.short	(.L_1589 - .L_1588)
.L_1588:
        /*002c*/ 	.word	0x00000000
        /*0030*/ 	.short	0x0004
        /*0032*/ 	.short	0x0018
        /*0034*/ 	.byte	0x00, 0xf5, 0x21, 0x00


	//----- nvinfo : EIATTR_KPARAM_INFO
	.align		4
.L_1589:
        /*0038*/ 	.byte	0x04, 0x17
        /*003a*/ 	.short	(.L_1591 - .L_1590)
.L_1590:
        /*003c*/ 	.word	0x00000000
        /*0040*/ 	.short	0x0003
        /*0042*/ 	.short	0x0010
        /*0044*/ 	.byte	0x00, 0xf5, 0x21, 0x00


	//----- nvinfo : EIATTR_KPARAM_INFO
	.align		4
.L_1591:
        /*0048*/ 	.byte	0x04, 0x17
        /*004a*/ 	.short	(.L_1593 - .L_1592)
.L_1592:
        /*004c*/ 	.word	0x00000000
        /*0050*/ 	.short	0x0002
        /*0052*/ 	.short	0x0008
        /*0054*/ 	.byte	0x00, 0xf5, 0x21, 0x00


	//----- nvinfo : EIATTR_KPARAM_INFO
	.align		4
.L_1593:
        /*0058*/ 	.byte	0x04, 0x17
        /*005a*/ 	.short	(.L_1595 - .L_1594)
.L_1594:
        /*005c*/ 	.word	0x00000000
        /*0060*/ 	.short	0x0001
        /*0062*/ 	.short	0x0004
        /*0064*/ 	.byte	0x00, 0xf0, 0x11, 0x00


	//----- nvinfo : EIATTR_KPARAM_INFO
	.align		4
.L_1595:
        /*0068*/ 	.byte	0x04, 0x17
        /*006a*/ 	.short	(.L_1597 - .L_1596)
.L_1596:
        /*006c*/ 	.word	0x00000000
        /*0070*/ 	.short	0x0000
        /*0072*/ 	.short	0x0000
        /*0074*/ 	.byte	0x00, 0xf0, 0x11, 0x00


	//----- nvinfo : EIATTR_SPARSE_MMA_MASK
	.align		4
.L_1597:
        /*0078*/ 	.byte	0x03, 0x50
        /*007a*/ 	.short	0x0000


	//----- nvinfo : EIATTR_MAXREG_COUNT
	.align		4
        /*007c*/ 	.byte	0x03, 0x1b
        /*007e*/ 	.short	0x00ff


	//----- nvinfo : EIATTR_MERCURY_ISA_VERSION
	.align		4
        /*0080*/ 	.byte	0x03, 0x5f
        /*0082*/ 	.short	0x0101


	//----- nvinfo : EIATTR_VRC_CTA_INIT_COUNT
	.align		4
        /*0084*/ 	.byte	0x02, 0x4a
	.zero		1
	.zero		1


	//----- nvinfo : EIATTR_EXIT_INSTR_OFFSETS
	.align		4
        /*0088*/ 	.byte	0x04, 0x1c
        /*008a*/ 	.short	(.L_1599 - .L_1598)


	//   ....[0]....
.L_1598:
        /*008c*/ 	.word	0x00000030


	//   ....[1]....
        /*0090*/ 	.word	0x000002e0


	//----- nvinfo : EIATTR_CRS_STACK_SIZE
	.align		4
.L_1599:
        /*0094*/ 	.byte	0x04, 0x1e
        /*0096*/ 	.short	(.L_1601 - .L_1600)
.L_1600:
        /*0098*/ 	.word	0x00000000


	//----- nvinfo : EIATTR_CBANK_PARAM_SIZE
	.align		4
.L_1601:
        /*009c*/ 	.byte	0x03, 0x19
        /*009e*/ 	.short	0x0030


	//----- nvinfo : EIATTR_PARAM_CBANK
	.align		4
        /*00a0*/ 	.byte	0x04, 0x0a
        /*00a2*/ 	.short	(.L_1603 - .L_1602)
	.align		4
.L_1602:
        /*00a4*/ 	.word	index@(.nv.constant0.ThreshForward)
        /*00a8*/ 	.short	0x0380
        /*00aa*/ 	.short	0x0030


	//----- nvinfo : EIATTR_SW_WAR
	.align		4
.L_1603:
        /*00ac*/ 	.byte	0x04, 0x36
        /*00ae*/ 	.short	(.L_1605 - .L_1604)
.L_1604:
        /*00b0*/ 	.word	0x00000008
.L_1605:


//--------------------- .nv.info.L1L2             --------------------------
	.section	.nv.info.L1L2,"",@"SHT_CUDA_INFO"
	.sectionflags	@""
	.align	4


	//----- nvinfo : EIATTR_CUDA_API_VERSION
	.align		4
        /*0000*/ 	.byte	0x04, 0x37
        /*0002*/ 	.short	(.L_1607 - .L_1606)
.L_1606:
        /*0004*/ 	.word	0x00000082


	//----- nvinfo : EIATTR_KPARAM_INFO
	.align		4
.L_1607:
        /*0008*/ 	.byte	0x04, 0x17
        /*000a*/ 	.short	(.L_1609 - .L_1608)
.L_1608:
        /*000c*/ 	.word	0x00000000
        /*0010*/ 	.short	0x0007
        /*0012*/ 	.short	0x0030
        /*0014*/ 	.byte	0x00, 0xf0, 0x11, 0x00


	//----- nvinfo : EIATTR_KPARAM_INFO
	.align		4
.L_1609:
        /*0018*/ 	.byte	0x04, 0x17
        /*001a*/ 	.short	(.L_1611 - .L_1610)
.L_1610:
        /*001c*/ 	.word	0x00000000
        /*0020*/ 	.short	0x0006
        /*0022*/ 	.short	0x002c
        /*0024*/ 	.byte	0x00, 0xf0, 0x11, 0x00


	//----- nvinfo : EIATTR_KPARAM_INFO
	.align		4
.L_1611:
        /*0028*/ 	.byte	0x04, 0x17
        /*002a*/ 	.short	(.L_1613 - .L_1612)
.L_1612:
        /*002c*/ 	.word	0x00000000
        /*0030*/ 	.short	0x0005
        /*0032*/ 	.short	0x0028
        /*0034*/ 	.byte	0x00, 0xf0, 0x11, 0x00


	//----- nvinfo : EIATTR_KPARAM_INFO
	.align		4
.L_1613:
        /*0038*/ 	.byte	0x04, 0x17
        /*003a*/ 	.short	(.L_1615 - .L_1614)
.L_1614:
        /*003c*/ 	.word	0x00000000
        /*0040*/ 	.short	0x0004
        /*0042*/ 	.short	0x0020
        /*0044*/ 	.byte	0x00, 0xf5, 0x21, 0x00


	//----- nvinfo : EIATTR_KPARAM_INFO
	.align		4
.L_1615:
        /*0048*/ 	.byte	0x04, 0x17
        /*004a*/ 	.short	(.L_1617 - .L_1616)
.L_1616:
        /*004c*/ 	.word	0x00000000
        /*0050*/ 	.short	0x0003
        /*0052*/ 	.short	0x0018
        /*0054*/ 	.byte	0x00, 0xf5, 0x21, 0x00


	//----- nvinfo : EIATTR_KPARAM_INFO
	.align		4
.L_1617:
        /*0058*/ 	.byte	0x04, 0x17
        /*005a*/ 	.short	(.L_1619 - .L_1618)
.L_1618:
        /*005c*/ 	.word	0x00000000
        /*0060*/ 	.short	0x0002
        /*0062*/ 	.short	0x0010
        /*0064*/ 	.byte	0x00, 0xf5, 0x21, 0x00


	//----- nvinfo : EIATTR_KPARAM_INFO
	.align		4
.L_1619:
        /*0068*/ 	.byte	0x04, 0x17
        /*006a*/ 	.short	(.L_1621 - .L_1620)
.L_1620:
        /*006c*/ 	.word	0x00000000
        /*0070*/ 	.short	0x0001
        /*0072*/ 	.short	0x0008
        /*0074*/ 	.byte	0x00, 0xf5, 0x21, 0x00


	//----- nvinfo : EIATTR_KPARAM_INFO
	.align		4
.L_1621:
        /*0078*/ 	.byte	0x04, 0x17
        /*007a*/ 	.short	(.L_1623 - .L_1622)
.L_1622:
        /*007c*/ 	.word	0x00000000
        /*0080*/ 	.short	0x0000
        /*0082*/ 	.short	0x0000
        /*0084*/ 	.byte	0x00, 0xf0, 0x11, 0x00


	//----- nvinfo : EIATTR_SPARSE_MMA_MASK
	.align		4
.L_1623:
        /*0088*/ 	.byte	0x03, 0x50
        /*008a*/ 	.short	0x0000


	//----- nvinfo : EIATTR_MAXREG_COUNT
	.align		4
        /*008c*/ 	.byte	0x03, 0x1b
        /*008e*/ 	.short	0x00ff


	//----- nvinfo : EIATTR_MERCURY_ISA_VERSION
	.align		4
        /*0090*/ 	.byte	0x03, 0x5f
        /*0092*/ 	.short	0x0101


	//----- nvinfo : EIATTR_VRC_CTA_INIT_COUNT
	.align		4
        /*0094*/ 	.byte	0x02, 0x4a
	.zero		1
	.zero		1


	//----- nvinfo : EIATTR_EXIT_INSTR_OFFSETS
	.align		4
        /*0098*/ 	.byte	0x04, 0x1c
        /*009a*/ 	.short	(.L_1625 - .L_1624)


	//   ....[0]....
.L_1624:
        /*009c*/ 	.word	0x00000070


	//   ....[1]....
        /*00a0*/ 	.word	0x00000330


	//----- nvinfo : EIATTR_CRS_STACK_SIZE
	.align		4
.L_1625:
        /*00a4*/ 	.byte	0x04, 0x1e
        /*00a6*/ 	.short	(.L_1627 - .L_1626)
.L_1626:
        /*00a8*/ 	.word	0x00000000


	//----- nvinfo : EIATTR_CBANK_PARAM_SIZE
	.align		4
.L_1627:
        /*00ac*/ 	.byte	0x03, 0x19
        /*00ae*/ 	.short	0x0034


	//----- nvinfo : EIATTR_PARAM_CBANK
	.align		4
        /*00b0*/ 	.byte	0x04, 0x0a
        /*00b2*/ 	.short	(.L_1629 - .L_1628)
	.align		4
.L_1628:
        /*00b4*/ 	.word	index@(.nv.constant0.L1L2)
        /*00b8*/ 	.short	0x0380
        /*00ba*/ 	.short	0x0034


	//----- nvinfo : EIATTR_SW_WAR
	.align		4
.L_1629:
        /*00bc*/ 	.byte	0x04, 0x36
        /*00be*/ 	.short	(.L_1631 - .L_1630)
.L_1630:
        /*00c0*/ 	.word	0x00000008
.L_1631:


//--------------------- .nv.info.AdaDelta         --------------------------
	.section	.nv.info.AdaDelta,"",@"SHT_CUDA_INFO"
	.sectionflags	@""
	.align	4


	//----- nvinfo : EIATTR_CUDA_API_VERSION
	.align		4
        /*0000*/ 	.byte	0x04, 0x37
        /*0002*/ 	.short	(.L_1633 - .L_1632)
.L_1632:
        /*0004*/ 	.word	0x00000082


	//----- nvinfo : EIATTR_KPARAM_INFO
	.align		4
.L_1633:
        /*0008*/ 	.byte	0x04, 0x17
        /*000a*/ 	.short	(.L_1635 - .L_1634)
.L_1634:
        /*000c*/ 	.word	0x00000000
        /*0010*/ 	.short	0x0008
        /*0012*/ 	.short	0x0034
        /*0014*/ 	.byte	0x00, 0xf0, 0x11, 0x00


	//----- nvinfo : EIATTR_KPARAM_INFO
	.align		4
.L_1635:
        /*0018*/ 	.byte	0x04, 0x17
        /*001a*/ 	.short	(.L_1637 - .L_1636)
.L_1636:
        /*001c*/ 	.word	0x00000000
        /*0020*/ 	.short	0x0007
        /*0022*/ 	.short	0x0030
        /*0024*/ 	.byte	0x00, 0xf0, 0x11, 0x00


	//----- nvinfo : EIATTR_KPARAM_INFO
	.align		4
.L_1637:
        /*0028*/ 	.byte	0x04, 0x17
        /*002a*/ 	.short	(.L_1639 - .L_1638)
.L_1638:
        /*002c*/ 	.word	0x00000000
        /*0030*/ 	.short	0x0006
        /*0032*/ 	.short	0x002c
        /*0034*/ 	.byte	0x00, 0xf0, 0x11, 0x00


	//----- nvinfo : EIATTR_KPARAM_INFO
	.align		4
.L_1639:
        /*0038*/ 	.byte	0x04, 0x17
        /*003a*/ 	.short	(.L_1641 - .L_1640)
.L_1640:
        /*003c*/ 	.word	0x00000000
        /*0040*/ 	.short	0x0005
        /*0042*/ 	.short	0x0028
        /*0044*/ 	.byte	0x00, 0xf0, 0x11, 0x00


	//----- nvinfo : EIATTR_KPARAM_INFO
	.align		4
.L_1641:
        /*0048*/ 	.byte	0x04, 0x17
        /*004a*/ 	.short	(.L_1643 - .L_1642)
.L_1642:
        /*004c*/ 	.word	0x00000000
        /*0050*/ 	.short	0x0004
        /*0052*/ 	.short	0x0020
        /*0054*/ 	.byte	0x00, 0xf5, 0x21, 0x00


	//----- nvinfo : EIATTR_KPARAM_INFO
	.align		4
.L_1643:
        /*0058*/ 	.byte	0x04, 0x17
        /*005a*/ 	.short	(.L_1645 - .L_1644)
.L_1644:
        /*005c*/ 	.word	0x00000000
        /*0060*/ 	.short	0x0003
        /*0062*/ 	.short	0x0018
        /*0064*/ 	.byte	0x00, 0xf5, 0x21, 0x00


	//----- nvinfo : EIATTR_KPARAM_INFO
	.align		4
.L_1645:
        /*0068*/ 	.byte	0x04, 0x17
        /*006a*/ 	.short	(.L_1647 - .L_1646)
.L_1646:
        /*006c*/ 	.word	0x00000000
        /*0070*/ 	.short	0x0002
        /*0072*/ 	.short	0x0010
        /*0074*/ 	.byte	0x00, 0xf5, 0x21, 0x00


	//----- nvinfo : EIATTR_KPARAM_INFO
	.align		4
.L_1647:
        /*0078*/ 	.byte	0x04, 0x17
        /*007a*/ 	.short	(.L_1649 - .L_1648)
.L_1648:
        /*007c*/ 	.word	0x00000000
        /*0080*/ 	.short	0x0001
        /*0082*/ 	.short	0x0008
        /*0084*/ 	.byte	0x00, 0xf5, 0x21, 0x00


	//----- nvinfo : EIATTR_KPARAM_INFO
	.align		4
.L_1649:
        /*0088*/ 	.byte	0x04, 0x17
        /*008a*/ 	.short	(.L_1651 - .L_1650)
.L_1650:
        /*008c*/ 	.word	0x00000000
        /*0090*/ 	.short	0x0000
        /*0092*/ 	.short	0x0000
        /*0094*/ 	.byte	0x00, 0xf0, 0x11, 0x00


	//----- nvinfo : EIATTR_SPARSE_MMA_MASK
	.align		4
.L_1651:
        /*0098*/ 	.byte	0x03, 0x50
        /*009a*/ 	.short	0x0000


	//----- nvinfo : EIATTR_MAXREG_COUNT
	.align		4
        /*009c*/ 	.byte	0x03, 0x1b
        /*009e*/ 	.short	0x00ff


	//----- nvinfo : EIATTR_MERCURY_ISA_VERSION
	.align		4
        /*00a0*/ 	.byte	0x03, 0x5f
        /*00a2*/ 	.short	0x0101


	//----- nvinfo : EIATTR_VRC_CTA_INIT_COUNT
	.align		4
        /*00a4*/ 	.byte	0x02, 0x4a
	.zero		1
	.zero		1


	//----- nvinfo : EIATTR_EXIT_INSTR_OFFSETS
	.align		4
        /*00a8*/ 	.byte	0x04, 0x1c
        /*00aa*/ 	.short	(.L_1653 - .L_1652)


	//   ....[0]....
.L_1652:
        /*00ac*/ 	.word	0x00000070


	//   ....[1]....
        /*00b0*/ 	.word	0x00000520


	//----- nvinfo : EIATTR_CRS_STACK_SIZE
	.align		4
.L_1653:
        /*00b4*/ 	.byte	0x04, 0x1e
        /*00b6*/ 	.short	(.L_1655 - .L_1654)
.L_1654:
        /*00b8*/ 	.word	0x00000000


	//----- nvinfo : EIATTR_CBANK_PARAM_SIZE
	.align		4
.L_1655:
        /*00bc*/ 	.byte	0x03, 0x19
        /*00be*/ 	.short	0x0038


	//----- nvinfo : EIATTR_PARAM_CBANK
	.align		4
        /*00c0*/ 	.byte	0x04, 0x0a
        /*00c2*/ 	.short	(.L_1657 - .L_1656)
	.align		4
.L_1656:
        /*00c4*/ 	.word	index@(.nv.constant0.AdaDelta)
        /*00c8*/ 	.short	0x0380
        /*00ca*/ 	.short	0x0038


	//----- nvinfo : EIATTR_SW_WAR
	.align		4
.L_1657:
        /*00cc*/ 	.byte	0x04, 0x36
        /*00ce*/ 	.short	(.L_1659 - .L_1658)
.L_1658:
        /*00d0*/ 	.word	0x00000008
.L_1659:


//--------------------- .nv.info.Adam             --------------------------
	.section	.nv.info.Adam,"",@"SHT_CUDA_INFO"
	.sectionflags	@""
	.align	4


	//----- nvinfo : EIATTR_CUDA_API_VERSION
	.align		4
        /*0000*/ 	.byte	0x04, 0x37
        /*0002*/ 	.short	(.L_1661 - .L_1660)
.L_1660:
        /*0004*/ 	.word	0x00000082


	//----- nvinfo : EIATTR_KPARAM_INFO
	.align		4
.L_1661:
        /*0008*/ 	.byte	0x04, 0x17
        /*000a*/ 	.short	(.L_1663 - .L_1662)
.L_1662:
        /*000c*/ 	.word	0x00000000
        /*0010*/ 	.short	0x000b
        /*0012*/ 	.short	0x0040
        /*0014*/ 	.byte	0x00, 0xf0, 0x11, 0x00


	//----- nvinfo : EIATTR_KPARAM_INFO
	.align		4
.L_1663:
        /*0018*/ 	.byte	0x04, 0x17
        /*001a*/ 	.short	(.L_1665 - .L_1664)
.L_1664:
        /*001c*/ 	.word	0x00000000
        /*0020*/ 	.short	0x000a
        /*0022*/ 	.short	0x003c
        /*0024*/ 	.byte	0x00, 0xf0, 0x11, 0x00


	//----- nvinfo : EIATTR_KPARAM_INFO
	.align		4
.L_1665:
        /*0028*/ 	.byte	0x04, 0x17
        /*002a*/ 	.short	(.L_1667 - .L_1666)
.L_1666:
        /*002c*/ 	.word	0x00000000
        /*0030*/ 	.short	0x0009
        /*0032*/ 	.short	0x0038
        /*0034*/ 	.byte	0x00, 0xf0, 0x11, 0x00


	//----- nvinfo : EIATTR_KPARAM_INFO
	.align		4
.L_1667:
        /*0038*/ 	.byte	0x04, 0x17
        /*003a*/ 	.short	(.L_1669 - .L_1668)
.L_1668:
        /*003c*/ 	.word	0x00000000
        /*0040*/ 	.short	0x0008
        /*0042*/ 	.short	0x0034
        /*0044*/ 	.byte	0x00, 0xf0, 0x11, 0x00


	//----- nvinfo : EIATTR_KPARAM_INFO
	.align		4
.L_1669:
        /*0048*/ 	.byte	0x04, 0x17
        /*004a*/ 	.short	(.L_1671 - .L_1670)
.L_1670:
        /*004c*/ 	.word	0x00000000
        /*0050*/ 	.short	0x0007
        /*0052*/ 	.short	0x0030
        /*0054*/ 	.byte	0x00, 0xf0, 0x11, 0x00


	//----- nvinfo : EIATTR_KPARAM_INFO
	.align		4
.L_1671:
        /*0058*/ 	.byte	0x04, 0x17
        /*005a*/ 	.short	(.L_1673 - .L_1672)
.L_1672:
        /*005c*/ 	.word	0x00000000
        /*0060*/ 	.short	0x0006
        /*0062*/ 	.short	0x002c
        /*0064*/ 	.byte	0x00, 0xf0, 0x11, 0x00


	//----- nvinfo : EIATTR_KPARAM_INFO
	.align		4
.L_1673:
        /*0068*/ 	.byte	0x04, 0x17
        /*006a*/ 	.short	(.L_1675 - .L_1674)
.L_1674:
        /*006c*/ 	.word	0x00000000
        /*0070*/ 	.short	0x0005
        /*0072*/ 	.short	0x0028
        /*0074*/ 	.byte	0x00, 0xf0, 0x11, 0x00


	//----- nvinfo : EIATTR_KPARAM_INFO
	.align		4
.L_1675:
        /*0078*/ 	.byte	0x04, 0x17
        /*007a*/ 	.short	(.L_1677 - .L_1676)
.L_1676:
        /*007c*/ 	.word	0x00000000
        /*0080*/ 	.short	0x0004
        /*0082*/ 	.short	0x0020
        /*0084*/ 	.byte	0x00, 0xf5, 0x21, 0x00


	//----- nvinfo : EIATTR_KPARAM_INFO
	.align		4
.L_1677:
        /*0088*/ 	.byte	0x04, 0x17
        /*008a*/ 	.short	(.L_1679 - .L_1678)
.L_1678:
        /*008c*/ 	.word	0x00000000
        /*0090*/ 	.short	0x0003
        /*0092*/ 	.short	0x0018
        /*0094*/ 	.byte	0x00, 0xf5, 0x21, 0x00


	//----- nvinfo : EIATTR_KPARAM_INFO
	.align		4
.L_1679:
        /*0098*/ 	.byte	0x04, 0x17
        /*009a*/ 	.short	(.L_1681 - .L_1680)
.L_1680:
        /*009c*/ 	.word	0x00000000
        /*00a0*/ 	.short	0x0002
        /*00a2*/ 	.short	0x0010
        /*00a4*/ 	.byte	0x00, 0xf5, 0x21, 0x00


	//----- nvinfo : EIATTR_KPARAM_INFO
	.align		4
.L_1681:
        /*00a8*/ 	.byte	0x04, 0x17
        /*00aa*/ 	.short	(.L_1683 - .L_1682)
.L_1682:
        /*00ac*/ 	.word	0x00000000
        /*00b0*/ 	.short	0x0001
        /*00b2*/ 	.short	0x0008
        /*00b4*/ 	.byte	0x00, 0xf5, 0x21, 0x00


	//----- nvinfo : EIATTR_KPARAM_INFO
	.align		4
.L_1683:
        /*00b8*/ 	.byte	0x04, 0x17
        /*00ba*/ 	.short	(.L_1685 - .L_1684)
.L_1684:
        /*00bc*/ 	.word	0x00000000
        /*00c0*/ 	.short	0x0000
        /*00c2*/ 	.short	0x0000
        /*00c4*/ 	.byte	0x00, 0xf0, 0x11, 0x00


	//----- nvinfo : EIATTR_SPARSE_MMA_MASK
	.align		4
.L_1685:
        /*00c8*/ 	.byte	0x03, 0x50
        /*00ca*/ 	.short	0x0000


	//----- nvinfo : EIATTR_MAXREG_COUNT
	.align		4
        /*00cc*/ 	.byte	0x03, 0x1b
        /*00ce*/ 	.short	0x00ff


	//----- nvinfo : EIATTR_MERCURY_ISA_VERSION
	.align		4
        /*00d0*/ 	.byte	0x03, 0x5f
        /*00d2*/ 	.short	0x0101


	//----- nvinfo : EIATTR_VRC_CTA_INIT_COUNT
	.align		4
        /*00d4*/ 	.byte	0x02, 0x4a
	.zero		1
	.zero		1


	//----- nvinfo : EIATTR_EXIT_INSTR_OFFSETS
	.align		4
        /*00d8*/ 	.byte	0x04, 0x1c
        /*00da*/ 	.short	(.L_1687 - .L_1686)


	//   ....[0]....
.L_1686:
        /*00dc*/ 	.word	0x00000070


	//   ....[1]....
        /*00e0*/ 	.word	0x000007a0


	//----- nvinfo : EIATTR_CRS_STACK_SIZE
	.align		4
.L_1687:
        /*00e4*/ 	.byte	0x04, 0x1e
        /*00e6*/ 	.short	(.L_1689 - .L_1688)
.L_1688:
        /*00e8*/ 	.word	0x00000000


	//----- nvinfo : EIATTR_CBANK_PARAM_SIZE
	.align		4
.L_1689:
        /*00ec*/ 	.byte	0x03, 0x19
        /*00ee*/ 	.short	0x0044


	//----- nvinfo : EIATTR_PARAM_CBANK
	.align		4
        /*00f0*/ 	.byte	0x04, 0x0a
        /*00f2*/ 	.short	(.L_1691 - .L_1690)
	.align		4
.L_1690:
        /*00f4*/ 	.word	index@(.nv.constant0.Adam)
        /*00f8*/ 	.short	0x0380
        /*00fa*/ 	.short	0x0044


	//----- nvinfo : EIATTR_SW_WAR
	.align		4
.L_1691:
        /*00fc*/ 	.byte	0x04, 0x36
        /*00fe*/ 	.short	(.L_1693 - .L_1692)
.L_1692:
        /*0100*/ 	.word	0x00000008
.L_1693:


//--------------------- .nv.info.AdaGrad          --------------------------
	.section	.nv.info.AdaGrad,"",@"SHT_CUDA_INFO"
	.sectionflags	@""
	.align	4


	//----- nvinfo : EIATTR_CUDA_API_VERSION
	.align		4
        /*0000*/ 	.byte	0x04, 0x37
        /*0002*/ 	.short	(.L_1695 - .L_1694)
.L_1694:
        /*0004*/ 	.word	0x00000082


	//----- nvinfo : EIATTR_KPARAM_INFO
	.align		4
.L_1695:
        /*0008*/ 	.byte	0x04, 0x17
        /*000a*/ 	.short	(.L_1697 - .L_1696)
.L_1696:
        /*000c*/ 	.word	0x00000000
        /*0010*/ 	.short	0x0006
        /*0012*/ 	.short	0x0028
        /*0014*/ 	.byte	0x00, 0xf0, 0x11, 0x00


	//----- nvinfo : EIATTR_KPARAM_INFO
	.align		4
.L_1697:
        /*0018*/ 	.byte	0x04, 0x17
        /*001a*/ 	.short	(.L_1699 - .L_1698)
.L_1698:
        /*001c*/ 	.word	0x00000000
        /*0020*/ 	.short	0x0005
        /*0022*/ 	.short	0x0024
        /*0024*/ 	.byte	0x00, 0xf0, 0x11, 0x00


	//----- nvinfo : EIATTR_KPARAM_INFO
	.align		4
.L_1699:
        /*0028*/ 	.byte	0x04, 0x17
        /*002a*/ 	.short	(.L_1701 - .L_1700)
.L_1700:
        /*002c*/ 	.word	0x00000000
        /*0030*/ 	.short	0x0004
        /*0032*/ 	.short	0x0020
        /*0034*/ 	.byte	0x00, 0xf0, 0x11, 0x00


	//----- nvinfo : EIATTR_KPARAM_INFO
	.align		4
.L_1701:
        /*0038*/ 	.byte	0x04, 0x17
        /*003a*/ 	.short	(.L_1703 - .L_1702)
.L_1702:
        /*003c*/ 	.word	0x00000000
        /*0040*/ 	.short	0x0003
        /*0042*/ 	.short	0x0018
        /*0044*/ 	.byte	0x00, 0xf5, 0x21, 0x00


	//----- nvinfo : EIATTR_KPARAM_INFO
	.align		4
.L_1703:
        /*0048*/ 	.byte	0x04, 0x17
        /*004a*/ 	.short	(.L_1705 - .L_1704)
.L_1704:
        /*004c*/ 	.word	0x00000000
        /*0050*/ 	.short	0x0002
        /*0052*/ 	.short	0x0010
        /*0054*/ 	.byte	0x00, 0xf5, 0x21, 0x00


	//----- nvinfo : EIATTR_KPARAM_INFO
	.align		4
.L_1705:
        /*0058*/ 	.byte	0x04, 0x17
        /*005a*/ 	.short	(.L_1707 - .L_1706)
.L_1706:
        /*005c*/ 	.word	0x00000000
        /*0060*/ 	.short	0x0001
        /*0062*/ 	.short	0x0008
        /*0064*/ 	.byte	0x00, 0xf5, 0x21, 0x00


	//----- nvinfo : EIATTR_KPARAM_INFO
	.align		4
.L_1707:
        /*0068*/ 	.byte	0x04, 0x17
        /*006a*/ 	.short	(.L_1709 - .L_1708)
.L_1708:
        /*006c*/ 	.word	0x00000000
        /*0070*/ 	.short	0x0000
        /*0072*/ 	.short	0x0000
        /*0074*/ 	.byte	0x00, 0xf0, 0x11, 0x00


	//----- nvinfo : EIATTR_SPARSE_MMA_MASK
	.align		4
.L_1709:
        /*0078*/ 	.byte	0x03, 0x50
        /*007a*/ 	.short	0x0000


	//----- nvinfo : EIATTR_MAXREG_COUNT
	.align		4
        /*007c*/ 	.byte	0x03, 0x1b
        /*007e*/ 	.short	0x00ff


	//----- nvinfo : EIATTR_MERCURY_ISA_VERSION
	.align		4
        /*0080*/ 	.byte	0x03, 0x5f
        /*0082*/ 	.short	0x0101


	//----- nvinfo : EIATTR_VRC_CTA_INIT_COUNT
	.align		4
        /*0084*/ 	.byte	0x02, 0x4a
	.zero		1
	.zero		1


	//----- nvinfo : EIATTR_EXIT_INSTR_OFFSETS
	.align		4
        /*0088*/ 	.byte	0x04, 0x1c
        /*008a*/ 	.short	(.L_1711 - .L_1710)


	//   ....[0]....
.L_1710:
        /*008c*/ 	.word	0x00000070


	//   ....[1]....
        /*0090*/ 	.word	0x00000400


	//----- nvinfo : EIATTR_CRS_STACK_SIZE
	.align		4
.L_1711:
        /*0094*/ 	.byte	0x04, 0x1e
        /*0096*/ 	.short	(.L_1713 - .L_1712)
.L_1712:
        /*0098*/ 	.word	0x00000000


	//----- nvinfo : EIATTR_CBANK_PARAM_SIZE
	.align		4
.L_1713:
        /*009c*/ 	.byte	0x03, 0x19
        /*009e*/ 	.short	0x002c


	//----- nvinfo : EIATTR_PARAM_CBANK
	.align		4
        /*00a0*/ 	.byte	0x04, 0x0a
        /*00a2*/ 	.short	(.L_1715 - .L_1714)
	.align		4
.L_1714:
        /*00a4*/ 	.word	index@(.nv.constant0.AdaGrad)
        /*00a8*/ 	.short	0x0380
        /*00aa*/ 	.short	0x002c


	//----- nvinfo : EIATTR_SW_WAR
	.align		4
.L_1715:
        /*00ac*/ 	.byte	0x04, 0x36
        /*00ae*/ 	.short	(.L_1717 - .L_1716)
.L_1716:
        /*00b0*/ 	.word	0x00000008
.L_1717:


//--------------------- .nv.info.NearestNeighborNHWCBack --------------------------
	.section	.nv.info.NearestNeighborNHWCBack,"",@"SHT_CUDA_INFO"
	.sectionflags	@""
	.align	4


	//----- nvinfo : EIATTR_CUDA_API_VERSION
	.align		4
        /*0000*/ 	.byte	0x04, 0x37
        /*0002*/ 	.short	(.L_1719 - .L_1718)
.L_1718:
        /*0004*/ 	.word	0x00000082


	//----- nvinfo : EIATTR_KPARAM_INFO
	.align		4
.L_1719:
        /*0008*/ 	.byte	0x04, 0x17
        /*000a*/ 	.short	(.L_1721 - .L_1720)
.L_1720:
        /*000c*/ 	.word	0x00000000
        /*0010*/ 	.short	0x000a
        /*0012*/ 	.short	0x0030
        /*0014*/ 	.byte	0x00, 0xf5, 0x21, 0x00


	//----- nvinfo : EIATTR_KPARAM_INFO
	.align		4
.L_1721:
        /*0018*/ 	.byte	0x04, 0x17
        /*001a*/ 	.short	(.L_1723 - .L_1722)
.L_1722:
        /*001c*/ 	.word	0x00000000
        /*0020*/ 	.short	0x0009
        /*0022*/ 	.short	0x0028
        /*0024*/ 	.byte	0x00, 0xf0, 0x11, 0x00


	//----- nvinfo : EIATTR_KPARAM_INFO
	.align		4
.L_1723:
        /*0028*/ 	.byte	0x04, 0x17
        /*002a*/ 	.short	(.L_1725 - .L_1724)
.L_1724:
        /*002c*/ 	.word	0x00000000
        /*0030*/ 	.short	0x0008
        /*0032*/ 	.short	0x0024
        /*0034*/ 	.byte	0x00, 0xf0, 0x11, 0x00


	//----- nvinfo : EIATTR_KPARAM_INFO
	.align		4
.L_1725:
        /*0038*/ 	.byte	0x04, 0x17
        /*003a*/ 	.short	(.L_1727 - .L_1726)
.L_1726:
        /*003c*/ 	.word	0x00000000
        /*0040*/ 	.short	0x0007
        /*0042*/ 	.short	0x0020
        /*0044*/ 	.byte	0x00, 0xf0, 0x11, 0x00


	//----- nvinfo : EIATTR_KPARAM_INFO
	.align		4
.L_1727:
        /*0048*/ 	.byte	0x04, 0x17
        /*004a*/ 	.short	(.L_1729 - .L_1728)
.L_1728:
        /*004c*/ 	.word	0x00000000
        /*0050*/ 	.short	0x0006
        /*0052*/ 	.short	0x001c
        /*0054*/ 	.byte	0x00, 0xf0, 0x11, 0x00


	//----- nvinfo : EIATTR_KPARAM_INFO
	.align		4
.L_1729:
        /*0058*/ 	.byte	0x04, 0x17
        /*005a*/ 	.short	(.L_1731 - .L_1730)
.L_1730:
        /*005c*/ 	.word	0x00000000
        /*0060*/ 	.short	0x0005
        /*0062*/ 	.short	0x0018
        /*0064*/ 	.byte	0x00, 0xf0, 0x11, 0x00


	//----- nvinfo : EIATTR_KPARAM_INFO
	.align		4
.L_1731:
        /*0068*/ 	.byte	0x04, 0x17
        /*006a*/ 	.short	(.L_1733 - .L_1732)
.L_1732:
        /*006c*/ 	.word	0x00000000
        /*0070*/ 	.short	0x0004
        /*0072*/ 	.short	0x0014
        /*0074*/ 	.byte	0x00, 0xf0, 0x11, 0x00


	//----- nvinfo : EIATTR_KPARAM_INFO
	.align		4
.L_1733:
        /*0078*/ 	.byte	0x04, 0x17
        /*007a*/ 	.short	(.L_1735 - .L_1734)
.L_1734:
        /*007c*/ 	.word	0x00000000
        /*0080*/ 	.short	0x0003
        /*0082*/ 	.short	0x0010
        /*0084*/ 	.byte	0x00, 0xf0, 0x11, 0x00


	//----- nvinfo : EIATTR_KPARAM_INFO
	.align		4
.L_1735:
        /*0088*/ 	.byte	0x04, 0x17
        /*008a*/ 	.short	(.L_1737 - .L_1736)
.L_1736:
        /*008c*/ 	.word	0x00000000
        /*0090*/ 	.short	0x0002
        /*0092*/ 	.short	0x0008
        /*0094*/ 	.byte	0x00, 0xf5, 0x21, 0x00


	//----- nvinfo : EIATTR_KPARAM_INFO
	.align		4
.L_1737:
        /*0098*/ 	.byte	0x04, 0x17
        /*009a*/ 	.short	(.L_1739 - .L_1738)
.L_1738:
        /*009c*/ 	.word	0x00000000
        /*00a0*/ 	.short	0x0001
        /*00a2*/ 	.short	0x0004
        /*00a4*/ 	.byte	0x00, 0xf0, 0x11, 0x00


	//----- nvinfo : EIATTR_KPARAM_INFO
	.align		4
.L_1739:
        /*00a8*/ 	.byte	0x04, 0x17
        /*00aa*/ 	.short	(.L_1741 - .L_1740)
.L_1740:
        /*00ac*/ 	.word	0x00000000
        /*00b0*/ 	.short	0x0000
        /*00b2*/ 	.short	0x0000
        /*00b4*/ 	.byte	0x00, 0xf0, 0x11, 0x00


	//----- nvinfo : EIATTR_SPARSE_MMA_MASK
	.align		4
.L_1741:
        /*00b8*/ 	.byte	0x03, 0x50
        /*00ba*/ 	.short	0x0000


	//----- nvinfo : EIATTR_MAXREG_COUNT
	.align		4
        /*00bc*/ 	.byte	0x03, 0x1b
        /*00be*/ 	.short	0x00ff


	//----- nvinfo : EIATTR_MERCURY_ISA_VERSION
	.align		4
        /*00c0*/ 	.byte	0x03, 0x5f
        /*00c2*/ 	.short	0x0101


	//----- nvinfo : EIATTR_VRC_CTA_INIT_COUNT
	.align		4
        /*00c4*/ 	.byte	0x02, 0x4a
	.zero		1
	.zero		1


	//----- nvinfo : EIATTR_EXIT_INSTR_OFFSETS
	.align		4
        /*00c8*/ 	.byte	0x04, 0x1c
        /*00ca*/ 	.short	(.L_1743 - .L_1742)


	//   ....[0]....
.L_1742:
        /*00cc*/ 	.word	0x00000070


	//   ....[1]....
        /*00d0*/ 	.word	0x000008b0


	//   ....[2]....
        /*00d4*/ 	.word	0x00000fb0


	//----- nvinfo : EIATTR_CRS_STACK_SIZE
	.align		4
.L_1743:
        /*00d8*/ 	.byte	0x04, 0x1e
        /*00da*/ 	.short	(.L_1745 - .L_1744)
.L_1744:
        /*00dc*/ 	.word	0x00000000


	//----- nvinfo : EIATTR_CBANK_PARAM_SIZE
	.align		4
.L_1745:
        /*00e0*/ 	.byte	0x03, 0x19
        /*00e2*/ 	.short	0x0038


	//----- nvinfo : EIATTR_PARAM_CBANK
	.align		4
        /*00e4*/ 	.byte	0x04, 0x0a
        /*00e6*/ 	.short	(.L_1747 - .L_1746)
	.align		4
.L_1746:
        /*00e8*/ 	.word	index@(.nv.constant0.NearestNeighborNHWCBack)
        /*00ec*/ 	.short	0x0380
        /*00ee*/ 	.short	0x0038


	//----- nvinfo : EIATTR_SW_WAR
	.align		4
.L_1747:
        /*00f0*/ 	.byte	0x04, 0x36
        /*00f2*/ 	.short	(.L_1749 - .L_1748)
.L_1748:
        /*00f4*/ 	.word	0x00000008
.L_1749:


//--------------------- .nv.info.NearestNeighborNCHWBack --------------------------
	.section	.nv.info.NearestNeighborNCHWBack,"",@"SHT_CUDA_INFO"
	.sectionflags	@""
	.align	4


	//----- nvinfo : EIATTR_CUDA_API_VERSION
	.align		4
        /*0000*/ 	.byte	0x04, 0x37
        /*0002*/ 	.short	(.L_1751 - .L_1750)
.L_1750:
        /*0004*/ 	.word	0x00000082


	//----- nvinfo : EIATTR_KPARAM_INFO
	.align		4
.L_1751:
        /*0008*/ 	.byte	0x04, 0x17
        /*000a*/ 	.short	(.L_1753 - .L_1752)
.L_1752:
        /*000c*/ 	.word	0x00000000
        /*0010*/ 	.short	0x000a
        /*0012*/ 	.short	0x0030
        /*0014*/ 	.byte	0x00, 0xf5, 0x21, 0x00


	//----- nvinfo : EIATTR_KPARAM_INFO
	.align		4
.L_1753:
        /*0018*/ 	.byte	0x04, 0x17
        /*001a*/ 	.short	(.L_1755 - .L_1754)
.L_1754:
        /*001c*/ 	.word	0x00000000
        /*0020*/ 	.short	0x0009
        /*0022*/ 	.short	0x0028
        /*0024*/ 	.byte	0x00, 0xf0, 0x11, 0x00


	//----- nvinfo : EIATTR_KPARAM_INFO
	.align		4
.L_1755:
        /*0028*/ 	.byte	0x04, 0x17
        /*002a*/ 	.short	(.L_1757 - .L_1756)
.L_1756:
        /*002c*/ 	.word	0x00000000
        /*0030*/ 	.short	0x0008
        /*0032*/ 	.short	0x0024
        /*0034*/ 	.byte	0x00, 0xf0, 0x11, 0x00


	//----- nvinfo : EIATTR_KPARAM_INFO
	.align		4
.L_1757:
        /*0038*/ 	.byte	0x04, 0x17
        /*003a*/ 	.short	(.L_1759 - .L_1758)
.L_1758:
        /*003c*/ 	.word	0x00000000
        /*0040*/ 	.short	0x0007
        /*0042*/ 	.short	0x0020
        /*0044*/ 	.byte	0x00, 0xf0, 0x11, 0x00


	//----- nvinfo : EIATTR_KPARAM_INFO
	.align		4
.L_1759:
        /*0048*/ 	.byte	0x04, 0x17
        /*004a*/ 	.short	(.L_1761 - .L_1760)
.L_1760:
        /*004c*/ 	.word	0x00000000
        /*0050*/ 	.short	0x0006
        /*0052*/ 	.short	0x001c
        /*0054*/ 	.byte	0x00, 0xf0, 0x11, 0x00


	//----- nvinfo : EIATTR_KPARAM_INFO
	.align		4
.L_1761:
        /*0058*/ 	.byte	0x04, 0x17
        /*005a*/ 	.short	(.L_1763 - .L_1762)
.L_1762:
        /*005c*/ 	.word	0x00000000
        /*0060*/ 	.short	0x0005
        /*0062*/ 	.short	0x0018
        /*0064*/ 	.byte	0x00, 0xf0, 0x11, 0x00


	//----- nvinfo : EIATTR_KPARAM_INFO
	.align		4
.L_1763:
        /*0068*/ 	.byte	0x04, 0x17
        /*006a*/ 	.short	(.L_1765 - .L_1764)
.L_1764:
        /*006c*/ 	.word	0x00000000
        /*0070*/ 	.short	0x0004
        /*0072*/ 	.short	0x0014
        /*0074*/ 	.byte	0x00, 0xf0, 0x11, 0x00


	//----- nvinfo : EIATTR_KPARAM_INFO
	.align		4
.L_1765:
        /*0078*/ 	.byte	0x04, 0x17
        /*007a*/ 	.short	(.L_1767 - .L_1766)
.L_1766:
        /*007c*/ 	.word	0x00000000
        /*0080*/ 	.short	0x0003
        /*0082*/ 	.short	0x0010
        /*0084*/ 	.byte	0x00, 0xf0, 0x11, 0x00


	//----- nvinfo : EIATTR_KPARAM_INFO
	.align		4
.L_1767:
        /*0088*/ 	.byte	0x04, 0x17
        /*008a*/ 	.short	(.L_1769 - .L_1768)
.L_1768:
        /*008c*/ 	.word	0x00000000
        /*0090*/ 	.short	0x0002
        /*0092*/ 	.short	0x0008
        /*0094*/ 	.byte	0x00, 0xf5, 0x21, 0x00


	//----- nvinfo : EIATTR_KPARAM_INFO
	.align		4
.L_1769:
        /*0098*/ 	.byte	0x04, 0x17
        /*009a*/ 	.short	(.L_1771 - .L_1770)
.L_1770:
        /*009c*/ 	.word	0x00000000
        /*00a0*/ 	.short	0x0001
        /*00a2*/ 	.short	0x0004
        /*00a4*/ 	.byte	0x00, 0xf0, 0x11, 0x00


	//----- nvinfo : EIATTR_KPARAM_INFO
	.align		4
.L_1771:
        /*00a8*/ 	.byte	0x04, 0x17
        /*00aa*/ 	.short	(.L_1773 - .L_1772)
.L_1772:
        /*00ac*/ 	.word	0x00000000
        /*00b0*/ 	.short	0x0000
        /*00b2*/ 	.short	0x0000
        /*00b4*/ 	.byte	0x00, 0xf0, 0x11, 0x00


	//----- nvinfo : EIATTR_SPARSE_MMA_MASK
	.align		4
.L_1773:
        /*00b8*/ 	.byte	0x03, 0x50
        /*00ba*/ 	.short	0x0000


	//----- nvinfo : EIATTR_MAXREG_COUNT
	.align		4
        /*00bc*/ 	.byte	0x03, 0x1b
        /*00be*/ 	.short	0x00ff


	//----- nvinfo : EIATTR_MERCURY_ISA_VERSION
	.align		4
        /*00c0*/ 	.byte	0x03, 0x5f
        /*00c2*/ 	.short	0x0101


	//----- nvinfo : EIATTR_VRC_CTA_INIT_COUNT
	.align		4
        /*00c4*/ 	.byte	0x02, 0x4a
	.zero		1
	.zero		1


	//----- nvinfo : EIATTR_EXIT_INSTR_OFFSETS
	.align		4
        /*00c8*/ 	.byte	0x04, 0x1c
        /*00ca*/ 	.short	(.L_1775 - .L_1774)


	//   ....[0]....
.L_1774:
        /*00cc*/ 	.word	0x00000070


	//   ....[1]....
        /*00d0*/ 	.word	0x00000890


	//   ....[2]....
        /*00d4*/ 	.word	0x00000f90


	//----- nvinfo : EIATTR_CRS_STACK_SIZE
	.align		4
.L_1775:
        /*00d8*/ 	.byte	0x04, 0x1e
        /*00da*/ 	.short	(.L_1777 - .L_1776)
.L_1776:
        /*00dc*/ 	.word	0x00000000


	//----- nvinfo : EIATTR_CBANK_PARAM_SIZE
	.align		4
.L_1777:
        /*00e0*/ 	.byte	0x03, 0x19
        /*00e2*/ 	.short	0x0038


	//----- nvinfo : EIATTR_PARAM_CBANK
	.align		4
        /*00e4*/ 	.byte	0x04, 0x0a
        /*00e6*/ 	.short	(.L_1779 - .L_1778)
	.align		4
.L_1778:
        /*00e8*/ 	.word	index@(.nv.constant0.NearestNeighborNCHWBack)
        /*00ec*/ 	.short	0x0380
        /*00ee*/ 	.short	0x0038


	//----- nvinfo : EIATTR_SW_WAR
	.align		4
.L_1779:
        /*00f0*/ 	.byte	0x04, 0x36
        /*00f2*/ 	.short	(.L_1781 - .L_1780)
.L_1780:
        /*00f4*/ 	.word	0x00000008
.L_1781:


//--------------------- .nv.info.NearestNeighborNCHW --------------------------
	.section	.nv.info.NearestNeighborNCHW,"",@"SHT_CUDA_INFO"
	.sectionflags	@""
	.align	4


	//----- nvinfo : EIATTR_CUDA_API_VERSION
	.align		4
        /*0000*/ 	.byte	0x04, 0x37
        /*0002*/ 	.short	(.L_1783 - .L_1782)
.L_1782:
        /*0004*/ 	.word	0x00000082


	//----- nvinfo : EIATTR_KPARAM_INFO
	.align		4
.L_1783:
        /*0008*/ 	.byte	0x04, 0x17
        /*000a*/ 	.short	(.L_1785 - .L_1784)
.L_1784:
        /*000c*/ 	.word	0x00000000
        /*0010*/ 	.short	0x000a
        /*0012*/ 	.short	0x0030
        /*0014*/ 	.byte	0x00, 0xf5, 0x21, 0x00


	//----- nvinfo : EIATTR_KPARAM_INFO
	.align		4
.L_1785:
        /*0018*/ 	.byte	0x04, 0x17
        /*001a*/ 	.short	(.L_1787 - .L_1786)
.L_1786:
        /*001c*/ 	.word	0x00000000
        /*0020*/ 	.short	0x0009
        /*0022*/ 	.short	0x0028
        /*0024*/ 	.byte	0x00, 0xf0, 0x11, 0x00


	//----- nvinfo : EIATTR_KPARAM_INFO
	.align		4
.L_1787:
        /*0028*/ 	.byte	0x04, 0x17
        /*002a*/ 	.short	(.L_1789 - .L_1788)
.L_1788:
        /*002c*/ 	.word	0x00000000
        /*0030*/ 	.short	0x0008
        /*0032*/ 	.short	0x0024
        /*0034*/ 	.byte	0x00, 0xf0, 0x11, 0x00


	//----- nvinfo : EIATTR_KPARAM_INFO
	.align		4
.L_1789:
        /*0038*/ 	.byte	0x04, 0x17
        /*003a*/ 	.short	(.L_1791 - .L_1790)
.L_1790:
        /*003c*/ 	.word	0x00000000
        /*0040*/ 	.short	0x0007
        /*0042*/ 	.short	0x0020
        /*0044*/ 	.byte	0x00, 0xf0, 0x11, 0x00


	//----- nvinfo : EIATTR_KPARAM_INFO
	.align		4
.L_1791:
        /*0048*/ 	.byte	0x04, 0x17
        /*004a*/ 	.short	(.L_1793 - .L_1792)
.L_1792:
        /*004c*/ 	.word	0x00000000
        /*0050*/ 	.short	0x0006
        /*0052*/ 	.short	0x001c
        /*0054*/ 	.byte	0x00, 0xf0, 0x11, 0x00


	//----- nvinfo : EIATTR_KPARAM_INFO
	.align		4
.L_1793:
        /*0058*/ 	.byte	0x04, 0x17
        /*005a*/ 	.short	(.L_1795 - .L_1794)
.L_1794:
        /*005c*/ 	.word	0x00000000
        /*0060*/ 	.short	0x0005
        /*0062*/ 	.short	0x0018
        /*0064*/ 	.byte	0x00, 0xf0, 0x11, 0x00


	//----- nvinfo : EIATTR_KPARAM_INFO
	.align		4
.L_1795:
        /*0068*/ 	.byte	0x04, 0x17
        /*006a*/ 	.short	(.L_1797 - .L_1796)
.L_1796:
        /*006c*/ 	.word	0x00000000
        /*0070*/ 	.short	0x0004
        /*0072*/ 	.short	0x0014
        /*0074*/ 	.byte	0x00, 0xf0, 0x11, 0x00


	//----- nvinfo : EIATTR_KPARAM_INFO
	.align		4
.L_1797:
        /*0078*/ 	.byte	0x04, 0x17
        /*007a*/ 	.short	(.L_1799 - .L_1798)
.L_1798:
        /*007c*/ 	.word	0x00000000
        /*0080*/ 	.short	0x0003
        /*0082*/ 	.short	0x0010
        /*0084*/ 	.byte	0x00, 0xf0, 0x11, 0x00


	//----- nvinfo : EIATTR_KPARAM_INFO
	.align		4
.L_1799:
        /*0088*/ 	.byte	0x04, 0x17
        /*008a*/ 	.short	(.L_1801 - .L_1800)
.L_1800:
        /*008c*/ 	.word	0x00000000
        /*0090*/ 	.short	0x0002
        /*0092*/ 	.short	0x0008
        /*0094*/ 	.byte	0x00, 0xf5, 0x21, 0x00


	//----- nvinfo : EIATTR_KPARAM_INFO
	.align		4
.L_1801:
        /*0098*/ 	.byte	0x04, 0x17
        /*009a*/ 	.short	(.L_1803 - .L_1802)
.L_1802:
        /*009c*/ 	.word	0x00000000
        /*00a0*/ 	.short	0x0001
        /*00a2*/ 	.short	0x0004
        /*00a4*/ 	.byte	0x00, 0xf0, 0x11, 0x00


	//----- nvinfo : EIATTR_KPARAM_INFO
	.align		4
.L_1803:
        /*00a8*/ 	.byte	0x04, 0x17
        /*00aa*/ 	.short	(.L_1805 - .L_1804)
.L_1804:
        /*00ac*/ 	.word	0x00000000
        /*00b0*/ 	.short	0x0000
        /*00b2*/ 	.short	0x0000
        /*00b4*/ 	.byte	0x00, 0xf0, 0x11, 0x00


	//----- nvinfo : EIATTR_SPARSE_MMA_MASK
	.align		4
.L_1805:
        /*00b8*/ 	.byte	0x03, 0x50
        /*00ba*/ 	.short	0x0000


	//----- nvinfo : EIATTR_MAXREG_COUNT
	.align		4
        /*00bc*/ 	.byte	0x03, 0x1b
        /*00be*/ 	.short	0x00ff


	//----- nvinfo : EIATTR_MERCURY_ISA_VERSION
	.align		4
        /*00c0*/ 	.byte	0x03, 0x5f
        /*00c2*/ 	.short	0x0101


	//----- nvinfo : EIATTR_VRC_CTA_INIT_COUNT
	.align		4
        /*00c4*/ 	.byte	0x02, 0x4a
	.zero		1
	.zero		1


	//----- nvinfo : EIATTR_EXIT_INSTR_OFFSETS
	.align		4
        /*00c8*/ 	.byte	0x04, 0x1c
        /*00ca*/ 	.short	(.L_1807 - .L_1806)


	//   ....[0]....
.L_1806:
        /*00cc*/ 	.word	0x00000070


	//   ....[1]....
        /*00d0*/ 	.word	0x00000880


	//   ....[2]....
        /*00d4*/ 	.word	0x00000f90


	//----- nvinfo : EIATTR_CRS_STACK_SIZE
	.align		4
.L_1807:
        /*00d8*/ 	.byte	0x04, 0x1e
        /*00da*/ 	.short	(.L_1809 - .L_1808)
.L_1808:
        /*00dc*/ 	.word	0x00000000


	//----- nvinfo : EIATTR_CBANK_PARAM_SIZE
	.align		4
.L_1809:
        /*00e0*/ 	.byte	0x03, 0x19
        /*00e2*/ 	.short	0x0038


	//----- nvinfo : EIATTR_PARAM_CBANK
	.align		4
        /*00e4*/ 	.byte	0x04, 0x0a
        /*00e6*/ 	.short	(.L_1811 - .L_1810)
	.align		4
.L_1810:
        /*00e8*/ 	.word	index@(.nv.constant0.NearestNeighborNCHW)
        /*00ec*/ 	.short	0x0380
        /*00ee*/ 	.short	0x0038


	//----- nvinfo : EIATTR_SW_WAR
	.align		4
.L_1811:
        /*00f0*/ 	.byte	0x04, 0x36
        /*00f2*/ 	.short	(.L_1813 - .L_1812)
.L_1812:
        /*00f4*/ 	.word	0x00000008
.L_1813:


//--------------------- .nv.info.NearestNeighborNHWC --------------------------
	.section	.nv.info.NearestNeighborNHWC,"",@"SHT_CUDA_INFO"
	.sectionflags	@""
	.align	4


	//----- nvinfo : EIATTR_CUDA_API_VERSION
	.align		4
        /*0000*/ 	.byte	0x04, 0x37
        /*0002*/ 	.short	(.L_1815 - .L_1814)
.L_1814:
        /*0004*/ 	.word	0x00000082


	//----- nvinfo : EIATTR_KPARAM_INFO
	.align		4
.L_1815:
        /*0008*/ 	.byte	0x04, 0x17
        /*000a*/ 	.short	(.L_1817 - .L_1816)
.L_1816:
        /*000c*/ 	.word	0x00000000
        /*0010*/ 	.short	0x000a
        /*0012*/ 	.short	0x0030
        /*0014*/ 	.byte	0x00, 0xf5, 0x21, 0x00


	//----- nvinfo : EIATTR_KPARAM_INFO
	.align		4
.L_1817:
        /*0018*/ 	.byte	0x04, 0x17
        /*001a*/ 	.short	(.L_1819 - .L_1818)
.L_1818:
        /*001c*/ 	.word	0x00000000
        /*0020*/ 	.short	0x0009
        /*0022*/ 	.short	0x0028
        /*0024*/ 	.byte	0x00, 0xf0, 0x11, 0x00


	//----- nvinfo : EIATTR_KPARAM_INFO
	.align		4
.L_1819:
        /*0028*/ 	.byte	0x04, 0x17
        /*002a*/ 	.short	(.L_1821 - .L_1820)
.L_1820:
        /*002c*/ 	.word	0x00000000
        /*0030*/ 	.short	0x0008
        /*0032*/ 	.short	0x0024
        /*0034*/ 	.byte	0x00, 0xf0, 0x11, 0x00


	//----- nvinfo : EIATTR_KPARAM_INFO
	.align		4
.L_1821:
        /*0038*/ 	.byte	0x04, 0x17
        /*003a*/ 	.short	(.L_1823 - .L_1822)
.L_1822:
        /*003c*/ 	.word	0x00000000
        /*0040*/ 	.short	0x0007
        /*0042*/ 	.short	0x0020
        /*0044*/ 	.byte	0x00, 0xf0, 0x11, 0x00


	//----- nvinfo : EIATTR_KPARAM_INFO
	.align		4
.L_1823:
        /*0048*/ 	.byte	0x04, 0x17
        /*004a*/ 	.short	(.L_1825 - .L_1824)
.L_1824:
        /*004c*/ 	.word	0x00000000
        /*0050*/ 	.short	0x0006
        /*0052*/ 	.short	0x001c
        /*0054*/ 	.byte	0x00, 0xf0, 0x11, 0x00


	//----- nvinfo : EIATTR_KPARAM_INFO
	.align		4
.L_1825:
        /*0058*/ 	.byte	0x04, 0x17
        /*005a*/ 	.short	(.L_1827 - .L_1826)
.L_1826:
        /*005c*/ 	.word	0x00000000
        /*0060*/ 	.short	0x0005
        /*0062*/ 	.short	0x0018
        /*0064*/ 	.byte	0x00, 0xf0, 0x11, 0x00


	//----- nvinfo : EIATTR_KPARAM_INFO
	.align		4
.L_1827:
        /*0068*/ 	.byte	0x04, 0x17
        /*006a*/ 	.short	(.L_1829 - .L_1828)
.L_1828:
        /*006c*/ 	.word	0x00000000
        /*0070*/ 	.short	0x0004
        /*0072*/ 	.short	0x0014
        /*0074*/ 	.byte	0x00, 0xf0, 0x11, 0x00


	//----- nvinfo : EIATTR_KPARAM_INFO
	.align		4
.L_1829:
        /*0078*/ 	.byte	0x04, 0x17
        /*007a*/ 	.short	(.L_1831 - .L_1830)
.L_1830:
        /*007c*/ 	.word	0x00000000
        /*0080*/ 	.short	0x0003
        /*0082*/ 	.short	0x0010
        /*0084*/ 	.byte	0x00, 0xf0, 0x11, 0x00


	//----- nvinfo : EIATTR_KPARAM_INFO
	.align		4
.L_1831:
        /*0088*/ 	.byte	0x04, 0x17
        /*008a*/ 	.short	(.L_1833 - .L_1832)
.L_1832:
        /*008c*/ 	.word	0x00000000
        /*0090*/ 	.short	0x0002
        /*0092*/ 	.short	0x0008
        /*0094*/ 	.byte	0x00, 0xf5, 0x21, 0x00


	//----- nvinfo : EIATTR_KPARAM_INFO
	.align		4
.L_1833:
        /*0098*/ 	.byte	0x04, 0x17
        /*009a*/ 	.short	(.L_1835 - .L_1834)
.L_1834:
        /*009c*/ 	.word	0x00000000
        /*00a0*/ 	.short	0x0001
        /*00a2*/ 	.short	0x0004
        /*00a4*/ 	.byte	0x00, 0xf0, 0x11, 0x00


	//----- nvinfo : EIATTR_KPARAM_INFO
	.align		4
.L_1835:
        /*00a8*/ 	.byte	0x04, 0x17
        /*00aa*/ 	.short	(.L_1837 - .L_1836)
.L_1836:
        /*00ac*/ 	.word	0x00000000
        /*00b0*/ 	.short	0x0000
        /*00b2*/ 	.short	0x0000
        /*00b4*/ 	.byte	0x00, 0xf0, 0x11, 0x00


	//----- nvinfo : EIATTR_SPARSE_MMA_MASK
	.align		4
.L_1837:
        /*00b8*/ 	.byte	0x03, 0x50
        /*00ba*/ 	.short	0x0000


	//----- nvinfo : EIATTR_MAXREG_COUNT
	.align		4
        /*00bc*/ 	.byte	0x03, 0x1b
        /*00be*/ 	.short	0x00ff


	//----- nvinfo : EIATTR_MERCURY_ISA_VERSION
	.align		4
        /*00c0*/ 	.byte	0x03, 0x5f
        /*00c2*/ 	.short	0x0101


	//----- nvinfo : EIATTR_VRC_CTA_INIT_COUNT
	.align		4
        /*00c4*/ 	.byte	0x02, 0x4a
	.zero		1
	.zero		1


	//----- nvinfo : EIATTR_EXIT_INSTR_OFFSETS
	.align		4
        /*00c8*/ 	.byte	0x04, 0x1c
        /*00ca*/ 	.short	(.L_1839 - .L_1838)


	//   ....[0]....
.L_1838:
        /*00cc*/ 	.word	0x00000070


	//   ....[1]....
        /*00d0*/ 	.word	0x000008d0


	//   ....[2]....
        /*00d4*/ 	.word	0x00001000


	//----- nvinfo : EIATTR_CRS_STACK_SIZE
	.align		4
.L_1839:
        /*00d8*/ 	.byte	0x04, 0x1e
        /*00da*/ 	.short	(.L_1841 - .L_1840)
.L_1840:
        /*00dc*/ 	.word	0x00000000


	//----- nvinfo : EIATTR_CBANK_PARAM_SIZE
	.align		4
.L_1841:
        /*00e0*/ 	.byte	0x03, 0x19
        /*00e2*/ 	.short	0x0038


	//----- nvinfo : EIATTR_PARAM_CBANK
	.align		4
        /*00e4*/ 	.byte	0x04, 0x0a
        /*00e6*/ 	.short	(.L_1843 - .L_1842)
	.align		4
.L_1842:
        /*00e8*/ 	.word	index@(.nv.constant0.NearestNeighborNHWC)
        /*00ec*/ 	.short	0x0380
        /*00ee*/ 	.short	0x0038


	//----- nvinfo : EIATTR_SW_WAR
	.align		4
.L_1843:
        /*00f0*/ 	.byte	0x04, 0x36
        /*00f2*/ 	.short	(.L_1845 - .L_1844)
.L_1844:
        /*00f4*/ 	.word	0x00000008
.L_1845:


//--------------------- .nv.info.ShapetoBatch4DNCHW --------------------------
	.section	.nv.info.ShapetoBatch4DNCHW,"",@"SHT_CUDA_INFO"
	.sectionflags	@""
	.align	4


	//----- nvinfo : EIATTR_CUDA_API_VERSION
	.align		4
        /*0000*/ 	.byte	0x04, 0x37
        /*0002*/ 	.short	(.L_1847 - .L_1846)
.L_1846:
        /*0004*/ 	.word	0x00000082


	//----- nvinfo : EIATTR_KPARAM_INFO
	.align		4
.L_1847:
        /*0008*/ 	.byte	0x04, 0x17
        /*000a*/ 	.short	(.L_1849 - .L_1848)
.L_1848:
        /*000c*/ 	.word	0x00000000
        /*0010*/ 	.short	0x0010
        /*0012*/ 	.short	0x0048
        /*0014*/ 	.byte	0x00, 0xf0, 0x05, 0x00


	//----- nvinfo : EIATTR_KPARAM_INFO
	.align		4
.L_1849:
        /*0018*/ 	.byte	0x04, 0x17
        /*001a*/ 	.short	(.L_1851 - .L_1850)
.L_1850:
        /*001c*/ 	.word	0x00000000
        /*0020*/ 	.short	0x000f
        /*0022*/ 	.short	0x0044
        /*0024*/ 	.byte	0x00, 0xf0, 0x11, 0x00


	//----- nvinfo : EIATTR_KPARAM_INFO
	.align		4
.L_1851:
        /*0028*/ 	.byte	0x04, 0x17
        /*002a*/ 	.short	(.L_1853 - .L_1852)
.L_1852:
        /*002c*/ 	.word	0x00000000
        /*0030*/ 	.short	0x000e
        /*0032*/ 	.short	0x0040
        /*0034*/ 	.byte	0x00, 0xf0, 0x11, 0x00


	//----- nvinfo : EIATTR_KPARAM_INFO
	.align		4
.L_1853:
        /*0038*/ 	.byte	0x04, 0x17
        /*003a*/ 	.short	(.L_1855 - .L_1854)
.L_1854:
        /*003c*/ 	.word	0x00000000
        /*0040*/ 	.short	0x000d
        /*0042*/ 	.short	0x0038
        /*0044*/ 	.byte	0x00, 0xf5, 0x21, 0x00


	//----- nvinfo : EIATTR_KPARAM_INFO
	.align		4
.L_1855:
        /*0048*/ 	.byte	0x04, 0x17
        /*004a*/ 	.short	(.L_1857 - .L_1856)
.L_1856:
        /*004c*/ 	.word	0x00000000
        /*0050*/ 	.short	0x000c
        /*0052*/ 	.short	0x0030
        /*0054*/ 	.byte	0x00, 0xf5, 0x21, 0x00


	//----- nvinfo : EIATTR_KPARAM_INFO
	.align		4
.L_1857:
        /*0058*/ 	.byte	0x04, 0x17
        /*005a*/ 	.short	(.L_1859 - .L_1858)
.L_1858:
        /*005c*/ 	.word	0x00000000
        /*0060*/ 	.short	0x000b
        /*0062*/ 	.short	0x002c
        /*0064*/ 	.byte	0x00, 0xf0, 0x11, 0x00


	//----- nvinfo : EIATTR_KPARAM_INFO
	.align		4
.L_1859:
        /*0068*/ 	.byte	0x04, 0x17
        /*006a*/ 	.short	(.L_1861 - .L_1860)
.L_1860:
        /*006c*/ 	.word	0x00000000
        /*0070*/ 	.short	0x000a
        /*0072*/ 	.short	0x0028
        /*0074*/ 	.byte	0x00, 0xf0, 0x11, 0x00


	//----- nvinfo : EIATTR_KPARAM_INFO
	.align		4
.L_1861:
        /*0078*/ 	.byte	0x04, 0x17
        /*007a*/ 	.short	(.L_1863 - .L_1862)
.L_1862:
        /*007c*/ 	.word	0x00000000
        /*0080*/ 	.short	0x0009
        /*0082*/ 	.short	0x0024
        /*0084*/ 	.byte	0x00, 0xf0, 0x11, 0x00


	//----- nvinfo : EIATTR_KPARAM_INFO
	.align		4
.L_1863:
        /*0088*/ 	.byte	0x04, 0x17
        /*008a*/ 	.short	(.L_1865 - .L_1864)
.L_1864:
        /*008c*/ 	.word	0x00000000
        /*0090*/ 	.short	0x0008
        /*0092*/ 	.short	0x0020
        /*0094*/ 	.byte	0x00, 0xf0, 0x11, 0x00


	//----- nvinfo : EIATTR_KPARAM_INFO
	.align		4
.L_1865:
        /*0098*/ 	.byte	0x04, 0x17
        /*009a*/ 	.short	(.L_1867 - .L_1866)
.L_1866:
        /*009c*/ 	.word	0x00000000
        /*00a0*/ 	.short	0x0007
        /*00a2*/ 	.short	0x001c
        /*00a4*/ 	.byte	0x00, 0xf0, 0x11, 0x00


	//----- nvinfo : EIATTR_KPARAM_INFO
	.align		4
.L_1867:
        /*00a8*/ 	.byte	0x04, 0x17
        /*00aa*/ 	.short	(.L_1869 - .L_1868)
.L_1868:
        /*00ac*/ 	.word	0x00000000
        /*00b0*/ 	.short	0x0006
        /*00b2*/ 	.short	0x0018
        /*00b4*/ 	.byte	0x00, 0xf0, 0x11, 0x00


	//----- nvinfo : EIATTR_KPARAM_INFO
	.align		4
.L_1869:
        /*00b8*/ 	.byte	0x04, 0x17
        /*00ba*/ 	.short	(.L_1871 - .L_1870)
.L_1870:
        /*00bc*/ 	.word	0x00000000
        /*00c0*/ 	.short	0x0005
        /*00c2*/ 	.short	0x0014
        /*00c4*/ 	.byte	0x00, 0xf0, 0x11, 0x00


	//----- nvinfo : EIATTR_KPARAM_INFO
	.align		4
.L_1871:
        /*00c8*/ 	.byte	0x04, 0x17
        /*00ca*/ 	.short	(.L_1873 - .L_1872)
.L_1872:
        /*00cc*/ 	.word	0x00000000
        /*00d0*/ 	.short	0x0004
        /*00d2*/ 	.short	0x0010
        /*00d4*/ 	.byte	0x00, 0xf0, 0x11, 0x00


	//----- nvinfo : EIATTR_KPARAM_INFO
	.align		4
.L_1873:
        /*00d8*/ 	.byte	0x04, 0x17
        /*00da*/ 	.short	(.L_1875 - .L_1874)
.L_1874:
        /*00dc*/ 	.word	0x00000000
        /*00e0*/ 	.short	0x0003
        /*00e2*/ 	.short	0x000c
        /*00e4*/ 	.byte	0x00, 0xf0, 0x11, 0x00


	//----- nvinfo : EIATTR_KPARAM_INFO
	.align		4
.L_1875:
        /*00e8*/ 	.byte	0x04, 0x17
        /*00ea*/ 	.short	(.L_1877 - .L_1876)
.L_1876:
        /*00ec*/ 	.word	0x00000000
        /*00f0*/ 	.short	0x0002
        /*00f2*/ 	.short	0x0008
        /*00f4*/ 	.byte	0x00, 0xf0, 0x11, 0x00


	//----- nvinfo : EIATTR_KPARAM_INFO
	.align		4
.L_1877:
        /*00f8*/ 	.byte	0x04, 0x17
        /*00fa*/ 	.short	(.L_1879 - .L_1878)
.L_1878:
        /*00fc*/ 	.word	0x00000000
        /*0100*/ 	.short	0x0001
        /*0102*/ 	.short	0x0004
        /*0104*/ 	.byte	0x00, 0xf0, 0x11, 0x00


	//----- nvinfo : EIATTR_KPARAM_INFO
	.align		4
.L_1879:
        /*0108*/ 	.byte	0x04, 0x17
        /*010a*/ 	.short	(.L_1881 - .L_1880)
.L_1880:
        /*010c*/ 	.word	0x00000000
        /*0110*/ 	.short	0x0000
        /*0112*/ 	.short	0x0000
        /*0114*/ 	.byte	0x00, 0xf0, 0x11, 0x00


	//----- nvinfo : EIATTR_SPARSE_MMA_MASK
	.align		4
.L_1881:
        /*0118*/ 	.byte	0x03, 0x50
        /*011a*/ 	.short	0x0000


	//----- nvinfo : EIATTR_MAXREG_COUNT
	.align		4
        /*011c*/ 	.byte	0x03, 0x1b
        /*011e*/ 	.short	0x00ff


	//----- nvinfo : EIATTR_MERCURY_ISA_VERSION
	.align		4
        /*0120*/ 	.byte	0x03, 0x5f
        /*0122*/ 	.short	0x0101


	//----- nvinfo : EIATTR_VRC_CTA_INIT_COUNT
	.align		4
        /*0124*/ 	.byte	0x02, 0x4a
	.zero		1
	.zero		1


	//----- nvinfo : EIATTR_EXIT_INSTR_OFFSETS
	.align		4
        /*0128*/ 	.byte	0x04, 0x1c
        /*012a*/ 	.short	(.L_1883 - .L_1882)


	//   ....[0]....
.L_1882:
        /*012c*/ 	.word	0x00000030


	//   ....[1]....
        /*0130*/ 	.word	0x000000e0


	//   ....[2]....
        /*0134*/ 	.word	0x000007d0


	//   ....[3]....
        /*0138*/ 	.word	0x00000c60


	//----- nvinfo : EIATTR_CRS_STACK_SIZE
	.align		4
.L_1883:
        /*013c*/ 	.byte	0x04, 0x1e
        /*013e*/ 	.short	(.L_1885 - .L_1884)
.L_1884:
        /*0140*/ 	.word	0x00000000


	//----- nvinfo : EIATTR_CBANK_PARAM_SIZE
	.align		4
.L_1885:
        /*0144*/ 	.byte	0x03, 0x19
        /*0146*/ 	.short	0x0049


	//----- nvinfo : EIATTR_PARAM_CBANK
	.align		4
        /*0148*/ 	.byte	0x04, 0x0a
        /*014a*/ 	.short	(.L_1887 - .L_1886)
	.align		4
.L_1886:
        /*014c*/ 	.word	index@(.nv.constant0.ShapetoBatch4DNCHW)
        /*0150*/ 	.short	0x0380
        /*0152*/ 	.short	0x0049


	//----- nvinfo : EIATTR_SW_WAR
	.align		4
.L_1887:
        /*0154*/ 	.byte	0x04, 0x36
        /*0156*/ 	.short	(.L_1889 - .L_1888)
.L_1888:
        /*0158*/ 	.word	0x00000008
.L_1889:


//--------------------- .nv.info.ShapetoBatch4DNHWC --------------------------
	.section	.nv.info.ShapetoBatch4DNHWC,"",@"SHT_CUDA_INFO"
	.sectionflags	@""
	.align	4


	//----- nvinfo : EIATTR_CUDA_API_VERSION
	.align		4
        /*0000*/ 	.byte	0x04, 0x37
        /*0002*/ 	.short	(.L_1891 - .L_1890)
.L_1890:
        /*0004*/ 	.word	0x00000082


	//----- nvinfo : EIATTR_KPARAM_INFO
	.align		4
.L_1891:
        /*0008*/ 	.byte	0x04, 0x17
        /*000a*/ 	.short	(.L_1893 - .L_1892)
.L_1892:
        /*000c*/ 	.word	0x00000000
        /*0010*/ 	.short	0x0010
        /*0012*/ 	.short	0x0048
        /*0014*/ 	.byte	0x00, 0xf0, 0x05, 0x00


	//----- nvinfo : EIATTR_KPARAM_INFO
	.align		4
.L_1893:
        /*0018*/ 	.byte	0x04, 0x17
        /*001a*/ 	.short	(.L_1895 - .L_1894)
.L_1894:
        /*001c*/ 	.word	0x00000000
        /*0020*/ 	.short	0x000f
        /*0022*/ 	.short	0x0044
        /*0024*/ 	.byte	0x00, 0xf0, 0x11, 0x00


	//----- nvinfo : EIATTR_KPARAM_INFO
	.align		4
.L_1895:
        /*0028*/ 	.byte	0x04, 0x17
        /*002a*/ 	.short	(.L_1897 - .L_1896)
.L_1896:
        /*002c*/ 	.word	0x00000000
        /*0030*/ 	.short	0x000e
        /*0032*/ 	.short	0x0040
        /*0034*/ 	.byte	0x00, 0xf0, 0x11, 0x00


	//----- nvinfo : EIATTR_KPARAM_INFO
	.align		4
.L_1897:
        /*0038*/ 	.byte	0x04, 0x17
        /*003a*/ 	.short	(.L_1899 - .L_1898)
.L_1898:
        /*003c*/ 	.word	0x00000000
        /*0040*/ 	.short	0x000d
        /*0042*/ 	.short	0x0038
        /*0044*/ 	.byte	0x00, 0xf5, 0x21, 0x00


	//----- nvinfo : EIATTR_KPARAM_INFO
	.align		4
.L_1899:
        /*0048*/ 	.byte	0x04, 0x17
        /*004a*/ 	.short	(.L_1901 - .L_1900)
.L_1900:
        /*004c*/ 	.word	0x00000000
        /*0050*/ 	.short	0x000c
        /*0052*/ 	.short	0x0030
        /*0054*/ 	.byte	0x00, 0xf5, 0x21, 0x00


	//----- nvinfo : EIATTR_KPARAM_INFO
	.align		4
.L_1901:
        /*0058*/ 	.byte	0x04, 0x17
        /*005a*/ 	.short	(.L_1903 - .L_1902)
.L_1902:
        /*005c*/ 	.word	0x00000000
        /*0060*/ 	.short	0x000b
        /*0062*/ 	.short	0x002c
        /*0064*/ 	.byte	0x00, 0xf0, 0x11, 0x00


	//----- nvinfo : EIATTR_KPARAM_INFO
	.align		4
.L_1903:
        /*0068*/ 	.byte	0x04, 0x17
        /*006a*/ 	.short	(.L_1905 - .L_1904)
.L_1904:
        /*006c*/ 	.word	0x00000000
        /*0070*/ 	.short	0x000a
        /*0072*/ 	.short	0x0028
        /*0074*/ 	.byte	0x00, 0xf0, 0x11, 0x00


	//----- nvinfo : EIATTR_KPARAM_INFO
	.align		4
.L_1905:
        /*0078*/ 	.byte	0x04, 0x17
        /*007a*/ 	.short	(.L_1907 - .L_1906)
.L_1906:
        /*007c*/ 	.word	0x00000000
        /*0080*/ 	.short	0x0009
        /*0082*/ 	.short	0x0024
        /*0084*/ 	.byte	0x00, 0xf0, 0x11, 0x00


	//----- nvinfo : EIATTR_KPARAM_INFO
	.align		4
.L_1907:
        /*0088*/ 	.byte	0x04, 0x17
        /*008a*/ 	.short	(.L_1909 - .L_1908)
.L_1908:
        /*008c*/ 	.word	0x00000000
        /*0090*/ 	.short	0x0008
        /*0092*/ 	.short	0x0020
        /*0094*/ 	.byte	0x00, 0xf0, 0x11, 0x00


	//----- nvinfo : EIATTR_KPARAM_INFO
	.align		4
.L_1909:
        /*0098*/ 	.byte	0x04, 0x17
        /*009a*/ 	.short	(.L_1911 - .L_1910)
.L_1910:
        /*009c*/ 	.word	0x00000000
        /*00a0*/ 	.short	0x0007
        /*00a2*/ 	.short	0x001c
        /*00a4*/ 	.byte	0x00, 0xf0, 0x11, 0x00


	//----- nvinfo : EIATTR_KPARAM_INFO
	.align		4
.L_1911:
        /*00a8*/ 	.byte	0x04, 0x17
        /*00aa*/ 	.short	(.L_1913 - .L_1912)
.L_1912:
        /*00ac*/ 	.word	0x00000000
        /*00b0*/ 	.short	0x0006
        /*00b2*/ 	.short	0x0018
        /*00b4*/ 	.byte	0x00, 0xf0, 0x11, 0x00


	//----- nvinfo : EIATTR_KPARAM_INFO
	.align		4
.L_1913:
        /*00b8*/ 	.byte	0x04, 0x17
        /*00ba*/ 	.short	(.L_1915 - .L_1914)
.L_1914:
        /*00bc*/ 	.word	0x00000000
        /*00c0*/ 	.short	0x0005
        /*00c2*/ 	.short	0x0014
        /*00c4*/ 	.byte	0x00, 0xf0, 0x11, 0x00


	//----- nvinfo : EIATTR_KPARAM_INFO
	.align		4
.L_1915:
        /*00c8*/ 	.byte	0x04, 0x17
        /*00ca*/ 	.short	(.L_1917 - .L_1916)
.L_1916:
        /*00cc*/ 	.word	0x00000000
        /*00d0*/ 	.short	0x0004
        /*00d2*/ 	.short	0x0010
        /*00d4*/ 	.byte	0x00, 0xf0, 0x11, 0x00


	//----- nvinfo : EIATTR_KPARAM_INFO
	.align		4
.L_1917:
        /*00d8*/ 	.byte	0x04, 0x17
        /*00da*/ 	.short	(.L_1919 - .L_1918)
.L_1918:
        /*00dc*/ 	.word	0x00000000
        /*00e0*/ 	.short	0x0003
        /*00e2*/ 	.short	0x000c
        /*00e4*/ 	.byte	0x00, 0xf0, 0x11, 0x00


	//----- nvinfo : EIATTR_KPARAM_INFO
	.align		4
.L_1919:
        /*00e8*/ 	.byte	0x04, 0x17
        /*00ea*/ 	.short	(.L_1921 - .L_1920)
.L_1920:
        /*00ec*/ 	.word	0x00000000
        /*00f0*/ 	.short	0x0002
        /*00f2*/ 	.short	0x0008
        /*00f4*/ 	.byte	0x00, 0xf0, 0x11, 0x00


	//----- nvinfo : EIATTR_KPARAM_INFO
	.align		4
.L_1921:
        /*00f8*/ 	.byte	0x04, 0x17
        /*00fa*/ 	.short	(.L_1923 - .L_1922)
.L_1922:
        /*00fc*/ 	.word	0x00000000
        /*0100*/ 	.short	0x0001
        /*0102*/ 	.short	0x0004
        /*0104*/ 	.byte	0x00, 0xf0, 0x11, 0x00


	//----- nvinfo : EIATTR_KPARAM_INFO
	.align		4
.L_1923:
        /*0108*/ 	.byte	0x04, 0x17
        /*010a*/ 	.short	(.L_1925 - .L_1924)
.L_1924:
        /*010c*/ 	.word	0x00000000
        /*0110*/ 	.short	0x0000
        /*0112*/ 	.short	0x0000
        /*0114*/ 	.byte	0x00, 0xf0, 0x11, 0x00


	//----- nvinfo : EIATTR_SPARSE_MMA_MASK
	.align		4
.L_1925:
        /*0118*/ 	.byte	0x03, 0x50
        /*011a*/ 	.short	0x0000


	//----- nvinfo : EIATTR_MAXREG_COUNT
	.align		4
        /*011c*/ 	.byte	0x03, 0x1b
        /*011e*/ 	.short	0x00ff


	//----- nvinfo : EIATTR_MERCURY_ISA_VERSION
	.align		4
        /*0120*/ 	.byte	0x03, 0x5f
        /*0122*/ 	.short	0x0101


	//----- nvinfo : EIATTR_VRC_CTA_INIT_COUNT
	.align		4
        /*0124*/ 	.byte	0x02, 0x4a
	.zero		1
	.zero		1


	//----- nvinfo : EIATTR_EXIT_INSTR_OFFSETS
	.align		4
        /*0128*/ 	.byte	0x04, 0x1c
        /*012a*/ 	.short	(.L_1927 - .L_1926)


	//   ....[0]....
.L_1926:
        /*012c*/ 	.word	0x00000030


	//   ....[1]....
        /*0130*/ 	.word	0x000000e0


	//   ....[2]....
        /*0134*/ 	.word	0x000007c0


	//   ....[3]....
        /*0138*/ 	.word	0x00000c40


	//----- nvinfo : EIATTR_CRS_STACK_SIZE
	.align		4
.L_1927:
        /*013c*/ 	.byte	0x04, 0x1e
        /*013e*/ 	.short	(.L_1929 - .L_1928)
.L_1928:
        /*0140*/ 	.word	0x00000000


	//----- nvinfo : EIATTR_CBANK_PARAM_SIZE
	.align		4
.L_1929:
        /*0144*/ 	.byte	0x03, 0x19
        /*0146*/ 	.short	0x0049


	//----- nvinfo : EIATTR_PARAM_CBANK
	.align		4
        /*0148*/ 	.byte	0x04, 0x0a
        /*014a*/ 	.short	(.L_1931 - .L_1930)
	.align		4
.L_1930:
        /*014c*/ 	.word	index@(.nv.constant0.ShapetoBatch4DNHWC)
        /*0150*/ 	.short	0x0380
        /*0152*/ 	.short	0x0049


	//----- nvinfo : EIATTR_SW_WAR
	.align		4
.L_1931:
        /*0154*/ 	.byte	0x04, 0x36
        /*0156*/ 	.short	(.L_1933 - .L_1932)
.L_1932:
        /*0158*/ 	.word	0x00000008
.L_1933:


//--------------------- .nv.info.SwapUpperLower   --------------------------
	.section	.nv.info.SwapUpperLower,"",@"SHT_CUDA_INFO"
	.sectionflags	@""
	.align	4


	//----- nvinfo : EIATTR_CUDA_API_VERSION
	.align		4
        /*0000*/ 	.byte	0x04, 0x37
        /*0002*/ 	.short	(.L_1935 - .L_1934)
.L_1934:
        /*0004*/ 	.word	0x00000082


	//----- nvinfo : EIATTR_KPARAM_INFO
	.align		4
.L_1935:
        /*0008*/ 	.byte	0x04, 0x17
        /*000a*/ 	.short	(.L_1937 - .L_1936)
.L_1936:
        /*000c*/ 	.word	0x00000000
        /*0010*/ 	.short	0x0006
        /*0012*/ 	.short	0x0020
        /*0014*/ 	.byte	0x00, 0xf0, 0x11, 0x00


	//----- nvinfo : EIATTR_KPARAM_INFO
	.align		4
.L_1937:
        /*0018*/ 	.byte	0x04, 0x17
        /*001a*/ 	.short	(.L_1939 - .L_1938)
.L_1938:
        /*001c*/ 	.word	0x00000000
        /*0020*/ 	.short	0x0005
        /*0022*/ 	.short	0x001c
        /*0024*/ 	.byte	0x00, 0xf0, 0x11, 0x00


	//----- nvinfo : EIATTR_KPARAM_INFO
	.align		4
.L_1939:
        /*0028*/ 	.byte	0x04, 0x17
        /*002a*/ 	.short	(.L_1941 - .L_1940)
.L_1940:
        /*002c*/ 	.word	0x00000000
        /*0030*/ 	.short	0x0004
        /*0032*/ 	.short	0x0018
        /*0034*/ 	.byte	0x00, 0xf0, 0x11, 0x00


	//----- nvinfo : EIATTR_KPARAM_INFO
	.align		4
.L_1941:
        /*0038*/ 	.byte	0x04, 0x17
        /*003a*/ 	.short	(.L_1943 - .L_1942)
.L_1942:
        /*003c*/ 	.word	0x00000000
        /*0040*/ 	.short	0x0003
        /*0042*/ 	.short	0x0010
        /*0044*/ 	.byte	0x00, 0xf5, 0x21, 0x00


	//----- nvinfo : EIATTR_KPARAM_INFO
	.align		4
.L_1943:
        /*0048*/ 	.byte	0x04, 0x17
        /*004a*/ 	.short	(.L_1945 - .L_1944)
.L_1944:
        /*004c*/ 	.word	0x00000000
        /*0050*/ 	.short	0x0002
        /*0052*/ 	.short	0x0008
        /*0054*/ 	.byte	0x00, 0xf5, 0x21, 0x00


	//----- nvinfo : EIATTR_KPARAM_INFO
	.align		4
.L_1945:
        /*0058*/ 	.byte	0x04, 0x17
        /*005a*/ 	.short	(.L_1947 - .L_1946)
.L_1946:
        /*005c*/ 	.word	0x00000000
        /*0060*/ 	.short	0x0001
        /*0062*/ 	.short	0x0004
        /*0064*/ 	.byte	0x00, 0xf0, 0x11, 0x00


	//----- nvinfo : EIATTR_KPARAM_INFO
	.align		4
.L_1947:
        /*0068*/ 	.byte	0x04, 0x17
        /*006a*/ 	.short	(.L_1949 - .L_1948)
.L_1948:
        /*006c*/ 	.word	0x00000000
        /*0070*/ 	.short	0x0000
        /*0072*/ 	.short	0x0000
        /*0074*/ 	.byte	0x00, 0xf0, 0x11, 0x00


	//----- nvinfo : EIATTR_SPARSE_MMA_MASK
	.align		4
.L_1949:
        /*0078*/ 	.byte	0x03, 0x50
        /*007a*/ 	.short	0x0000


	//----- nvinfo : EIATTR_MAXREG_COUNT
	.align		4
        /*007c*/ 	.byte	0x03, 0x1b
        /*007e*/ 	.short	0x00ff


	//----- nvinfo : EIATTR_MERCURY_ISA_VERSION
	.align		4
        /*0080*/ 	.byte	0x03, 0x5f
        /*0082*/ 	.short	0x0101


	//----- nvinfo : EIATTR_VRC_CTA_INIT_COUNT
	.align		4
        /*0084*/ 	.byte	0x02, 0x4a
	.zero		1
	.zero		1


	//----- nvinfo : EIATTR_EXIT_INSTR_OFFSETS
	.align		4
        /*0088*/ 	.byte	0x04, 0x1c
        /*008a*/ 	.short	(.L_1951 - .L_1950)


	//   ....[0]....
.L_1950:
        /*008c*/ 	.word	0x000000d0


	//   ....[1]....
        /*0090*/ 	.word	0x00000330


	//   ....[2]....
        /*0094*/ 	.word	0x000003c0


	//   ....[3]....
        /*0098*/ 	.word	0x00000610


	//----- nvinfo : EIATTR_CRS_STACK_SIZE
	.align		4
.L_1951:
        /*009c*/ 	.byte	0x04, 0x1e
        /*009e*/ 	.short	(.L_1953 - .L_1952)
.L_1952:
        /*00a0*/ 	.word	0x00000000


	//----- nvinfo : EIATTR_CBANK_PARAM_SIZE
	.align		4
.L_1953:
        /*00a4*/ 	.byte	0x03, 0x19
        /*00a6*/ 	.short	0x0024


	//----- nvinfo : EIATTR_PARAM_CBANK
	.align		4
        /*00a8*/ 	.byte	0x04, 0x0a
        /*00aa*/ 	.short	(.L_1955 - .L_1954)
	.align		4
.L_1954:
        /*00ac*/ 	.word	index@(.nv.constant0.SwapUpperLower)
        /*00b0*/ 	.short	0x0380
        /*00b2*/ 	.short	0x0024


	//----- nvinfo : EIATTR_SW_WAR
	.align		4
.L_1955:
        /*00b4*/ 	.byte	0x04, 0x36
        /*00b6*/ 	.short	(.L_1957 - .L_1956)
.L_1956:
        /*00b8*/ 	.word	0x00000008
.L_1957:


//--------------------- .nv.info.SwapEveryOther   --------------------------
	.section	.nv.info.SwapEveryOther,"",@"SHT_CUDA_INFO"
	.sectionflags	@""
	.align	4


	//----- nvinfo : EIATTR_CUDA_API_VERSION
	.align		4
        /*0000*/ 	.byte	0x04, 0x37
        /*0002*/ 	.short	(.L_1959 - .L_1958)
.L_1958:
        /*0004*/ 	.word	0x00000082


	//----- nvinfo : EIATTR_KPARAM_INFO
	.align		4
.L_1959:
        /*0008*/ 	.byte	0x04, 0x17
        /*000a*/ 	.short	(.L_1961 - .L_1960)
.L_1960:
        /*000c*/ 	.word	0x00000000
        /*0010*/ 	.short	0x0005
        /*0012*/ 	.short	0x001c
        /*0014*/ 	.byte	0x00, 0xf0, 0x11, 0x00


	//----- nvinfo : EIATTR_KPARAM_INFO
	.align		4
.L_1961:
        /*0018*/ 	.byte	0x04, 0x17
        /*001a*/ 	.short	(.L_1963 - .L_1962)
.L_1962:
        /*001c*/ 	.word	0x00000000
        /*0020*/ 	.short	0x0004
        /*0022*/ 	.short	0x0018
        /*0024*/ 	.byte	0x00, 0xf0, 0x11, 0x00


	//----- nvinfo : EIATTR_KPARAM_INFO
	.align		4
.L_1963:
        /*0028*/ 	.byte	0x04, 0x17
        /*002a*/ 	.short	(.L_1965 - .L_1964)
.L_1964:
        /*002c*/ 	.word	0x00000000
        /*0030*/ 	.short	0x0003
        /*0032*/ 	.short	0x0010
        /*0034*/ 	.byte	0x00, 0xf5, 0x21, 0x00


	//----- nvinfo : EIATTR_KPARAM_INFO
	.align		4
.L_1965:
        /*0038*/ 	.byte	0x04, 0x17
        /*003a*/ 	.short	(.L_1967 - .L_1966)
.L_1966:
        /*003c*/ 	.word	0x00000000
        /*0040*/ 	.short	0x0002
        /*0042*/ 	.short	0x0008
        /*0044*/ 	.byte	0x00, 0xf5, 0x21, 0x00


	//----- nvinfo : EIATTR_KPARAM_INFO
	.align		4
.L_1967:
        /*0048*/ 	.byte	0x04, 0x17
        /*004a*/ 	.short	(.L_1969 - .L_1968)
.L_1968:
        /*004c*/ 	.word	0x00000000
        /*0050*/ 	.short	0x0001
        /*0052*/ 	.short	0x0004
        /*0054*/ 	.byte	0x00, 0xf0, 0x11, 0x00


	//----- nvinfo : EIATTR_KPARAM_INFO
	.align		4
.L_1969:
        /*0058*/ 	.byte	0x04, 0x17
        /*005a*/ 	.short	(.L_1971 - .L_1970)
.L_1970:
        /*005c*/ 	.word	0x00000000
        /*0060*/ 	.short	0x0000
        /*0062*/ 	.short	0x0000
        /*0064*/ 	.byte	0x00, 0xf0, 0x11, 0x00


	//----- nvinfo : EIATTR_SPARSE_MMA_MASK
	.align		4
.L_1971:
        /*0068*/ 	.byte	0x03, 0x50
        /*006a*/ 	.short	0x0000


	//----- nvinfo : EIATTR_MAXREG_COUNT
	.align		4
        /*006c*/ 	.byte	0x03, 0x1b
        /*006e*/ 	.short	0x00ff


	//----- nvinfo : EIATTR_NUM_BARRIERS
	.align		4
        /*0070*/ 	.byte	0x02, 0x4c
        /*0072*/ 	.byte	0x01
	.zero		1


	//----- nvinfo : EIATTR_MERCURY_ISA_VERSION
	.align		4
        /*0074*/ 	.byte	0x03, 0x5f
        /*0076*/ 	.short	0x0101


	//----- nvinfo : EIATTR_VRC_CTA_INIT_COUNT
	.align		4
        /*0078*/ 	.byte	0x02, 0x4a
	.zero		1
	.zero		1


	//----- nvinfo : EIATTR_EXIT_INSTR_OFFSETS
	.align		4
        /*007c*/ 	.byte	0x04, 0x1c
        /*007e*/ 	.short	(.L_1973 - .L_1972)


	//   ....[0]....
.L_1972:
        /*0080*/ 	.word	0x00000040


	//   ....[1]....
        /*0084*/ 	.word	0x00000250


	//----- nvinfo : EIATTR_CRS_STACK_SIZE
	.align		4
.L_1973:
        /*0088*/ 	.byte	0x04, 0x1e
        /*008a*/ 	.short	(.L_1975 - .L_1974)
.L_1974:
        /*008c*/ 	.word	0x00000000


	//----- nvinfo : EIATTR_CBANK_PARAM_SIZE
	.align		4
.L_1975:
        /*0090*/ 	.byte	0x03, 0x19
        /*0092*/ 	.short	0x0020


	//----- nvinfo : EIATTR_PARAM_CBANK
	.align		4
        /*0094*/ 	.byte	0x04, 0x0a
        /*0096*/ 	.short	(.L_1977 - .L_1976)
	.align		4
.L_1976:
        /*0098*/ 	.word	index@(.nv.constant0.SwapEveryOther)
        /*009c*/ 	.short	0x0380
        /*009e*/ 	.short	0x0020


	//----- nvinfo : EIATTR_SW_WAR
	.align		4
.L_1977:
        /*00a0*/ 	.byte	0x04, 0x36
        /*00a2*/ 	.short	(.L_1979 - .L_1978)
.L_1978:
        /*00a4*/ 	.word	0x00000008
.L_1979:


//--------------------- .nv.info.Transpose        --------------------------
	.section	.nv.info.Transpose,"",@"SHT_CUDA_INFO"
	.sectionflags	@""
	.align	4


	//----- nvinfo : EIATTR_CUDA_API_VERSION
	.align		4
        /*0000*/ 	.byte	0x04, 0x37
        /*0002*/ 	.short	(.L_1981 - .L_1980)
.L_1980:
        /*0004*/ 	.word	0x00000082


	//----- nvinfo : EIATTR_KPARAM_INFO
	.align		4
.L_1981:
        /*0008*/ 	.byte	0x04, 0x17
        /*000a*/ 	.short	(.L_1983 - .L_1982)
.L_1982:
        /*000c*/ 	.word	0x00000000
        /*0010*/ 	.short	0x0004
        /*0012*/ 	.short	0x0020
        /*0014*/ 	.byte	0x00, 0xf5, 0x21, 0x00


	//----- nvinfo : EIATTR_KPARAM_INFO
	.align		4
.L_1983:
        /*0018*/ 	.byte	0x04, 0x17
        /*001a*/ 	.short	(.L_1985 - .L_1984)
.L_1984:
        /*001c*/ 	.word	0x00000000
        /*0020*/ 	.short	0x0003
        /*0022*/ 	.short	0x0018
        /*0024*/ 	.byte	0x00, 0xf0, 0x11, 0x00


	//----- nvinfo : EIATTR_KPARAM_INFO
	.align		4
.L_1985:
        /*0028*/ 	.byte	0x04, 0x17
        /*002a*/ 	.short	(.L_1987 - .L_1986)
.L_1986:
        /*002c*/ 	.word	0x00000000
        /*0030*/ 	.short	0x0002
        /*0032*/ 	.short	0x0010
        /*0034*/ 	.byte	0x00, 0xf5, 0x21, 0x00


	//----- nvinfo : EIATTR_KPARAM_INFO
	.align		4
.L_1987:
        /*0038*/ 	.byte	0x04, 0x17
        /*003a*/ 	.short	(.L_1989 - .L_1988)
.L_1988:
        /*003c*/ 	.word	0x00000000
        /*0040*/ 	.short	0x0001
        /*0042*/ 	.short	0x0008
        /*0044*/ 	.byte	0x00, 0xf5, 0x21, 0x00


	//----- nvinfo : EIATTR_KPARAM_INFO
	.align		4
.L_1989:
        /*0048*/ 	.byte	0x04, 0x17
        /*004a*/ 	.short	(.L_1991 - .L_1990)
.L_1990:
        /*004c*/ 	.word	0x00000000
        /*0050*/ 	.short	0x0000
        /*0052*/ 	.short	0x0000
        /*0054*/ 	.byte	0x00, 0xf0, 0x11, 0x00


	//----- nvinfo : EIATTR_SPARSE_MMA_MASK
	.align		4
.L_1991:
        /*0058*/ 	.byte	0x03, 0x50
        /*005a*/ 	.short	0x0000


	//----- nvinfo : EIATTR_MAXREG_COUNT
	.align		4
        /*005c*/ 	.byte	0x03, 0x1b
        /*005e*/ 	.short	0x00ff


	//----- nvinfo : EIATTR_MERCURY_ISA_VERSION
	.align		4
        /*0060*/ 	.byte	0x03, 0x5f
        /*0062*/ 	.short	0x0101


	//----- nvinfo : EIATTR_VRC_CTA_INIT_COUNT
	.align		4
        /*0064*/ 	.byte	0x02, 0x4a
	.zero		1
	.zero		1


	//----- nvinfo : EIATTR_EXIT_INSTR_OFFSETS
	.align		4
        /*0068*/ 	.byte	0x04, 0x1c
        /*006a*/ 	.short	(.L_1993 - .L_1992)


	//   ....[0]....
.L_1992:
        /*006c*/ 	.word	0x00000070


	//   ....[1]....
        /*0070*/ 	.word	0x00000160


	//   ....[2]....
        /*0074*/ 	.word	0x00002530


	//----- nvinfo : EIATTR_CRS_STACK_SIZE
	.align		4
.L_1993:
        /*0078*/ 	.byte	0x04, 0x1e
        /*007a*/ 	.short	(.L_1995 - .L_1994)
.L_1994:
        /*007c*/ 	.word	0x00000000


	//----- nvinfo : EIATTR_CBANK_PARAM_SIZE
	.align		4
.L_1995:
        /*0080*/ 	.byte	0x03, 0x19
        /*0082*/ 	.short	0x0028


	//----- nvinfo : EIATTR_PARAM_CBANK
	.align		4
        /*0084*/ 	.byte	0x04, 0x0a
        /*0086*/ 	.short	(.L_1997 - .L_1996)
	.align		4
.L_1996:
        /*0088*/ 	.word	index@(.nv.constant0.Transpose)
        /*008c*/ 	.short	0x0380
        /*008e*/ 	.short	0x0028


	//----- nvinfo : EIATTR_SW_WAR
	.align		4
.L_1997:
        /*0090*/ 	.byte	0x04, 0x36
        /*0092*/ 	.short	(.L_1999 - .L_1998)
.L_1998:
        /*0094*/ 	.word	0x00000008
.L_1999:


//--------------------- .nv.callgraph             --------------------------
	.section	.nv.callgraph,"",@"SHT_CUDA_CALLGRAPH"
	.align	4
	.sectionentsize	8
	.align		4
        /*0000*/ 	.word	0x00000000
	.align		4
        /*0004*/ 	.word	0xffffffff
	.align		4
        /*0008*/ 	.word	0x00000000
	.align		4
        /*000c*/ 	.word	0xfffffffe
	.align		4
        /*0010*/ 	.word	0x00000000
	.align		4
        /*0014*/ 	.word	0xfffffffd
	.align		4
        /*0018*/ 	.word	0x00000000
	.align		4
        /*001c*/ 	.word	0xfffffffc


//--------------------- .text.SoftMaxAverageLoss  --------------------------
	.section	.text.SoftMaxAverageLoss,"ax",@progbits
	.align	128
        .global         SoftMaxAverageLoss
        .type           SoftMaxAverageLoss,@function
        .size           SoftMaxAverageLoss,(.L_x_556 - SoftMaxAverageLoss)
        .other          SoftMaxAverageLoss,@"STO_CUDA_ENTRY STV_DEFAULT"
SoftMaxAverageLoss:
.text.SoftMaxAverageLoss:
[----:B------:R-:W-:Y:S01]  /*0000*/  LDC R1, c[0x0][0x37c] ;  /* 0x0000df00ff017b82 */ /* 0x000fe20000000800 */
[----:B------:R-:W0:Y:S07]  /*0010*/  S2R R9, SR_TID.X ;  /* 0x0000000000097919 */ /* 0x000e2e0000002100 */
[----:B------:R-:W0:Y:S01]  /*0020*/  S2UR UR4, SR_CTAID.X ;  /* 0x00000000000479c3 */ /* 0x000e220000002500 */
[----:B------:R-:W1:Y:S07]  /*0030*/  LDCU UR5, c[0x0][0x380] ;  /* 0x00007000ff0577ac */ /* 0x000e6e0008000800 */
[----:B------:R-:W0:Y:S02]  /*0040*/  LDC R2, c[0x0][0x360] ;  /* 0x0000d800ff027b82 */ /* 0x000e240000000800 */
[----:B0-----:R-:W-:-:S05]  /*0050*/  IMAD R9, R2, UR4, R9 ;  /* 0x0000000402097c24 */ /* 0x001fca000f8e0209 */
[----:B-1----:R-:W-:-:S13]  /*0060*/  ISETP.GE.AND P0, PT, R9, UR5, PT ;  /* 0x0000000509007c0c */ /* 0x002fda000bf06270 */
[----:B------:R-:W-:Y:S05]  /*0070*/  @P0 EXIT ;  /* 0x000000000000094d */ /* 0x000fea0003800000 */
[----:B------:R-:W0:Y:S01]  /*0080*/  LDC.64 R4, c[0x0][0x388] ;  /* 0x0000e200ff047b82 */ /* 0x000e220000000a00 */
[----:B------:R-:W1:Y:S01]  /*0090*/  LDCU UR4, c[0x0][0x370] ;  /* 0x00006e00ff0477ac */ /* 0x000e620008000800 */
[----:B------:R-:W2:Y:S06]  /*00a0*/  LDCU UR5, c[0x0][0x384] ;  /* 0x00007080ff0577ac */ /* 0x000eac0008000800 */
[----:B------:R-:W3:Y:S01]  /*00b0*/  LDC.64 R6, c[0x0][0x390] ;  /* 0x0000e400ff067b82 */ /* 0x000ee20000000a00 */
[----:B------:R-:W4:Y:S01]  /*00c0*/  LDCU.64 UR6, c[0x0][0x358] ;  /* 0x00006b00ff0677ac */ /* 0x000f220008000a00 */
[----:B------:R-:W0:Y:S01]  /*00d0*/  LDCU UR8, c[0x0][0x380] ;  /* 0x00007000ff0877ac */ /* 0x000e220008000800 */
[----:B-1----:R-:W-:Y:S01]  /*00e0*/  IMAD R2, R2, UR4, RZ ;  /* 0x0000000402027c24 */ /* 0x002fe2000f8e02ff */
[----:B--2---:R-:W-:-:S07]  /*00f0*/  I2FP.F32.S32 R3, UR5 ;  /* 0x0000000500037c45 */ /* 0x004fce0008201400 */
.L_x_4:
[----:B0-----:R-:W-:-:S06]  /*0100*/  IMAD.WIDE R10, R9, 0x4, R4 ;  /* 0x00000004090a7825 */ /* 0x001fcc00078e0204 */
[----:B----4-:R-:W2:Y:S01]  /*0110*/  LDG.E R10, desc[UR6][R10.64] ;  /* 0x000000060a0a7981 */ /* 0x010ea2000c1e1900 */
[--C-:B------:R-:W-:Y:S01]  /*0120*/  IMAD.MOV.U32 R13, RZ, RZ, R9.reuse ;  /* 0x000000ffff0d7224 */ /* 0x100fe200078e0009 */
[----:B------:R-:W-:Y:S05]  /*0130*/  YIELD ;  /* 0x0000000000007946 */ /* 0x000fea0003800000 */
[----:B------:R-:W-:Y:S01]  /*0140*/  IMAD.IADD R9, R2, 0x1, R9 ;  /* 0x0000000102097824 */ /* 0x000fe200078e0209 */
[----:B------:R-:W-:Y:S04]  /*0150*/  BSSY.RECONVERGENT B0, `(.L_x_0) ;  /* 0x0000030000007945 */ /* 0x000fe80003800200 */
[----:B------:R-:W-:-:S02]  /*0160*/  ISETP.GE.AND P2, PT, R9, UR8, PT ;  /* 0x0000000809007c0c */ /* 0x000fc4000bf46270 */
[----:B--2---:R-:W-:-:S13]  /*0170*/  FSETP.GT.AND P0, PT, R10, RZ, PT ;  /* 0x000000ff0a00720b */ /* 0x004fda0003f04000 */
[----:B------:R-:W-:Y:S05]  /*0180*/  @!P0 BRA `(.L_x_1) ;  /* 0x0000000000b08947 */ /* 0x000fea0003800000 */
[----:B---3--:R-:W-:-:S05]  /*0190*/  IMAD.WIDE R10, R13, 0x4, R6 ;  /* 0x000000040d0a7825 */ /* 0x008fca00078e0206 */
[----:B------:R0:W2:Y:S01]  /*01a0*/  LDG.E R0, desc[UR6][R10.64] ;  /* 0x000000060a007981 */ /* 0x0000a2000c1e1900 */
[----:B------:R-:W-:Y:S01]  /*01b0*/  IMAD.MOV.U32 R15, RZ, RZ, 0x3e055027 ;  /* 0x3e055027ff0f7424 */ /* 0x000fe200078e00ff */
[----:B------:R-:W-:Y:S01]  /*01c0*/  BSSY.RECONVERGENT B1, `(.L_x_2) ;  /* 0x0000026000017945 */ /* 0x000fe20003800200 */
[----:B0-----:R-:W-:Y:S01]  /*01d0*/  IMAD.MOV.U32 R11, RZ, RZ, 0x7f800000 ;  /* 0x7f800000ff0b7424 */ /* 0x001fe200078e00ff */
[----:B------:R-:W0:Y:S01]  /*01e0*/  MUFU.RCP R10, R3 ;  /* 0x00000003000a7308 */ /* 0x000e220000001000 */
[----:B--2---:R-:W-:-:S13]  /*01f0*/  FSETP.GEU.AND P0, PT, R0, 1.175494350822287508e-38, PT ;  /* 0x008000000000780b */ /* 0x004fda0003f0e000 */
[----:B------:R-:W-:-:S04]  /*0200*/  @!P0 FMUL R0, R0, 8388608 ;  /* 0x4b00000000008820 */ /* 0x000fc80000400000 */
[----:B------:R-:W-:-:S05]  /*0210*/  VIADD R8, R0, 0xc0d55555 ;  /* 0xc0d5555500087836 */ /* 0x000fca0000000000 */
[----:B------:R-:W-:-:S05]  /*0220*/  LOP3.LUT R13, R8, 0xff800000, RZ, 0xc0, !PT ;  /* 0xff800000080d7812 */ /* 0x000fca00078ec0ff */
[----:B------:R-:W-:Y:S01]  /*0230*/  IMAD.IADD R8, R0, 0x1, -R13 ;  /* 0x0000000100087824 */ /* 0x000fe200078e0a0d */
[----:B------:R-:W-:-:S03]  /*0240*/  I2FP.F32.S32 R13, R13 ;  /* 0x0000000d000d7245 */ /* 0x000fc60000201400 */
[----:B------:R-:W-:Y:S01]  /*0250*/  FADD R12, R8, -1 ;  /* 0xbf800000080c7421 */ /* 0x000fe20000000000 */
[----:B------:R-:W-:Y:S02]  /*0260*/  FSEL R8, RZ, -23, P0 ;  /* 0xc1b80000ff087808 */ /* 0x000fe40000000000 */
[----:B------:R-:W-:Y:S01]  /*0270*/  ISETP.GT.U32.AND P0, PT, R0, 0x7f7fffff, PT ;  /* 0x7f7fffff0000780c */ /* 0x000fe20003f04070 */
[C---:B------:R-:W-:Y:S02]  /*0280*/  FFMA R15, R12.reuse, -R15, 0.14084610342979431152 ;  /* 0x3e1039f60c0f7423 */ /* 0x040fe4000000080f */
[----:B------:R-:W-:Y:S02]  /*0290*/  FFMA R8, R13, 1.1920928955078125e-07, R8 ;  /* 0x340000000d087823 */ /* 0x000fe40000000008 */
[----:B------:R-:W-:-:S04]  /*02a0*/  FFMA R15, R12, R15, -0.12148627638816833496 ;  /* 0xbdf8cdcc0c0f7423 */ /* 0x000fc8000000000f */
[----:B------:R-:W-:-:S04]  /*02b0*/  FFMA R15, R12, R15, 0.13980610668659210205 ;  /* 0x3e0f29550c0f7423 */ /* 0x000fc8000000000f */
[----:B------:R-:W-:-:S04]  /*02c0*/  FFMA R15, R12, R15, -0.16684235632419586182 ;  /* 0xbe2ad8b90c0f7423 */ /* 0x000fc8000000000f */
[----:B------:R-:W-:-:S04]  /*02d0*/  FFMA R15, R12, R15, 0.20012299716472625732 ;  /* 0x3e4ced0b0c0f7423 */ /* 0x000fc8000000000f */
[----:B------:R-:W-:-:S04]  /*02e0*/  FFMA R15, R12, R15, -0.24999669194221496582 ;  /* 0xbe7fff220c0f7423 */ /* 0x000fc8000000000f */
[----:B------:R-:W-:-:S04]  /*02f0*/  FFMA R15, R12, R15, 0.33333182334899902344 ;  /* 0x3eaaaa780c0f7423 */ /* 0x000fc8000000000f */
[----:B------:R-:W-:-:S04]  /*0300*/  FFMA R15, R12, R15, -0.5 ;  /* 0xbf0000000c0f7423 */ /* 0x000fc8000000000f */
[----:B------:R-:W-:-:S04]  /*0310*/  FMUL R15, R12, R15 ;  /* 0x0000000f0c0f7220 */ /* 0x000fc80000400000 */
[----:B------:R-:W-:-:S04]  /*0320*/  FFMA R15, R12, R15, R12 ;  /* 0x0000000f0c0f7223 */ /* 0x000fc8000000000c */
[----:B------:R-:W-:Y:S01]  /*0330*/  FFMA R8, R8, 0.69314718246459960938, R15 ;  /* 0x3f31721808087823 */ /* 0x000fe2000000000f */
[C---:B------:R-:W-:Y:S01]  /*0340*/  @P0 FFMA R8, R0.reuse, R11, +INF ;  /* 0x7f80000000080423 */ /* 0x040fe2000000000b */
[----:B------:R-:W-:Y:S01]  /*0350*/  FSETP.NEU.AND P0, PT, R0, RZ, PT ;  /* 0x000000ff0000720b */ /* 0x000fe20003f0d000 */
[----:B0-----:R-:W-:Y:S02]  /*0360*/  FFMA R11, -R3, R10, 1 ;  /* 0x3f800000030b7423 */ /* 0x001fe4000000010a */
[----:B------:R-:W-:Y:S02]  /*0370*/  FMUL R8, R8, -0.43429449200630187988 ;  /* 0xbede5bd908087820 */ /* 0x000fe40000400000 */
[----:B------:R-:W-:-:S03]  /*0380*/  FFMA R11, R10, R11, R10 ;  /* 0x0000000b0a0b7223 */ /* 0x000fc6000000000a */
[----:B------:R-:W-:-:S04]  /*0390*/  FSEL R0, R8, +INF , P0 ;  /* 0x7f80000008007808 */ /* 0x000fc80000000000 */
[----:B------:R-:W0:Y:S01]  /*03a0*/  FCHK P0, R0, R3 ;  /* 0x0000000300007302 */ /* 0x000e220000000000 */
[----:B------:R-:W-:-:S04]  /*03b0*/  FFMA R8, R0, R11, RZ ;  /* 0x0000000b00087223 */ /* 0x000fc800000000ff */
[----:B------:R-:W-:-:S04]  /*03c0*/  FFMA R10, -R3, R8, R0 ;  /* 0x00000008030a7223 */ /* 0x000fc80000000100 */
[----:B------:R-:W-:Y:S01]  /*03d0*/  FFMA R13, R11, R10, R8 ;  /* 0x0000000a0b0d7223 */ /* 0x000fe20000000008 */
[----:B0-----:R-:W-:Y:S06]  /*03e0*/  @!P0 BRA `(.L_x_3) ;  /* 0x00000000000c8947 */ /* 0x001fec0003800000 */
[----:B------:R-:W-:-:S07]  /*03f0*/  MOV R8, 0x410 ;  /* 0x0000041000087802 */ /* 0x000fce0000000f00 */
[----:B------:R-:W-:Y:S05]  /*0400*/  CALL.REL.NOINC `($__internal_0_$__cuda_sm3x_div_rn_noftz_f32_slowpath) ;  /* 0x00000000001c7944 */ /* 0x000fea0003c00000 */
[----:B------:R-:W-:-:S07]  /*0410*/  MOV R13, R0 ;  /* 0x00000000000d7202 */ /* 0x000fce0000000f00 */
.L_x_3:
[----:B------:R-:W-:Y:S05]  /*0420*/  BSYNC.RECONVERGENT B1 ;  /* 0x0000000000017941 */ /* 0x000fea0003800200 */
.L_x_2:
[----:B------:R-:W0:Y:S02]  /*0430*/  LDC.64 R10, c[0x0][0x398] ;  /* 0x0000e600ff0a7b82 */ /* 0x000e240000000a00 */
[----:B0-----:R0:W-:Y:S02]  /*0440*/  REDG.E.ADD.F32.FTZ.RN.STRONG.GPU desc[UR6][R10.64], R13 ;  /* 0x0000000d0a0079a6 */ /* 0x0011e4000c12f306 */
.L_x_1:
[----:B------:R-:W-:Y:S05]  /*0450*/  BSYNC.RECONVERGENT B0 ;  /* 0x0000000000007941 */ /* 0x000fea0003800200 */
.L_x_0:
[----:B------:R-:W-:Y:S05]  /*0460*/  @!P2 BRA `(.L_x_4) ;  /* 0xfffffffc0024a947 */ /* 0x000fea000383ffff */
[----:B------:R-:W-:Y:S05]  /*0470*/  EXIT ;  /* 0x000000000000794d */ /* 0x000fea0003800000 */
        .weak           $__internal_0_$__cuda_sm3x_div_rn_noftz_f32_slowpath
        .type           $__internal_0_$__cuda_sm3x_div_rn_noftz_f32_slowpath,@function
        .size           $__internal_0_$__cuda_sm3x_div_rn_noftz_f32_slowpath,(.L_x_556 - $__internal_0_$__cuda_sm3x_div_rn_noftz_f32_slowpath)
$__internal_0_$__cuda_sm3x_div_rn_noftz_f32_slowpath:
[--C-:B------:R-:W-:Y:S01]  /*0480*/  SHF.R.U32.HI R11, RZ, 0x17, R3.reuse ;  /* 0x00000017ff0b7819 */ /* 0x100fe20000011603 */
[----:B------:R-:W-:Y:S01]  /*0490*/  BSSY.RECONVERGENT B2, `(.L_x_5) ;  /* 0x0000064000027945 */ /* 0x000fe20003800200 */
[--C-:B------:R-:W-:Y:S01]  /*04a0*/  SHF.R.U32.HI R10, RZ, 0x17, R0.reuse ;  /* 0x00000017ff0a7819 */ /* 0x100fe20000011600 */
[----:B------:R-:W-:Y:S01]  /*04b0*/  IMAD.MOV.U32 R12, RZ, RZ, R0 ;  /* 0x000000ffff0c7224 */ /* 0x000fe200078e0000 */
[----:B------:R-:W-:Y:S01]  /*04c0*/  LOP3.LUT R11, R11, 0xff, RZ, 0xc0, !PT ;  /* 0x000000ff0b0b7812 */ /* 0x000fe200078ec0ff */
[----:B------:R-:W-:Y:S01]  /*04d0*/  IMAD.MOV.U32 R13, RZ, RZ, R3 ;  /* 0x000000ffff0d7224 */ /* 0x000fe200078e0003 */
[----:B------:R-:W-:-:S03]  /*04e0*/  LOP3.LUT R16, R10, 0xff, RZ, 0xc0, !PT ;  /* 0x000000ff0a107812 */ /* 0x000fc600078ec0ff */
[----:B------:R-:W-:Y:S02]  /*04f0*/  VIADD R14, R11, 0xffffffff ;  /* 0xffffffff0b0e7836 */ /* 0x000fe40000000000 */
[----:B------:R-:W-:-:S03]  /*0500*/  VIADD R15, R16, 0xffffffff ;  /* 0xffffffff100f7836 */ /* 0x000fc60000000000 */
[----:B------:R-:W-:-:S04]  /*0510*/  ISETP.GT.U32.AND P0, PT, R14, 0xfd, PT ;  /* 0x000000fd0e00780c */ /* 0x000fc80003f04070 */
[----:B------:R-:W-:-:S13]  /*0520*/  ISETP.GT.U32.OR P0, PT, R15, 0xfd, P0 ;  /* 0x000000fd0f00780c */ /* 0x000fda0000704470 */
[----:B------:R-:W-:Y:S01]  /*0530*/  @!P0 IMAD.MOV.U32 R10, RZ, RZ, RZ ;  /* 0x000000ffff0a8224 */ /* 0x000fe200078e00ff */
[----:B------:R-:W-:Y:S06]  /*0540*/  @!P0 BRA `(.L_x_6) ;  /* 0x00000000005c8947 */ /* 0x000fec0003800000 */
[----:B------:R-:W-:Y:S02]  /*0550*/  FSETP.GTU.FTZ.AND P1, PT, |R3|, +INF , PT ;  /* 0x7f8000000300780b */ /* 0x000fe40003f3c200 */
[----:B------:R-:W-:-:S04]  /*0560*/  FSETP.GTU.FTZ.AND P0, PT, |R0|, +INF , PT ;  /* 0x7f8000000000780b */ /* 0x000fc80003f1c200 */
[----:B------:R-:W-:-:S13]  /*0570*/  PLOP3.LUT P0, PT, P0, P1, PT, 0xf8, 0x8f ;  /* 0x00000000008f781c */ /* 0x000fda0000703f70 */
[----:B------:R-:W-:Y:S05]  /*0580*/  @P0 BRA `(.L_x_7) ;  /* 0x00000004004c0947 */ /* 0x000fea0003800000 */
[----:B------:R-:W-:-:S13]  /*0590*/  LOP3.LUT P0, RZ, R13, 0x7fffffff, R12, 0xc8, !PT ;  /* 0x7fffffff0dff7812 */ /* 0x000fda000780c80c */
[----:B------:R-:W-:Y:S05]  /*05a0*/  @!P0 BRA `(.L_x_8) ;  /* 0x00000004003c8947 */ /* 0x000fea0003800000 */
[C---:B------:R-:W-:Y:S02]  /*05b0*/  FSETP.NEU.FTZ.AND P3, PT, |R0|.reuse, +INF , PT ;  /* 0x7f8000000000780b */ /* 0x040fe40003f7d200 */
[----:B------:R-:W-:Y:S02]  /*05c0*/  FSETP.NEU.FTZ.AND P1, PT, |R3|, +INF , PT ;  /* 0x7f8000000300780b */ /* 0x000fe40003f3d200 */
[----:B------:R-:W-:-:S11]  /*05d0*/  FSETP.NEU.FTZ.AND P0, PT, |R0|, +INF , PT ;  /* 0x7f8000000000780b */ /* 0x000fd60003f1d200 */
[----:B------:R-:W-:Y:S05]  /*05e0*/  @!P1 BRA !P3, `(.L_x_8) ;  /* 0x00000004002c9947 */ /* 0x000fea0005800000 */
[----:B------:R-:W-:-:S04]  /*05f0*/  LOP3.LUT P3, RZ, R12, 0x7fffffff, RZ, 0xc0, !PT ;  /* 0x7fffffff0cff7812 */ /* 0x000fc8000786c0ff */
[----:B------:R-:W-:-:S13]  /*0600*/  PLOP3.LUT P1, PT, P1, P3, PT, 0x2f, 0xf2 ;  /* 0x0000000000f2781c */ /* 0x000fda0000f26577 */
[----:B------:R-:W-:Y:S05]  /*0610*/  @P1 BRA `(.L_x_9) ;  /* 0x0000000400181947 */ /* 0x000fea0003800000 */
[----:B------:R-:W-:-:S04]  /*0620*/  LOP3.LUT P1, RZ, R13, 0x7fffffff, RZ, 0xc0, !PT ;  /* 0x7fffffff0dff7812 */ /* 0x000fc8000782c0ff */
[----:B------:R-:W-:-:S13]  /*0630*/  PLOP3.LUT P0, PT, P0, P1, PT, 0x2f, 0xf2 ;  /* 0x0000000000f2781c */ /* 0x000fda0000702577 */
[----:B------:R-:W-:Y:S05]  /*0640*/  @P0 BRA `(.L_x_10) ;  /* 0x0000000400000947 */ /* 0x000fea0003800000 */
[----:B------:R-:W-:Y:S02]  /*0650*/  ISETP.GE.AND P0, PT, R15, RZ, PT ;  /* 0x000000ff0f00720c */ /* 0x000fe40003f06270 */
[----:B------:R-:W-:-:S11]  /*0660*/  ISETP.GE.AND P1, PT, R14, RZ, PT ;  /* 0x000000ff0e00720c */ /* 0x000fd60003f26270 */
[----:B------:R-:W-:Y:S01]  /*0670*/  @P0 MOV R10, RZ ;  /* 0x000000ff000a0202 */ /* 0x000fe20000000f00 */
[----:B------:R-:W-:Y:S02]  /*0680*/  @!P0 IMAD.MOV.U32 R10, RZ, RZ, -0x40 ;  /* 0xffffffc0ff0a8424 */ /* 0x000fe400078e00ff */
[----:B------:R-:W-:Y:S01]  /*0690*/  @!P0 FFMA R12, R0, 1.84467440737095516160e+19, RZ ;  /* 0x5f800000000c8823 */ /* 0x000fe200000000ff */
[----:B------:R-:W-:Y:S01]  /*06a0*/  @!P1 FFMA R13, R3, 1.84467440737095516160e+19, RZ ;  /* 0x5f800000030d9823 */ /* 0x000fe200000000ff */
[----:B------:R-:W-:-:S07]  /*06b0*/  @!P1 VIADD R10, R10, 0x40 ;  /* 0x000000400a0a9836 */ /* 0x000fce0000000000 */
.L_x_6:
[----:B------:R-:W-:Y:S01]  /*06c0*/  LEA R0, R11, 0xc0800000, 0x17 ;  /* 0xc08000000b007811 */ /* 0x000fe200078eb8ff */
[----:B------:R-:W-:Y:S04]  /*06d0*/  BSSY.RECONVERGENT B3, `(.L_x_11) ;  /* 0x0000036000037945 */ /* 0x000fe80003800200 */
[----:B------:R-:W-:Y:S02]  /*06e0*/  IMAD.IADD R14, R13, 0x1, -R0 ;  /* 0x000000010d0e7824 */ /* 0x000fe400078e0a00 */
[----:B------:R-:W-:Y:S02]  /*06f0*/  VIADD R13, R16, 0xffffff81 ;  /* 0xffffff81100d7836 */ /* 0x000fe40000000000 */
[----:B------:R-:W0:Y:S01]  /*0700*/  MUFU.RCP R15, R14 ;  /* 0x0000000e000f7308 */ /* 0x000e220000001000 */
[----:B------:R-:W-:Y:S01]  /*0710*/  FADD.FTZ R17, -R14, -RZ ;  /* 0x800000ff0e117221 */ /* 0x000fe20000010100 */
[C---:B------:R-:W-:Y:S01]  /*0720*/  IMAD R0, R13.reuse, -0x800000, R12 ;  /* 0xff8000000d007824 */ /* 0x040fe200078e020c */
[----:B------:R-:W-:-:S04]  /*0730*/  IADD3 R13, PT, PT, R13, 0x7f, -R11 ;  /* 0x0000007f0d0d7810 */ /* 0x000fc80007ffe80b */
[----:B------:R-:W-:Y:S01]  /*0740*/  IADD3 R13, PT, PT, R13, R10, RZ ;  /* 0x0000000a0d0d7210 */ /* 0x000fe20007ffe0ff */
[----:B0-----:R-:W-:-:S04]  /*0750*/  FFMA R16, R15, R17, 1 ;  /* 0x3f8000000f107423 */ /* 0x001fc80000000011 */
[----:B------:R-:W-:-:S04]  /*0760*/  FFMA R19, R15, R16, R15 ;  /* 0x000000100f137223 */ /* 0x000fc8000000000f */
[----:B------:R-:W-:-:S04]  /*0770*/  FFMA R12, R0, R19, RZ ;  /* 0x00000013000c7223 */ /* 0x000fc800000000ff */
[----:B------:R-:W-:-:S04]  /*0780*/  FFMA R15, R17, R12, R0 ;  /* 0x0000000c110f7223 */ /* 0x000fc80000000000 */
[----:B------:R-:W-:-:S04]  /*0790*/  FFMA R16, R19, R15, R12 ;  /* 0x0000000f13107223 */ /* 0x000fc8000000000c */
[----:B------:R-:W-:-:S04]  /*07a0*/  FFMA R17, R17, R16, R0 ;  /* 0x0000001011117223 */ /* 0x000fc80000000000 */
[----:B------:R-:W-:-:S05]  /*07b0*/  FFMA R0, R19, R17, R16 ;  /* 0x0000001113007223 */ /* 0x000fca0000000010 */
[----:B------:R-:W-:-:S04]  /*07c0*/  SHF.R.U32.HI R11, RZ, 0x17, R0 ;  /* 0x00000017ff0b7819 */ /* 0x000fc80000011600 */
[----:B------:R-:W-:-:S05]  /*07d0*/  LOP3.LUT R11, R11, 0xff, RZ, 0xc0, !PT ;  /* 0x000000ff0b0b7812 */ /* 0x000fca00078ec0ff */
[----:B------:R-:W-:-:S04]  /*07e0*/  IMAD.IADD R14, R11, 0x1, R13 ;  /* 0x000000010b0e7824 */ /* 0x000fc800078e020d */
[----:B------:R-:W-:-:S05]  /*07f0*/  VIADD R10, R14, 0xffffffff ;  /* 0xffffffff0e0a7836 */ /* 0x000fca0000000000 */
[----:B------:R-:W-:-:S13]  /*0800*/  ISETP.GE.U32.AND P0, PT, R10, 0xfe, PT ;  /* 0x000000fe0a00780c */ /* 0x000fda0003f06070 */
[----:B------:R-:W-:Y:S05]  /*0810*/  @!P0 BRA `(.L_x_12) ;  /* 0x0000000000808947 */ /* 0x000fea0003800000 */
[----:B------:R-:W-:-:S13]  /*0820*/  ISETP.GT.AND P0, PT, R14, 0xfe, PT ;  /* 0x000000fe0e00780c */ /* 0x000fda0003f04270 */
[----:B------:R-:W-:Y:S05]  /*0830*/  @P0 BRA `(.L_x_13) ;  /* 0x00000000006c0947 */ /* 0x000fea0003800000 */
[----:B------:R-:W-:-:S13]  /*0840*/  ISETP.GE.AND P0, PT, R14, 0x1, PT ;  /* 0x000000010e00780c */ /* 0x000fda0003f06270 */
[----:B------:R-:W-:Y:S05]  /*0850*/  @P0 BRA `(.L_x_14) ;  /* 0x0000000000740947 */ /* 0x000fea0003800000 */
[----:B------:R-:W-:Y:S02]  /*0860*/  ISETP.GE.AND P0, PT, R14, -0x18, PT ;  /* 0xffffffe80e00780c */ /* 0x000fe40003f06270 */
[----:B------:R-:W-:-:S11]  /*0870*/  LOP3.LUT R0, R0, 0x80000000, RZ, 0xc0, !PT ;  /* 0x8000000000007812 */ /* 0x000fd600078ec0ff */
[----:B------:R-:W-:Y:S05]  /*0880*/  @!P0 BRA `(.L_x_14) ;  /* 0x0000000000688947 */ /* 0x000fea0003800000 */
[CCC-:B------:R-:W-:Y:S01]  /*0890*/  FFMA.RZ R10, R19.reuse, R17.reuse, R16.reuse ;  /* 0x00000011130a7223 */ /* 0x1c0fe2000000c010 */
[C---:B------:R-:W-:Y:S02]  /*08a0*/  VIADD R13, R14.reuse, 0x20 ;  /* 0x000000200e0d7836 */ /* 0x040fe40000000000 */
[CCC-:B------:R-:W-:Y:S01]  /*08b0*/  FFMA.RM R11, R19.reuse, R17.reuse, R16.reuse ;  /* 0x00000011130b7223 */ /* 0x1c0fe20000004010 */
[----:B------:R-:W-:Y:S02]  /*08c0*/  ISETP.NE.AND P3, PT, R14, RZ, PT ;  /* 0x000000ff0e00720c */ /* 0x000fe40003f65270 */
[----:B------:R-:W-:Y:S01]  /*08d0*/  LOP3.LUT R12, R10, 0x7fffff, RZ, 0xc0, !PT ;  /* 0x007fffff0a0c7812 */ /* 0x000fe200078ec0ff */
[----:B------:R-:W-:Y:S01]  /*08e0*/  FFMA.RP R10, R19, R17, R16 ;  /* 0x00000011130a7223 */ /* 0x000fe20000008010 */
[----:B------:R-:W-:Y:S01]  /*08f0*/  ISETP.NE.AND P1, PT, R14, RZ, PT ;  /* 0x000000ff0e00720c */ /* 0x000fe20003f25270 */
[----:B------:R-:W-:Y:S01]  /*0900*/  IMAD.MOV R14, RZ, RZ, -R14 ;  /* 0x000000ffff0e7224 */ /* 0x000fe200078e0a0e */
[----:B------:R-:W-:-:S02]  /*0910*/  LOP3.LUT R12, R12, 0x800000, RZ, 0xfc, !PT ;  /* 0x008000000c0c7812 */ /* 0x000fc400078efcff */
[----:B------:R-:W-:Y:S02]  /*0920*/  FSETP.NEU.FTZ.AND P0, PT, R10, R11, PT ;  /* 0x0000000b0a00720b */ /* 0x000fe40003f1d000 */
[----:B------:R-:W-:Y:S02]  /*0930*/  SHF.L.U32 R13, R12, R13, RZ ;  /* 0x0000000d0c0d7219 */ /* 0x000fe400000006ff */
[----:B------:R-:W-:Y:S02]  /*0940*/  SEL R11, R14, RZ, P3 ;  /* 0x000000ff0e0b7207 */ /* 0x000fe40001800000 */
[----:B------:R-:W-:Y:S02]  /*0950*/  ISETP.NE.AND P1, PT, R13, RZ, P1 ;  /* 0x000000ff0d00720c */ /* 0x000fe40000f25270 */
[----:B------:R-:W-:Y:S02]  /*0960*/  SHF.R.U32.HI R11, RZ, R11, R12 ;  /* 0x0000000bff0b7219 */ /* 0x000fe4000001160c */
[----:B------:R-:W-:-:S02]  /*0970*/  PLOP3.LUT P0, PT, P0, P1, PT, 0xf8, 0x8f ;  /* 0x00000000008f781c */ /* 0x000fc40000703f70 */
[----:B------:R-:W-:Y:S02]  /*0980*/  SHF.R.U32.HI R13, RZ, 0x1, R11 ;  /* 0x00000001ff0d7819 */ /* 0x000fe4000001160b */
[----:B------:R-:W-:-:S04]  /*0990*/  SEL R10, RZ, 0x1, !P0 ;  /* 0x00000001ff0a7807 */ /* 0x000fc80004000000 */
[----:B------:R-:W-:-:S04]  /*09a0*/  LOP3.LUT R10, R10, 0x1, R13, 0xf8, !PT ;  /* 0x000000010a0a7812 */ /* 0x000fc800078ef80d */
[----:B------:R-:W-:-:S04]  /*09b0*/  LOP3.LUT R10, R10, R11, RZ, 0xc0, !PT ;  /* 0x0000000b0a0a7212 */ /* 0x000fc800078ec0ff */
[----:B------:R-:W-:-:S04]  /*09c0*/  IADD3 R13, PT, PT, R13, R10, RZ ;  /* 0x0000000a0d0d7210 */ /* 0x000fc80007ffe0ff */
[----:B------:R-:W-:Y:S01]  /*09d0*/  LOP3.LUT R0, R13, R0, RZ, 0xfc, !PT ;  /* 0x000000000d007212 */ /* 0x000fe200078efcff */
[----:B------:R-:W-:Y:S06]  /*09e0*/  BRA `(.L_x_14) ;  /* 0x0000000000107947 */ /* 0x000fec0003800000 */
.L_x_13:
[----:B------:R-:W-:-:S04]  /*09f0*/  LOP3.LUT R0, R0, 0x80000000, RZ, 0xc0, !PT ;  /* 0x8000000000007812 */ /* 0x000fc800078ec0ff */
[----:B------:R-:W-:Y:S01]  /*0a00*/  LOP3.LUT R0, R0, 0x7f800000, RZ, 0xfc, !PT ;  /* 0x7f80000000007812 */ /* 0x000fe200078efcff */
[----:B------:R-:W-:Y:S06]  /*0a10*/  BRA `(.L_x_14) ;  /* 0x0000000000047947 */ /* 0x000fec0003800000 */
.L_x_12:
[----:B------:R-:W-:-:S07]  /*0a20*/  IMAD R0, R13, 0x800000, R0 ;  /* 0x008000000d007824 */ /* 0x000fce00078e0200 */
.L_x_14:
[----:B------:R-:W-:Y:S05]  /*0a30*/  BSYNC.RECONVERGENT B3 ;  /* 0x0000000000037941 */ /* 0x000fea0003800200 */
.L_x_11:
[----:B------:R-:W-:Y:S05]  /*0a40*/  BRA `(.L_x_15) ;  /* 0x0000000000207947 */ /* 0x000fea0003800000 */
.L_x_10:
[----:B------:R-:W-:-:S04]  /*0a50*/  LOP3.LUT R0, R13, 0x80000000, R12, 0x48, !PT ;  /* 0x800000000d007812 */ /* 0x000fc800078e480c */
[----:B------:R-:W-:Y:S01]  /*0a60*/  LOP3.LUT R0, R0, 0x7f800000, RZ, 0xfc, !PT ;  /* 0x7f80000000007812 */ /* 0x000fe200078efcff */
[----:B------:R-:W-:Y:S06]  /*0a70*/  BRA `(.L_x_15) ;  /* 0x0000000000147947 */ /* 0x000fec0003800000 */
.L_x_9:
[----:B------:R-:W-:Y:S01]  /*0a80*/  LOP3.LUT R0, R13, 0x80000000, R12, 0x48, !PT ;  /* 0x800000000d007812 */ /* 0x000fe200078e480c */
[----:B------:R-:W-:Y:S06]  /*0a90*/  BRA `(.L_x_15) ;  /* 0x00000000000c7947 */ /* 0x000fec0003800000 */
.L_x_8:
[----:B------:R-:W0:Y:S01]  /*0aa0*/  MUFU.RSQ R0, -QNAN ;  /* 0xffc0000000007908 */ /* 0x000e220000001400 */
[----:B------:R-:W-:Y:S05]  /*0ab0*/  BRA `(.L_x_15) ;  /* 0x0000000000047947 */ /* 0x000fea0003800000 */
.L_x_7:
[----:B------:R-:W-:-:S07]  /*0ac0*/  FADD.FTZ R0, R0, R3 ;  /* 0x0000000300007221 */ /* 0x000fce0000010000 */
.L_x_15:
[----:B------:R-:W-:Y:S05]  /*0ad0*/  BSYNC.RECONVERGENT B2 ;  /* 0x0000000000027941 */ /* 0x000fea0003800200 */
.L_x_5:
[----:B------:R-:W-:Y:S02]  /*0ae0*/  IMAD.MOV.U32 R10, RZ, RZ, R8 ;  /* 0x000000ffff0a7224 */ /* 0x000fe400078e0008 */
[----:B------:R-:W-:-:S04]  /*0af0*/  IMAD.MOV.U32 R11, RZ, RZ, 0x0 ;  /* 0x00000000ff0b7424 */ /* 0x000fc800078e00ff */
[----:B0-----:R-:W-:Y:S05]  /*0b00*/  RET.REL.NODEC R10 `(SoftMaxAverageLoss) ;  /* 0xfffffff40a3c7950 */ /* 0x001fea0003c3ffff */
.L_x_16:
[----:B------:R-:W-:-:S00]  /*0b10*/  BRA `(.L_x_16) ;  /* 0xfffffffc00fc7947 */ /* 0x000fc0000383ffff */
[----:B------:R-:W-:-:S00]  /*0b20*/  NOP ;  /* 0x0000000000007918 */ /* 0x000fc00000000000 */
        /* <DEDUP_REMOVED lines=13> */
.L_x_556:


//--------------------- .text.MSELossFP16         --------------------------
	.section	.text.MSELossFP16,"ax",@progbits
	.align	128
        .global         MSELossFP16
        .type           MSELossFP16,@function
        .size           MSELossFP16,(.L_x_565 - MSELossFP16)
        .other          MSELossFP16,@"STO_CUDA_ENTRY STV_DEFAULT"
MSELossFP16:
.text.MSELossFP16:
[----:B------:R-:W-:Y:S01]  /*0000*/  LDC R1, c[0x0][0x37c] ;  /* 0x0000df00ff017b82 */ /* 0x000fe20000000800 */
[----:B------:R-:W0:Y:S07]  /*0010*/  S2R R0, SR_TID.X ;  /* 0x0000000000007919 */ /* 0x000e2e0000002100 */
[----:B------:R-:W1:Y:S01]  /*0020*/  S2UR UR4, SR_CTAID.X ;  /* 0x00000000000479c3 */ /* 0x000e620000002500 */
[----:B------:R-:W1:Y:S01]  /*0030*/  LDCU UR8, c[0x0][0x360] ;  /* 0x00006c00ff0877ac */ /* 0x000e620008000800 */
[----:B------:R-:W-:Y:S01]  /*0040*/  BSSY.RECONVERGENT B0, `(.L_x_17) ;  /* 0x0000040000007945 */ /* 0x000fe20003800200 */
[----:B------:R-:W2:Y:S05]  /*0050*/  LDCU UR5, c[0x0][0x380] ;  /* 0x00007000ff0577ac */ /* 0x000eaa0008000800 */
[----:B------:R-:W3:Y:S01]  /*0060*/  LDC.64 R2, c[0x0][0x3a0] ;  /* 0x0000e800ff027b82 */ /* 0x000ee20000000a00 */
[----:B------:R-:W3:Y:S01]  /*0070*/  LDCU.64 UR6, c[0x0][0x358] ;  /* 0x00006b00ff0677ac */ /* 0x000ee20008000a00 */
[----:B--2---:R-:W-:-:S02]  /*0080*/  ULEA.HI UR5, UR5, UR5, URZ, 0x1 ;  /* 0x0000000505057291 */ /* 0x004fc4000f8f08ff */
[----:B-1----:R-:W-:Y:S02]  /*0090*/  UIMAD UR4, UR4, UR8, URZ ;  /* 0x00000008040472a4 */ /* 0x002fe4000f8e02ff */
[----:B------:R-:W-:-:S04]  /*00a0*/  USHF.R.S32.HI UR5, URZ, 0x1, UR5 ;  /* 0x00000001ff057899 */ /* 0x000fc80008011405 */
[----:B0-----:R-:W-:Y:S01]  /*00b0*/  VIADD R5, R0, UR4 ;  /* 0x0000000400057c36 */ /* 0x001fe20008000000 */
[----:B---3--:R0:W-:Y:S04]  /*00c0*/  STG.E.U16 desc[UR6][R2.64], RZ ;  /* 0x000000ff02007986 */ /* 0x0081e8000c101506 */
[----:B------:R-:W-:-:S13]  /*00d0*/  ISETP.GE.AND P0, PT, R5, UR5, PT ;  /* 0x0000000505007c0c */ /* 0x000fda000bf06270 */
[----:B0-----:R-:W-:Y:S05]  /*00e0*/  @P0 BRA `(.L_x_18) ;  /* 0x0000000000d40947 */ /* 0x001fea0003800000 */
[----:B------:R-:W0:Y:S02]  /*00f0*/  LDC R4, c[0x0][0x370] ;  /* 0x0000dc00ff047b82 */ /* 0x000e240000000800 */
[----:B0-----:R-:W-:-:S07]  /*0100*/  IMAD R4, R4, UR8, RZ ;  /* 0x0000000804047c24 */ /* 0x001fce000f8e02ff */
.L_x_23:
[----:B0-----:R-:W0:Y:S08]  /*0110*/  LDC.64 R6, c[0x0][0x398] ;  /* 0x0000e600ff067b82 */ /* 0x001e300000000a00 */
[----:B------:R-:W1:Y:S01]  /*0120*/  LDC.64 R8, c[0x0][0x390] ;  /* 0x0000e400ff087b82 */ /* 0x000e620000000a00 */
[----:B0-----:R-:W-:-:S06]  /*0130*/  IMAD.WIDE R6, R5, 0x4, R6 ;  /* 0x0000000405067825 */ /* 0x001fcc00078e0206 */
[----:B------:R-:W2:Y:S01]  /*0140*/  LDG.E R6, desc[UR6][R6.64] ;  /* 0x0000000606067981 */ /* 0x000ea2000c1e1900 */
[----:B-1----:R-:W-:-:S06]  /*0150*/  IMAD.WIDE R8, R5, 0x4, R8 ;  /* 0x0000000405087825 */ /* 0x002fcc00078e0208 */
[----:B------:R-:W2:Y:S02]  /*0160*/  LDG.E R9, desc[UR6][R8.64] ;  /* 0x0000000608097981 */ /* 0x000ea4000c1e1900 */
[----:B--2---:R-:W-:-:S04]  /*0170*/  HFMA2 R9, R6, 1, 1, -R9 ;  /* 0x3c003c0006097831 */ /* 0x004fc80000100009 */
[----:B------:R-:W-:-:S05]  /*0180*/  HMUL2 R7, R9, R9 ;  /* 0x0000000909077232 */ /* 0x000fca0000000000 */
[--C-:B------:R-:W-:Y:S02]  /*0190*/  HADD2.F32 R12, -RZ, R7.reuse.H0_H0 ;  /* 0x20000007ff0c7230 */ /* 0x100fe40000004100 */
[----:B------:R-:W-:Y:S02]  /*01a0*/  HADD2.F32 R14, -RZ, R7.H1_H1 ;  /* 0x30000007ff0e7230 */ /* 0x000fe40000004100 */
[----:B------:R-:W0:Y:S01]  /*01b0*/  LDC.64 R6, c[0x0][0x388] ;  /* 0x0000e200ff067b82 */ /* 0x000e220000000a00 */
[----:B------:R-:W-:Y:S02]  /*01c0*/  FMUL R13, R12, 0.5 ;  /* 0x3f0000000c0d7820 */ /* 0x000fe40000400000 */
[----:B------:R-:W-:-:S03]  /*01d0*/  FMUL R15, R14, 0.5 ;  /* 0x3f0000000e0f7820 */ /* 0x000fc60000400000 */
[----:B------:R-:W-:Y:S02]  /*01e0*/  F2FP.F16.F32.PACK_AB R10, RZ, R13 ;  /* 0x0000000dff0a723e */ /* 0x000fe400000000ff */
[----:B------:R-:W-:-:S03]  /*01f0*/  F2FP.F16.F32.PACK_AB R11, RZ, R15 ;  /* 0x0000000fff0b723e */ /* 0x000fc600000000ff */
[C---:B------:R-:W-:Y:S02]  /*0200*/  HSETP2.GEU.AND P3, PT, |R10|.reuse.H0_H0, 8.523464202880859375e-06, 8.523464202880859375e-06, PT ;  /* 0x008f008f0a007434 */ /* 0x040fe40003f6ea00 */
[----:B------:R-:W-:Y:S02]  /*0210*/  HSETP2.GT.AND P2, PT, |R10|.H0_H0, RZ.H0_H0, PT ;  /* 0x200000ff0a007234 */ /* 0x000fe40003f44a00 */
[C---:B------:R-:W-:Y:S02]  /*0220*/  HSETP2.GEU.AND P0, PT, |R11|.reuse.H0_H0, 8.523464202880859375e-06, 8.523464202880859375e-06, PT ;  /* 0x008f008f0b007434 */ /* 0x040fe40003f0ea00 */
[----:B------:R-:W-:Y:S02]  /*0230*/  HSETP2.GT.AND P1, PT, |R11|.H0_H0, RZ.H0_H0, PT ;  /* 0x200000ff0b007234 */ /* 0x000fe40003f24a00 */
[----:B------:R-:W-:-:S03]  /*0240*/  PLOP3.LUT P2, PT, P3, P2, PT, 0xf2, 0x2f ;  /* 0x00000000002f781c */ /* 0x000fc60001f45e72 */
[----:B------:R-:W-:-:S10]  /*0250*/  PLOP3.LUT P0, PT, P0, P1, PT, 0xf2, 0x2f ;  /* 0x00000000002f781c */ /* 0x000fd40000703e72 */
[----:B------:R-:W-:-:S03]  /*0260*/  @!P2 FFMA R8, R13, -2, R12 ;  /* 0xc00000000d08a823 */ /* 0x000fc6000000000c */
[----:B------:R-:W-:Y:S01]  /*0270*/  @!P0 FFMA R12, R15, -2, R14 ;  /* 0xc00000000f0c8823 */ /* 0x000fe2000000000e */
[----:B------:R-:W-:-:S03]  /*0280*/  @!P2 FFMA R8, R8, 0.5, R13 ;  /* 0x3f0000000808a823 */ /* 0x000fc6000000000d */
[----:B------:R-:W-:Y:S02]  /*0290*/  @!P0 FFMA R12, R12, 0.5, R15 ;  /* 0x3f0000000c0c8823 */ /* 0x000fe4000000000f */
[----:B------:R-:W-:-:S03]  /*02a0*/  @!P2 F2FP.F16.F32.PACK_AB R10, RZ, R8 ;  /* 0x00000008ff0aa23e */ /* 0x000fc600000000ff */
[----:B------:R-:W-:Y:S01]  /*02b0*/  @!P0 F2FP.F16.F32.PACK_AB R11, RZ, R12 ;  /* 0x0000000cff0b823e */ /* 0x000fe200000000ff */
[----:B0-----:R-:W-:-:S03]  /*02c0*/  IMAD.WIDE R6, R5, 0x4, R6 ;  /* 0x0000000405067825 */ /* 0x001fc600078e0206 */
[----:B------:R-:W-:Y:S02]  /*02d0*/  PRMT R10, R10, 0x5410, R11 ;  /* 0x000054100a0a7816 */ /* 0x000fe4000000000b */
[----:B------:R0:W-:Y:S04]  /*02e0*/  STG.E desc[UR6][R6.64], R9 ;  /* 0x0000000906007986 */ /* 0x0001e8000c101906 */
[----:B------:R1:W-:Y:S01]  /*02f0*/  ATOM.E.ADD.F16x2.RN.STRONG.GPU P0, RZ, desc[UR6][R2.64], R10 ;  /* 0x8000000a02ff79a2 */ /* 0x0003e2000c10e106 */
[----:B------:R-:W-:Y:S01]  /*0300*/  IMAD.IADD R5, R4, 0x1, R5 ;  /* 0x0000000104057824 */ /* 0x000fe200078e0205 */
[----:B------:R-:W-:Y:S04]  /*0310*/  BSSY.RECONVERGENT B1, `(.L_x_19) ;  /* 0x0000011000017945 */ /* 0x000fe80003800200 */
[----:B------:R-:W-:Y:S01]  /*0320*/  ISETP.GE.AND P1, PT, R5, UR5, PT ;  /* 0x0000000505007c0c */ /* 0x000fe2000bf26270 */
[----:B01----:R-:W-:-:S12]  /*0330*/  @P0 BRA `(.L_x_20) ;  /* 0x0000000000380947 */ /* 0x003fd80003800000 */
[----:B------:R-:W0:Y:S02]  /*0340*/  QSPC.E.S P0, RZ, [R2] ;  /* 0x0000000002ff73aa */ /* 0x000e240000000500 */
[----:B0-----:R-:W-:Y:S05]  /*0350*/  @!P0 BRA `(.L_x_21) ;  /* 0x0000000000248947 */ /* 0x001fea0003800000 */
[----:B------:R-:W0:Y:S01]  /*0360*/  LDCU UR9, c[0x0][0x3a0] ;  /* 0x00007400ff0977ac */ /* 0x000e220008000800 */
[----:B------:R-:W-:Y:S02]  /*0370*/  PRMT R10, R10, 0x5410, R11 ;  /* 0x000054100a0a7816 */ /* 0x000fe4000000000b */
[----:B0-----:R-:W-:-:S04]  /*0380*/  MOV R6, UR9 ;  /* 0x0000000900067c02 */ /* 0x001fc80008000f00 */
[----:B------:R-:W-:-:S07]  /*0390*/  MOV R6, R6 ;  /* 0x0000000600067202 */ /* 0x000fce0000000f00 */
.L_x_22:
[----:B------:R-:W0:Y:S02]  /*03a0*/  LDS R8, [R6] ;  /* 0x0000000006087984 */ /* 0x000e240000000800 */
[----:B0-----:R-:W-:-:S05]  /*03b0*/  HFMA2 R9, R8, 1, 1, R10 ;  /* 0x3c003c0008097831 */ /* 0x001fca000000000a */
[----:B------:R-:W0:Y:S02]  /*03c0*/  ATOMS.CAST.SPIN P0, [R6], R8, R9 ;  /* 0x000000080600758d */ /* 0x000e240001800009 */
[----:B0-----:R-:W-:Y:S05]  /*03d0*/  @!P0 BRA `(.L_x_22) ;  /* 0xfffffffc00f08947 */ /* 0x001fea000383ffff */
[----:B------:R-:W-:Y:S05]  /*03e0*/  BRA `(.L_x_20) ;  /* 0x00000000000c7947 */ /* 0x000fea0003800000 */
.L_x_21:
[----:B------:R-:W2:Y:S02]  /*03f0*/  LD.E R6, desc[UR6][R2.64] ;  /* 0x0000000602067980 */ /* 0x000ea4000c101900 */
[----:B--2---:R-:W-:-:S05]  /*0400*/  IMAD.IADD R7, R10, 0x1, R6 ;  /* 0x000000010a077824 */ /* 0x004fca00078e0206 */
[----:B------:R0:W-:Y:S02]  /*0410*/  ST.E desc[UR6][R2.64], R7 ;  /* 0x0000000702007985 */ /* 0x0001e4000c101906 */
.L_x_20:
[----:B------:R-:W-:Y:S05]  /*0420*/  BSYNC.RECONVERGENT B1 ;  /* 0x0000000000017941 */ /* 0x000fea0003800200 */
.L_x_19:
[----:B------:R-:W-:Y:S05]  /*0430*/  @!P1 BRA `(.L_x_23) ;  /* 0xfffffffc00349947 */ /* 0x000fea000383ffff */
.L_x_18:
[----:B------:R-:W-:Y:S05]  /*0440*/  BSYNC.RECONVERGENT B0 ;  /* 0x0000000000007941 */ /* 0x000fea0003800200 */
.L_x_17:
[----:B------:R-:W0:Y:S01]  /*0450*/  LDC R5, c[0x0][0x380] ;  /* 0x0000e000ff057b82 */ /* 0x000e220000000800 */
[----:B------:R-:W-:Y:S01]  /*0460*/  IMAD.MOV R0, RZ, RZ, -R0 ;  /* 0x000000ffff007224 */ /* 0x000fe200078e0a00 */
[----:B0-----:R-:W-:-:S04]  /*0470*/  LOP3.LUT R2, R5, 0x1, RZ, 0xc0, !PT ;  /* 0x0000000105027812 */ /* 0x001fc800078ec0ff */
[----:B------:R-:W-:-:S04]  /*0480*/  ISETP.NE.U32.AND P0, PT, R2, 0x1, PT ;  /* 0x000000010200780c */ /* 0x000fc80003f05070 */
[----:B------:R-:W-:-:S13]  /*0490*/  ISETP.NE.OR P0, PT, R0, UR4, P0 ;  /* 0x0000000400007c0c */ /* 0x000fda0008705670 */
[----:B------:R-:W-:Y:S05]  /*04a0*/  @P0 EXIT ;  /* 0x000000000000094d */ /* 0x000fea0003800000 */
[----:B------:R-:W0:Y:S08]  /*04b0*/  LDC.64 R6, c[0x0][0x398] ;  /* 0x0000e600ff067b82 */ /* 0x000e300000000a00 */
[----:B------:R-:W1:Y:S08]  /*04c0*/  LDC.64 R8, c[0x0][0x390] ;  /* 0x0000e400ff087b82 */ /* 0x000e700000000a00 */
[----:B------:R-:W2:Y:S01]  /*04d0*/  LDC.64 R10, c[0x0][0x388] ;  /* 0x0000e200ff0a7b82 */ /* 0x000ea20000000a00 */
[----:B0-----:R-:W-:-:S07]  /*04e0*/  IMAD.WIDE R6, R5, 0x2, R6 ;  /* 0x0000000205067825 */ /* 0x001fce00078e0206 */
[----:B------:R-:W0:Y:S01]  /*04f0*/  LDC.64 R2, c[0x0][0x3a0] ;  /* 0x0000e800ff027b82 */ /* 0x000e220000000a00 */
[----:B------:R-:W3:Y:S01]  /*0500*/  LDG.E.U16 R6, desc[UR6][R6.64+-0x2] ;  /* 0xfffffe0606067981 */ /* 0x000ee2000c1e1500 */
[----:B-1----:R-:W-:-:S06]  /*0510*/  IMAD.WIDE R8, R5, 0x2, R8 ;  /* 0x0000000205087825 */ /* 0x002fcc00078e0208 */
[----:B------:R-:W3:Y:S01]  /*0520*/  LDG.E.U16 R9, desc[UR6][R8.64+-0x2] ;  /* 0xfffffe0608097981 */ /* 0x000ee2000c1e1500 */
[----:B--2---:R-:W-:Y:S01]  /*0530*/  IMAD.WIDE R10, R5, 0x2, R10 ;  /* 0x00000002050a7825 */ /* 0x004fe200078e020a */
[----:B0-----:R-:W-:Y:S02]  /*0540*/  MOV R5, R3 ;  /* 0x0000000300057202 */ /* 0x001fe40000000f00 */
[----:B------:R-:W-:Y:S01]  /*0550*/  LOP3.LUT R4, R2, 0xfffffffd, RZ, 0xc0, !PT ;  /* 0xfffffffd02047812 */ /* 0x000fe200078ec0ff */
[----:B---3--:R-:W-:-:S05]  /*0560*/  HADD2 R9, R6.H0_H0, -R9.H0_H0 ;  /* 0xa000000906097230 */ /* 0x008fca0000000800 */
[----:B------:R-:W-:Y:S01]  /*0570*/  PRMT R7, R9, 0x7610, R7 ;  /* 0x0000761009077816 */ /* 0x000fe20000000007 */
[----:B------:R-:W-:-:S05]  /*0580*/  HMUL2 R9, R9.H0_H0, R9.H0_H0 ;  /* 0x2000000909097232 */ /* 0x000fca0000000800 */
[----:B------:R-:W-:-:S05]  /*0590*/  HADD2.F32 R9, -RZ, R9.H0_H0 ;  /* 0x20000009ff097230 */ /* 0x000fca0000004100 */
[----:B------:R-:W-:-:S05]  /*05a0*/  FMUL R0, R9, 0.5 ;  /* 0x3f00000009007820 */ /* 0x000fca0000400000 */
[----:B------:R-:W-:-:S05]  /*05b0*/  F2FP.F16.F32.PACK_AB R3, RZ, R0 ;  /* 0x00000000ff03723e */ /* 0x000fca00000000ff */
[C---:B------:R-:W-:Y:S02]  /*05c0*/  HSETP2.GEU.AND P1, PT, |R3|.reuse.H0_H0, 8.523464202880859375e-06, 8.523464202880859375e-06, PT ;  /* 0x008f008f03007434 */ /* 0x040fe40003f2ea00 */
[----:B------:R-:W-:Y:S01]  /*05d0*/  HSETP2.GT.AND P0, PT, |R3|.H0_H0, RZ.H0_H0, PT ;  /* 0x200000ff03007234 */ /* 0x000fe20003f04a00 */
[----:B------:R0:W-:Y:S04]  /*05e0*/  STG.E.U16 desc[UR6][R10.64+-0x2], R7 ;  /* 0xfffffe070a007986 */ /* 0x0001e8000c101506 */
[----:B------:R-:W-:Y:S01]  /*05f0*/  PLOP3.LUT P0, PT, P1, P0, PT, 0xf2, 0x2f ;  /* 0x00000000002f781c */ /* 0x000fe20000f01e72 */
[----:B------:R0:W5:Y:S01]  /*0600*/  LD.E R13, desc[UR6][R4.64] ;  /* 0x00000006040d7980 */ /* 0x000162000c101900 */
[----:B------:R-:W-:-:S04]  /*0610*/  LOP3.LUT R6, R2, 0x2, RZ, 0xc0, !PT ;  /* 0x0000000202067812 */ /* 0x000fc800078ec0ff */
[----:B------:R-:W-:-:S07]  /*0620*/  ISETP.EQ.U32.AND P1, PT, R6, RZ, PT ;  /* 0x000000ff0600720c */ /* 0x000fce0003f22070 */
[----:B------:R-:W-:-:S04]  /*0630*/  @!P0 FFMA R9, R0, -2, R9 ;  /* 0xc000000000098823 */ /* 0x000fc80000000009 */
[----:B------:R-:W-:Y:S01]  /*0640*/  @!P0 FFMA R9, R9, 0.5, R0 ;  /* 0x3f00000009098823 */ /* 0x000fe20000000000 */
[----:B------:R-:W-:-:S04]  /*0650*/  IMAD.MOV.U32 R0, RZ, RZ, 0x3254 ;  /* 0x00003254ff007424 */ /* 0x000fc800078e00ff */
[----:B------:R-:W-:Y:S02]  /*0660*/  @!P0 F2FP.F16.F32.PACK_AB R3, RZ, R9 ;  /* 0x00000009ff03823e */ /* 0x000fe400000000ff */
[----:B0-----:R-:W-:-:S07]  /*0670*/  SEL R0, R0, 0x7610, P1 ;  /* 0x0000761000007807 */ /* 0x001fce0000800000 */
.L_x_24:
[----:B-----5:R-:W-:-:S05]  /*0680*/  HADD2 R6, R13, R3.H0_H0 ;  /* 0x200000030d067230 */ /* 0x020fca0000000000 */
[----:B------:R-:W-:-:S05]  /*0690*/  PRMT R7, R13, R0, R6 ;  /* 0x000000000d077216 */ /* 0x000fca0000000006 */
[----:B------:R-:W2:Y:S02]  /*06a0*/  ATOM.E.CAS.STRONG.GPU PT, R6, [R4], R13, R7 ;  /* 0x0000000d0406738b */ /* 0x000ea400001ee107 */
[----:B--2---:R-:W-:Y:S02]  /*06b0*/  ISETP.NE.U32.AND P0, PT, R6, R13, PT ;  /* 0x0000000d0600720c */ /* 0x004fe40003f05070 */
[----:B------:R-:W-:-:S11]  /*06c0*/  MOV R13, R6 ;  /* 0x00000006000d7202 */ /* 0x000fd60000000f00 */
[----:B------:R-:W-:Y:S05]  /*06d0*/  @P0 BRA `(.L_x_24) ;  /* 0xfffffffc00e80947 */ /* 0x000fea000383ffff */
[----:B------:R-:W-:Y:S05]  /*06e0*/  EXIT ;  /* 0x000000000000794d */ /* 0x000fea0003800000 */
.L_x_25:
        /* <DEDUP_REMOVED lines=9> */
.L_x_565:


//--------------------- .text.MSELossbyBatchesFP16 --------------------------
	.section	.text.MSELossbyBatchesFP16,"ax",@progbits
	.align	128
        .global         MSELossbyBatchesFP16
        .type           MSELossbyBatchesFP16,@function
        .size           MSELossbyBatchesFP16,(.L_x_566 - MSELossbyBatchesFP16)
        .other          MSELossbyBatchesFP16,@"STO_CUDA_ENTRY STV_DEFAULT"
MSELossbyBatchesFP16:
.text.MSELossbyBatchesFP16:
        /* <DEDUP_REMOVED lines=8> */
[----:B------:R-:W0:Y:S01]  /*0080*/  S2R R10, SR_TID.Y ;  /* 0x00000000000a7919 */ /* 0x000e220000002200 */
[----:B------:R-:W0:Y:S01]  /*0090*/  S2UR UR4, SR_CTAID.Y ;  /* 0x00000000000479c3 */ /* 0x000e220000002600 */
[----:B------:R-:W1:Y:S07]  /*00a0*/  LDCU.64 UR8, c[0x0][0x358] ;  /* 0x00006b00ff0877ac */ /* 0x000e6e0008000a00 */
[----:B------:R-:W0:Y:S01]  /*00b0*/  LDC R11, c[0x0][0x364] ;  /* 0x0000d900ff0b7b82 */ /* 0x000e220000000800 */
[----:B------:R-:W2:Y:S01]  /*00c0*/  LDCU UR5, c[0x0][0x374] ;  /* 0x00006e80ff0577ac */ /* 0x000ea20008000800 */
[----:B------:R-:W3:Y:S02]  /*00d0*/  LDCU UR6, c[0x0][0x370] ;  /* 0x00006e00ff0677ac */ /* 0x000ee40008000800 */
[----:B---3--:R-:W-:-:S02]  /*00e0*/  IMAD R13, R13, UR6, RZ ;  /* 0x000000060d0d7c24 */ /* 0x008fc4000f8e02ff */
[C---:B0-----:R-:W-:Y:S02]  /*00f0*/  IMAD R10, R11.reuse, UR4, R10 ;  /* 0x000000040b0a7c24 */ /* 0x041fe4000f8e020a */
[----:B-12---:R-:W-:-:S07]  /*0100*/  IMAD R11, R11, UR5, RZ ;  /* 0x000000050b0b7c24 */ /* 0x006fce000f8e02ff */
.L_x_31:
[----:B------:R-:W0:Y:S01]  /*0110*/  LDC R15, c[0x0][0x384] ;  /* 0x0000e100ff0f7b82 */ /* 0x000e220000000800 */
[----:B------:R-:W-:Y:S01]  /*0120*/  BSSY.RECONVERGENT B0, `(.L_x_26) ;  /* 0x000002f000007945 */ /* 0x000fe20003800200 */
[----:B0-----:R-:W-:-:S13]  /*0130*/  ISETP.GE.AND P0, PT, R10, R15, PT ;  /* 0x0000000f0a00720c */ /* 0x001fda0003f06270 */
[----:B------:R-:W-:Y:S05]  /*0140*/  @P0 BRA `(.L_x_27) ;  /* 0x0000000000b00947 */ /* 0x000fea0003800000 */
[----:B------:R-:W0:Y:S01]  /*0150*/  LDC.64 R2, c[0x0][0x398] ;  /* 0x0000e600ff027b82 */ /* 0x000e220000000a00 */
[----:B------:R-:W-:Y:S02]  /*0160*/  IMAD R15, R0, R15, RZ ;  /* 0x0000000f000f7224 */ /* 0x000fe400078e02ff */
[----:B------:R-:W-:-:S05]  /*0170*/  IMAD.MOV.U32 R12, RZ, RZ, R10 ;  /* 0x000000ffff0c7224 */ /* 0x000fca00078e000a */
[----:B------:R-:W1:Y:S08]  /*0180*/  LDC.64 R4, c[0x0][0x390] ;  /* 0x0000e400ff047b82 */ /* 0x000e700000000a00 */
[----:B------:R-:W2:Y:S08]  /*0190*/  LDC.64 R6, c[0x0][0x388] ;  /* 0x0000e200ff067b82 */ /* 0x000eb00000000a00 */
[----:B------:R-:W3:Y:S01]  /*01a0*/  LDC.64 R8, c[0x0][0x3a0] ;  /* 0x0000e800ff087b82 */ /* 0x000ee20000000a00 */
[----:B0-----:R-:W-:-:S04]  /*01b0*/  IMAD.WIDE R2, R15, 0x2, R2 ;  /* 0x000000020f027825 */ /* 0x001fc800078e0202 */
[----:B-1----:R-:W-:-:S04]  /*01c0*/  IMAD.WIDE R4, R15, 0x2, R4 ;  /* 0x000000020f047825 */ /* 0x002fc800078e0204 */
[----:B--2---:R-:W-:-:S04]  /*01d0*/  IMAD.WIDE R6, R15, 0x2, R6 ;  /* 0x000000020f067825 */ /* 0x004fc800078e0206 */
[----:B---3--:R-:W-:-:S07]  /*01e0*/  IMAD.WIDE R8, R0, 0x2, R8 ;  /* 0x0000000200087825 */ /* 0x008fce00078e0208 */
.L_x_30:
[----:B------:R-:W2:Y:S01]  /*01f0*/  LDG.E.U16 R14, desc[UR8][R2.64] ;  /* 0x00000008020e7981 */ /* 0x000ea2000c1e1500 */
[----:B------:R-:W0:Y:S03]  /*0200*/  LDCU UR4, c[0x0][0x384] ;  /* 0x00007080ff0477ac */ /* 0x000e260008000800 */
[----:B------:R-:W2:Y:S01]  /*0210*/  LDG.E.U16 R15, desc[UR8][R4.64] ;  /* 0x00000008040f7981 */ /* 0x000ea2000c1e1500 */
[----:B------:R-:W-:Y:S01]  /*0220*/  LOP3.LUT R19, R8, 0x2, RZ, 0xc0, !PT ;  /* 0x0000000208137812 */ /* 0x000fe200078ec0ff */
[----:B------:R-:W-:Y:S01]  /*0230*/  BSSY.RECONVERGENT B1, `(.L_x_28) ;  /* 0x000001c000017945 */ /* 0x000fe20003800200 */
[----:B------:R-:W-:Y:S02]  /*0240*/  IADD3 R12, PT, PT, R11, R12, RZ ;  /* 0x0000000c0b0c7210 */ /* 0x000fe40007ffe0ff */
[----:B------:R-:W-:Y:S01]  /*0250*/  ISETP.EQ.U32.AND P2, PT, R19, RZ, PT ;  /* 0x000000ff1300720c */ /* 0x000fe20003f42070 */
[----:B------:R-:W-:-:S02]  /*0260*/  IMAD.MOV.U32 R19, RZ, RZ, 0x3254 ;  /* 0x00003254ff137424 */ /* 0x000fc400078e00ff */
[----:B--2---:R-:W-:Y:S01]  /*0270*/  HADD2 R16, R14.H0_H0, -R15.H0_H0 ;  /* 0xa000000f0e107230 */ /* 0x004fe20000000800 */
[----:B------:R-:W-:Y:S01]  /*0280*/  LOP3.LUT R14, R8, 0xfffffffd, RZ, 0xc0, !PT ;  /* 0xfffffffd080e7812 */ /* 0x000fe200078ec0ff */
[----:B------:R-:W-:-:S03]  /*0290*/  IMAD.MOV.U32 R15, RZ, RZ, R9 ;  /* 0x000000ffff0f7224 */ /* 0x000fc600078e0009 */
[----:B------:R-:W-:Y:S01]  /*02a0*/  PRMT R20, R16, 0x7610, R20 ;  /* 0x0000761010147816 */ /* 0x000fe20000000014 */
[----:B------:R-:W-:-:S04]  /*02b0*/  HMUL2 R16, R16.H0_H0, R16.H0_H0 ;  /* 0x2000001010107232 */ /* 0x000fc80000000800 */
[----:B------:R1:W-:Y:S01]  /*02c0*/  STG.E.U16 desc[UR8][R6.64], R20 ;  /* 0x0000001406007986 */ /* 0x0003e2000c101508 */
[----:B------:R-:W-:-:S03]  /*02d0*/  HADD2.F32 R18, -RZ, R16.H0_H0 ;  /* 0x20000010ff127230 */ /* 0x000fc60000004100 */
[----:B------:R2:W5:Y:S02]  /*02e0*/  LD.E R17, desc[UR8][R14.64] ;  /* 0x000000080e117980 */ /* 0x000564000c101900 */
[----:B------:R-:W-:-:S05]  /*02f0*/  FMUL R21, R18, 0.5 ;  /* 0x3f00000012157820 */ /* 0x000fca0000400000 */
[----:B------:R-:W-:Y:S02]  /*0300*/  F2FP.F16.F32.PACK_AB R16, RZ, R21 ;  /* 0x00000015ff10723e */ /* 0x000fe400000000ff */
[----:B-1----:R-:W-:-:S03]  /*0310*/  SEL R20, R19, 0x7610, P2 ;  /* 0x0000761013147807 */ /* 0x002fc60001000000 */
[C---:B------:R-:W-:Y:S02]  /*0320*/  HSETP2.GEU.AND P1, PT, |R16|.reuse.H0_H0, 8.523464202880859375e-06, 8.523464202880859375e-06, PT ;  /* 0x008f008f10007434 */ /* 0x040fe40003f2ea00 */
[----:B------:R-:W-:-:S05]  /*0330*/  HSETP2.GT.AND P0, PT, |R16|.H0_H0, RZ.H0_H0, PT ;  /* 0x200000ff10007234 */ /* 0x000fca0003f04a00 */
[----:B------:R-:W-:Y:S02]  /*0340*/  PLOP3.LUT P0, PT, P1, P0, PT, 0xf2, 0x2f ;  /* 0x00000000002f781c */ /* 0x000fe40000f01e72 */
[----:B0-----:R-:W-:-:S11]  /*0350*/  ISETP.GE.AND P1, PT, R12, UR4, PT ;  /* 0x000000040c007c0c */ /* 0x001fd6000bf26270 */
[----:B------:R-:W-:-:S04]  /*0360*/  @!P0 FFMA R18, R21, -2, R18 ;  /* 0xc000000015128823 */ /* 0x000fc80000000012 */
[----:B------:R-:W-:-:S05]  /*0370*/  @!P0 FFMA R18, R18, 0.5, R21 ;  /* 0x3f00000012128823 */ /* 0x000fca0000000015 */
[----:B--2---:R-:W-:-:S07]  /*0380*/  @!P0 F2FP.F16.F32.PACK_AB R16, RZ, R18 ;  /* 0x00000012ff10823e */ /* 0x004fce00000000ff */
.L_x_29:
[----:B-----5:R-:W-:-:S05]  /*0390*/  HADD2 R18, R17, R16.H0_H0 ;  /* 0x2000001011127230 */ /* 0x020fca0000000000 */
[----:B------:R-:W-:-:S05]  /*03a0*/  PRMT R19, R17, R20, R18 ;  /* 0x0000001411137216 */ /* 0x000fca0000000012 */
[----:B------:R-:W2:Y:S02]  /*03b0*/  ATOM.E.CAS.STRONG.GPU PT, R18, [R14], R17, R19 ;  /* 0x000000110e12738b */ /* 0x000ea400001ee113 */
[----:B--2---:R-:W-:Y:S02]  /*03c0*/  ISETP.NE.U32.AND P0, PT, R18, R17, PT ;  /* 0x000000111200720c */ /* 0x004fe40003f05070 */
[----:B------:R-:W-:-:S11]  /*03d0*/  MOV R17, R18 ;  /* 0x0000001200117202 */ /* 0x000fd60000000f00 */
[----:B------:R-:W-:Y:S05]  /*03e0*/  @P0 BRA `(.L_x_29) ;  /* 0xfffffffc00e80947 */ /* 0x000fea000383ffff */
[----:B------:R-:W-:Y:S05]  /*03f0*/  BSYNC.RECONVERGENT B1 ;  /* 0x0000000000017941 */ /* 0x000fea0003800200 */
.L_x_28:
[----:B------:R-:W-:Y:S05]  /*0400*/  @!P1 BRA `(.L_x_30) ;  /* 0xfffffffc00789947 */ /* 0x000fea000383ffff */
.L_x_27:
[----:B------:R-:W-:Y:S05]  /*0410*/  BSYNC.RECONVERGENT B0 ;  /* 0x0000000000007941 */ /* 0x000fea0003800200 */
.L_x_26:
[----:B------:R-:W0:Y:S01]  /*0420*/  LDCU UR4, c[0x0][0x380] ;  /* 0x00007000ff0477ac */ /* 0x000e220008000800 */
[----:B------:R-:W-:-:S04]  /*0430*/  IADD3 R0, PT, PT, R13, R0, RZ ;  /* 0x000000000d007210 */ /* 0x000fc80007ffe0ff */
[----:B0-----:R-:W-:-:S13]  /*0440*/  ISETP.GE.AND P0, PT, R0, UR4, PT ;  /* 0x0000000400007c0c */ /* 0x001fda000bf06270 */
[----:B------:R-:W-:Y:S05]  /*0450*/  @!P0 BRA `(.L_x_31) ;  /* 0xfffffffc002c8947 */ /* 0x000fea000383ffff */
[----:B------:R-:W-:Y:S05]  /*0460*/  EXIT ;  /* 0x000000000000794d */ /* 0x000fea0003800000 */
.L_x_32:
        /* <DEDUP_REMOVED lines=9> */
.L_x_566:


//--------------------- .text.LeakyBackwardFP16   --------------------------
	.section	.text.LeakyBackwardFP16,"ax",@progbits
	.align	128
        .global         LeakyBackwardFP16
        .type           LeakyBackwardFP16,@function
        .size           LeakyBackwardFP16,(.L_x_567 - LeakyBackwardFP16)
        .other          LeakyBackwardFP16,@"STO_CUDA_ENTRY STV_DEFAULT"
LeakyBackwardFP16:
.text.LeakyBackwardFP16:
        /* <DEDUP_REMOVED lines=10> */
[----:B------:R-:W2:Y:S06]  /*00a0*/  LDCU.64 UR6, c[0x0][0x358] ;  /* 0x00006b00ff0677ac */ /* 0x000eac0008000a00 */
[----:B------:R-:W3:Y:S01]  /*00b0*/  LDC.64 R4, c[0x0][0x390] ;  /* 0x0000e400ff047b82 */ /* 0x000ee20000000a00 */
[----:B------:R-:W4:Y:S07]  /*00c0*/  LDCU UR5, c[0x0][0x380] ;  /* 0x00007000ff0577ac */ /* 0x000f2e0008000800 */
[----:B------:R-:W0:Y:S01]  /*00d0*/  LDC.64 R6, c[0x0][0x398] ;  /* 0x0000e600ff067b82 */ /* 0x000e220000000a00 */
[----:B-1----:R-:W-:-:S07]  /*00e0*/  IMAD R15, R15, UR4, RZ ;  /* 0x000000040f0f7c24 */ /* 0x002fce000f8e02ff */
.L_x_33:
[----:B0-----:R-:W-:-:S06]  /*00f0*/  IMAD.WIDE R8, R0, 0x2, R2 ;  /* 0x0000000200087825 */ /* 0x001fcc00078e0202 */
[----:B--2---:R-:W2:Y:S01]  /*0100*/  LDG.E.U16 R8, desc[UR6][R8.64] ;  /* 0x0000000608087981 */ /* 0x004ea2000c1e1500 */
[----:B------:R-:W-:-:S05]  /*0110*/  IMAD.WIDE R10, R0, 0x2, R6 ;  /* 0x00000002000a7825 */ /* 0x000fca00078e0206 */
[----:B-1----:R-:W5:Y:S01]  /*0120*/  LDG.E.U16 R17, desc[UR6][R10.64] ;  /* 0x000000060a117981 */ /* 0x002f62000c1e1500 */
[----:B--2---:R-:W-:-:S13]  /*0130*/  HSETP2.GT.AND P0, PT, R8.H0_H0, RZ.H0_H0, PT ;  /* 0x200000ff08007234 */ /* 0x004fda0003f04800 */
[----:B------:R-:W5:Y:S02]  /*0140*/  @!P0 LDC.U16 R12, c[0x0][0x3a0] ;  /* 0x0000e800ff0c8b82 */ /* 0x000f640000000400 */
[----:B-----5:R-:W-:Y:S02]  /*0150*/  @!P0 HMUL2 R9, R17.H0_H0, R12.H0_H0 ;  /* 0x2000000c11098232 */ /* 0x020fe40000000800 */
[----:B---3--:R-:W-:Y:S01]  /*0160*/  IMAD.WIDE R12, R0, 0x2, R4 ;  /* 0x00000002000c7825 */ /* 0x008fe200078e0204 */
[----:B------:R-:W-:Y:S02]  /*0170*/  IADD3 R0, PT, PT, R15, R0, RZ ;  /* 0x000000000f007210 */ /* 0x000fe40007ffe0ff */
[----:B------:R-:W-:Y:S02]  /*0180*/  @!P0 PRMT R17, R9, 0x7610, R17 ;  /* 0x0000761009118816 */ /* 0x000fe40000000011 */
[----:B----4-:R-:W-:-:S03]  /*0190*/  ISETP.GE.AND P0, PT, R0, UR5, PT ;  /* 0x0000000500007c0c */ /* 0x010fc6000bf06270 */
[----:B------:R1:W-:Y:S10]  /*01a0*/  STG.E.U16 desc[UR6][R12.64], R17 ;  /* 0x000000110c007986 */ /* 0x0003f4000c101506 */
[----:B------:R-:W-:Y:S05]  /*01b0*/  @!P0 BRA `(.L_x_33) ;  /* 0xfffffffc00cc8947 */ /* 0x000fea000383ffff */
[----:B------:R-:W-:Y:S05]  /*01c0*/  EXIT ;  /* 0x000000000000794d */ /* 0x000fea0003800000 */
.L_x_34:
        /* <DEDUP_REMOVED lines=11> */
.L_x_567:


//--------------------- .text.LeakyForwardFP16    --------------------------
	.section	.text.LeakyForwardFP16,"ax",@progbits
	.align	128
        .global         LeakyForwardFP16
        .type           LeakyForwardFP16,@function
        .size           LeakyForwardFP16,(.L_x_568 - LeakyForwardFP16)
        .other          LeakyForwardFP16,@"STO_CUDA_ENTRY STV_DEFAULT"
LeakyForwardFP16:
.text.LeakyForwardFP16:
        /* <DEDUP_REMOVED lines=12> */
[----:B------:R-:W4:Y:S01]  /*00c0*/  LDCU UR5, c[0x0][0x380] ;  /* 0x00007000ff0577ac */ /* 0x000f220008000800 */
[----:B-1----:R-:W-:-:S07]  /*00d0*/  IMAD R11, R11, UR4, RZ ;  /* 0x000000040b0b7c24 */ /* 0x002fce000f8e02ff */
.L_x_35:
[----:B0-----:R-:W-:-:S05]  /*00e0*/  IMAD.WIDE R2, R0, 0x2, R6 ;  /* 0x0000000200027825 */ /* 0x001fca00078e0206 */
[----:B-12---:R-:W2:Y:S02]  /*00f0*/  LDG.E.U16 R13, desc[UR6][R2.64] ;  /* 0x00000006020d7981 */ /* 0x006ea4000c1e1500 */
[----:B--2---:R-:W-:-:S13]  /*0100*/  HSETP2.GT.AND P0, PT, R13.H0_H0, RZ.H0_H0, PT ;  /* 0x200000ff0d007234 */ /* 0x004fda0003f04800 */
[----:B------:R-:W0:Y:S02]  /*0110*/  @!P0 LDC.U16 R4, c[0x0][0x398] ;  /* 0x0000e600ff048b82 */ /* 0x000e240000000400 */
[----:B0-----:R-:W-:Y:S02]  /*0120*/  @!P0 HMUL2 R3, R13.H0_H0, R4.H0_H0 ;  /* 0x200000040d038232 */ /* 0x001fe40000000800 */
[----:B---3--:R-:W-:Y:S01]  /*0130*/  IMAD.WIDE R4, R0, 0x2, R8 ;  /* 0x0000000200047825 */ /* 0x008fe200078e0208 */
[----:B------:R-:W-:Y:S02]  /*0140*/  IADD3 R0, PT, PT, R11, R0, RZ ;  /* 0x000000000b007210 */ /* 0x000fe40007ffe0ff */
[----:B------:R-:W-:Y:S02]  /*0150*/  @!P0 PRMT R13, R3, 0x7610, R13 ;  /* 0x00007610030d8816 */ /* 0x000fe4000000000d */
[----:B----4-:R-:W-:-:S03]  /*0160*/  ISETP.GE.AND P0, PT, R0, UR5, PT ;  /* 0x0000000500007c0c */ /* 0x010fc6000bf06270 */
[----:B------:R1:W-:Y:S10]  /*0170*/  STG.E.U16 desc[UR6][R4.64], R13 ;  /* 0x0000000d04007986 */ /* 0x0003f4000c101506 */
[----:B------:R-:W-:Y:S05]  /*0180*/  @!P0 BRA `(.L_x_35) ;  /* 0xfffffffc00d48947 */ /* 0x000fea000383ffff */
[----:B------:R-:W-:Y:S05]  /*0190*/  EXIT ;  /* 0x000000000000794d */ /* 0x000fea0003800000 */
.L_x_36:
        /* <DEDUP_REMOVED lines=14> */
.L_x_568:


//--------------------- .text.LeakyBackwardAlphaFP16 --------------------------
	.section	.text.LeakyBackwardAlphaFP16,"ax",@progbits
	.align	128
        .global         LeakyBackwardAlphaFP16
        .type           LeakyBackwardAlphaFP16,@function
        .size           LeakyBackwardAlphaFP16,(.L_x_569 - LeakyBackwardAlphaFP16)
        .other          LeakyBackwardAlphaFP16,@"STO_CUDA_ENTRY STV_DEFAULT"
LeakyBackwardAlphaFP16:
.text.LeakyBackwardAlphaFP16:
        /* <DEDUP_REMOVED lines=15> */
.L_x_37:
[----:B0-----:R-:W-:-:S06]  /*00f0*/  IMAD.WIDE R8, R0, 0x2, R2 ;  /* 0x0000000200087825 */ /* 0x001fcc00078e0202 */
[----:B--2---:R-:W2:Y:S01]  /*0100*/  LDG.E.U16 R8, desc[UR6][R8.64] ;  /* 0x0000000608087981 */ /* 0x004ea2000c1e1500 */
[----:B------:R-:W-:-:S06]  /*0110*/  IMAD.WIDE R10, R0, 0x2, R6 ;  /* 0x00000002000a7825 */ /* 0x000fcc00078e0206 */
[----:B------:R-:W5:Y:S01]  /*0120*/  LDG.E.U16 R11, desc[UR6][R10.64] ;  /* 0x000000060a0b7981 */ /* 0x000f62000c1e1500 */
[----:B------:R-:W-:Y:S05]  /*0130*/  WARPSYNC.ALL ;  /* 0x0000000000007948 */ /* 0x000fea0003800000 */
[----:B--2---:R-:W-:-:S13]  /*0140*/  HSETP2.GT.AND P0, PT, R8.H0_H0, RZ.H0_H0, PT ;  /* 0x200000ff08007234 */ /* 0x004fda0003f04800 */
[----:B------:R-:W5:Y:S08]  /*0150*/  @P0 LDC.U16 R12, c[0x0][0x3a2] ;  /* 0x0000e880ff0c0b82 */ /* 0x000f700000000400 */
[----:B------:R-:W0:Y:S01]  /*0160*/  @!P0 LDC R13, c[0x0][0x3a0] ;  /* 0x0000e800ff0d8b82 */ /* 0x000e220000000800 */
[C---:B-----5:R-:W-:Y:S02]  /*0170*/  @P0 HMUL2 R9, R11.reuse.H0_H0, R12.H0_H0 ;  /* 0x2000000c0b090232 */ /* 0x060fe40000000800 */
[----:B0-----:R-:W-:-:S04]  /*0180*/  @!P0 HMUL2 R11, R11.H0_H0, R13.H0_H0 ;  /* 0x2000000d0b0b8232 */ /* 0x001fc80000000800 */
[----:B------:R-:W-:Y:S02]  /*0190*/  @!P0 HMUL2 R9, R11.H0_H0, R13.H1_H1 ;  /* 0x3000000d0b098232 */ /* 0x000fe40000000800 */
[----:B---3--:R-:W-:Y:S01]  /*01a0*/  IMAD.WIDE R12, R0, 0x2, R4 ;  /* 0x00000002000c7825 */ /* 0x008fe200078e0204 */
[----:B------:R-:W-:-:S04]  /*01b0*/  IADD3 R0, PT, PT, R15, R0, RZ ;  /* 0x000000000f007210 */ /* 0x000fc80007ffe0ff */
[----:B----4-:R-:W-:Y:S01]  /*01c0*/  ISETP.GE.AND P0, PT, R0, UR5, PT ;  /* 0x0000000500007c0c */ /* 0x010fe2000bf06270 */
[----:B------:R1:W-:Y:S01]  /*01d0*/  STG.E.U16 desc[UR6][R12.64], R9 ;  /* 0x000000090c007986 */ /* 0x0003e2000c101506 */
[----:B------:R-:W-:Y:S11]  /*01e0*/  BAR.SYNC.DEFER_BLOCKING 0x0 ;  /* 0x0000000000007b1d */ /* 0x000ff60000010000 */
[----:B-1----:R-:W-:Y:S05]  /*01f0*/  @!P0 BRA `(.L_x_37) ;  /* 0xfffffffc00bc8947 */ /* 0x002fea000383ffff */
[----:B------:R-:W-:Y:S05]  /*0200*/  EXIT ;  /* 0x000000000000794d */ /* 0x000fea0003800000 */
.L_x_38:
        /* <DEDUP_REMOVED lines=15> */
.L_x_569:


//--------------------- .text.LeakyForwardAlphaFP16 --------------------------
	.section	.text.LeakyForwardAlphaFP16,"ax",@progbits
	.align	128
        .global         LeakyForwardAlphaFP16
        .type           LeakyForwardAlphaFP16,@function
        .size           LeakyForwardAlphaFP16,(.L_x_570 - LeakyForwardAlphaFP16)
        .other          LeakyForwardAlphaFP16,@"STO_CUDA_ENTRY STV_DEFAULT"
LeakyForwardAlphaFP16:
.text.LeakyForwardAlphaFP16:
        /* <DEDUP_REMOVED lines=14> */
.L_x_39:
[----:B0-----:R-:W-:-:S06]  /*00e0*/  IMAD.WIDE R6, R0, 0x2, R2 ;  /* 0x0000000200067825 */ /* 0x001fcc00078e0202 */
[----:B--2---:R-:W2:Y:S01]  /*00f0*/  LDG.E.U16 R6, desc[UR6][R6.64] ;  /* 0x0000000606067981 */ /* 0x004ea2000c1e1500 */
[----:B------:R-:W-:Y:S05]  /*0100*/  WARPSYNC.ALL ;  /* 0x0000000000007948 */ /* 0x000fea0003800000 */
[----:B--2---:R-:W-:-:S13]  /*0110*/  HSETP2.GT.AND P0, PT, R6.H0_H0, RZ.H0_H0, PT ;  /* 0x200000ff06007234 */ /* 0x004fda0003f04800 */
[----:B------:R-:W0:Y:S08]  /*0120*/  @P0 LDC.U16 R8, c[0x0][0x39a] ;  /* 0x0000e680ff080b82 */ /* 0x000e300000000400 */
[----:B------:R-:W1:Y:S01]  /*0130*/  @!P0 LDC R9, c[0x0][0x398] ;  /* 0x0000e600ff098b82 */ /* 0x000e620000000800 */
[C---:B0-----:R-:W-:Y:S02]  /*0140*/  @P0 HMUL2 R7, R6.reuse.H0_H0, R8.H0_H0 ;  /* 0x2000000806070232 */ /* 0x041fe40000000800 */
[----:B-1----:R-:W-:-:S04]  /*0150*/  @!P0 HMUL2 R8, R6.H0_H0, R9.H0_H0 ;  /* 0x2000000906088232 */ /* 0x002fc80000000800 */
        /* <DEDUP_REMOVED lines=8> */
.L_x_40:
        /* <DEDUP_REMOVED lines=10> */
.L_x_570:


//--------------------- .text.LeakyBackwardAlphaBetaFP16 --------------------------
	.section	.text.LeakyBackwardAlphaBetaFP16,"ax",@progbits
	.align	128
        .global         LeakyBackwardAlphaBetaFP16
        .type           LeakyBackwardAlphaBetaFP16,@function
        .size           LeakyBackwardAlphaBetaFP16,(.L_x_571 - LeakyBackwardAlphaBetaFP16)
        .other          LeakyBackwardAlphaBetaFP16,@"STO_CUDA_ENTRY STV_DEFAULT"
LeakyBackwardAlphaBetaFP16:
.text.LeakyBackwardAlphaBetaFP16:
        /* <DEDUP_REMOVED lines=13> */
[----:B------:R-:W0:Y:S06]  /*00d0*/  LDCU.U16 UR5, c[0x0][0x3a4] ;  /* 0x00007480ff0577ac */ /* 0x000e2c0008000400 */
[----:B------:R-:W0:Y:S01]  /*00e0*/  LDC.64 R6, c[0x0][0x398] ;  /* 0x0000e600ff067b82 */ /* 0x000e220000000a00 */
[----:B-1----:R-:W-:-:S07]  /*00f0*/  IMAD R15, R15, UR4, RZ ;  /* 0x000000040f0f7c24 */ /* 0x002fce000f8e02ff */
.L_x_41:
[----:B0-----:R-:W-:-:S06]  /*0100*/  IMAD.WIDE R10, R0, 0x2, R2 ;  /* 0x00000002000a7825 */ /* 0x001fcc00078e0202 */
[----:B--2---:R-:W2:Y:S01]  /*0110*/  LDG.E.U16 R10, desc[UR6][R10.64] ;  /* 0x000000060a0a7981 */ /* 0x004ea2000c1e1500 */
[----:B---3--:R-:W-:-:S04]  /*0120*/  IMAD.WIDE R8, R0, 0x2, R4 ;  /* 0x0000000200087825 */ /* 0x008fc800078e0204 */
[----:B------:R-:W-:Y:S01]  /*0130*/  IMAD.WIDE R12, R0, 0x2, R6 ;  /* 0x00000002000c7825 */ /* 0x000fe200078e0206 */
[----:B--2---:R-:W-:-:S13]  /*0140*/  HSETP2.GT.AND P0, PT, R10.H0_H0, RZ.H0_H0, PT ;  /* 0x200000ff0a007234 */ /* 0x004fda0003f04800 */
[----:B------:R-:W2:Y:S01]  /*0150*/  @P0 LDG.E.U16 R14, desc[UR6][R8.64] ;  /* 0x00000006080e0981 */ /* 0x000ea2000c1e1500 */
[----:B------:R-:W2:Y:S03]  /*0160*/  @P0 LDC.U16 R19, c[0x0][0x3a2] ;  /* 0x0000e880ff130b82 */ /* 0x000ea60000000400 */
[----:B------:R-:W3:Y:S05]  /*0170*/  @P0 LDG.E.U16 R17, desc[UR6][R12.64] ;  /* 0x000000060c110981 */ /* 0x000eea000c1e1500 */
[----:B------:R-:W0:Y:S01]  /*0180*/  @!P0 LDC R10, c[0x0][0x3a0] ;  /* 0x0000e800ff0a8b82 */ /* 0x000e220000000800 */
[----:B--2---:R-:W-:-:S04]  /*0190*/  @P0 HMUL2 R14, R14.H0_H0, R19.H0_H0 ;  /* 0x200000130e0e0232 */ /* 0x004fc80000000800 */
[----:B---3--:R-:W-:-:S05]  /*01a0*/  @P0 HFMA2 R14, R17.H0_H0, UR5.H0_H0, R14.H0_H0 ;  /* 0x20000005110e0c31 */ /* 0x008fca000804080e */
[----:B------:R-:W-:-:S05]  /*01b0*/  PRMT R16, R14, 0x7610, R16 ;  /* 0x000076100e107816 */ /* 0x000fca0000000010 */
[----:B------:R1:W-:Y:S04]  /*01c0*/  @P0 STG.E.U16 desc[UR6][R8.64], R16 ;  /* 0x0000001008000986 */ /* 0x0003e8000c101506 */
[----:B------:R-:W0:Y:S04]  /*01d0*/  @!P0 LDG.E.U16 R11, desc[UR6][R12.64] ;  /* 0x000000060c0b8981 */ /* 0x000e28000c1e1500 */
[----:B------:R-:W2:Y:S01]  /*01e0*/  @!P0 LDG.E.U16 R14, desc[UR6][R8.64] ;  /* 0x00000006080e8981 */ /* 0x000ea2000c1e1500 */
[----:B------:R-:W-:Y:S01]  /*01f0*/  IADD3 R0, PT, PT, R15, R0, RZ ;  /* 0x000000000f007210 */ /* 0x000fe20007ffe0ff */
[----:B------:R-:W-:Y:S05]  /*0200*/  WARPSYNC.ALL ;  /* 0x0000000000007948 */ /* 0x000fea0003800000 */
[----:B0-----:R-:W-:-:S04]  /*0210*/  @!P0 HMUL2 R11, R11.H0_H0, R10.H0_H0 ;  /* 0x2000000a0b0b8232 */ /* 0x001fc80000000800 */
[----:B------:R-:W-:-:S04]  /*0220*/  @!P0 HMUL2 R11, R11.H0_H0, R10.H1_H1 ;  /* 0x3000000a0b0b8232 */ /* 0x000fc80000000800 */
[----:B--2---:R-:W-:-:S05]  /*0230*/  @!P0 HFMA2 R11, R14.H0_H0, UR5.H0_H0, R11.H0_H0 ;  /* 0x200000050e0b8c31 */ /* 0x004fca000804080b */
[----:B------:R1:W-:Y:S01]  /*0240*/  @!P0 STG.E.U16 desc[UR6][R8.64], R11 ;  /* 0x0000000b08008986 */ /* 0x0003e2000c101506 */
[----:B------:R-:W-:Y:S01]  /*0250*/  BAR.SYNC.DEFER_BLOCKING 0x0 ;  /* 0x0000000000007b1d */ /* 0x000fe20000010000 */
[----:B----4-:R-:W-:-:S13]  /*0260*/  ISETP.GE.AND P0, PT, R0, UR8, PT ;  /* 0x0000000800007c0c */ /* 0x010fda000bf06270 */
[----:B-1----:R-:W-:Y:S05]  /*0270*/  @!P0 BRA `(.L_x_41) ;  /* 0xfffffffc00a08947 */ /* 0x002fea000383ffff */
[----:B------:R-:W-:Y:S05]  /*0280*/  EXIT ;  /* 0x000000000000794d */ /* 0x000fea0003800000 */
.L_x_42:
        /* <DEDUP_REMOVED lines=15> */
.L_x_571:


//--------------------- .text.LeakyForwardAlphaBetaFP16 --------------------------
	.section	.text.LeakyForwardAlphaBetaFP16,"ax",@progbits
	.align	128
        .global         LeakyForwardAlphaBetaFP16
        .type           LeakyForwardAlphaBetaFP16,@function
        .size           LeakyForwardAlphaBetaFP16,(.L_x_572 - LeakyForwardAlphaBetaFP16)
        .other          LeakyForwardAlphaBetaFP16,@"STO_CUDA_ENTRY STV_DEFAULT"
LeakyForwardAlphaBetaFP16:
.text.LeakyForwardAlphaBetaFP16:
        /* <DEDUP_REMOVED lines=13> */
[----:B------:R-:W0:Y:S01]  /*00d0*/  LDCU.U16 UR5, c[0x0][0x39c] ;  /* 0x00007380ff0577ac */ /* 0x000e220008000400 */
[----:B-1----:R-:W-:-:S07]  /*00e0*/  IMAD R11, R11, UR4, RZ ;  /* 0x000000040b0b7c24 */ /* 0x002fce000f8e02ff */
.L_x_43:
[----:B0-----:R-:W-:-:S06]  /*00f0*/  IMAD.WIDE R8, R0, 0x2, R2 ;  /* 0x0000000200087825 */ /* 0x001fcc00078e0202 */
[----:B--2---:R-:W2:Y:S01]  /*0100*/  LDG.E.U16 R8, desc[UR6][R8.64] ;  /* 0x0000000608087981 */ /* 0x004ea2000c1e1500 */
[----:B---3--:R-:W-:Y:S01]  /*0110*/  IMAD.WIDE R6, R0, 0x2, R4 ;  /* 0x0000000200067825 */ /* 0x008fe200078e0204 */
[----:B--2---:R-:W-:-:S13]  /*0120*/  HSETP2.GT.AND P0, PT, R8.H0_H0, RZ.H0_H0, PT ;  /* 0x200000ff08007234 */ /* 0x004fda0003f04800 */
[----:B------:R-:W2:Y:S01]  /*0130*/  @P0 LDG.E.U16 R13, desc[UR6][R6.64] ;  /* 0x00000006060d0981 */ /* 0x000ea2000c1e1500 */
[----:B------:R-:W0:Y:S02]  /*0140*/  @P0 LDC.U16 R10, c[0x0][0x39a] ;  /* 0x0000e680ff0a0b82 */ /* 0x000e240000000400 */
[----:B0-----:R-:W-:-:S04]  /*0150*/  @P0 HMUL2 R9, R8.H0_H0, R10.H0_H0 ;  /* 0x2000000a08090232 */ /* 0x001fc80000000800 */
[----:B--2---:R-:W-:-:S05]  /*0160*/  @P0 HFMA2 R9, R13.H0_H0, UR5.H0_H0, R9.H0_H0 ;  /* 0x200000050d090c31 */ /* 0x004fca0008040809 */
[----:B------:R-:W-:Y:S02]  /*0170*/  PRMT R10, R9, 0x7610, R10 ;  /* 0x00007610090a7816 */ /* 0x000fe4000000000a */
[----:B------:R-:W0:Y:S03]  /*0180*/  @!P0 LDC R9, c[0x0][0x398] ;  /* 0x0000e600ff098b82 */ /* 0x000e260000000800 */
[----:B------:R1:W-:Y:S04]  /*0190*/  @P0 STG.E.U16 desc[UR6][R6.64], R10 ;  /* 0x0000000a06000986 */ /* 0x0003e8000c101506 */
        /* <DEDUP_REMOVED lines=11> */
.L_x_44:
        /* <DEDUP_REMOVED lines=11> */
.L_x_572:


//--------------------- .text.PreluBackwardFP16   --------------------------
	.section	.text.PreluBackwardFP16,"ax",@progbits
	.align	128
        .global         PreluBackwardFP16
        .type           PreluBackwardFP16,@function
        .size           PreluBackwardFP16,(.L_x_573 - PreluBackwardFP16)
        .other          PreluBackwardFP16,@"STO_CUDA_ENTRY STV_DEFAULT"
PreluBackwardFP16:
.text.PreluBackwardFP16:
[----:B------:R-:W-:Y:S08]  /*0000*/  LDC R1, c[0x0][0x37c] ;  /* 0x0000df00ff017b82 */ /* 0x000ff00000000800 */
[----:B------:R-:W0:Y:S02]  /*0010*/  LDC R0, c[0x0][0x384] ;  /* 0x0000e100ff007b82 */ /* 0x000e240000000800 */
[----:B0-----:R-:W-:-:S13]  /*0020*/  ISETP.GE.AND P0, PT, R0, 0x1, PT ;  /* 0x000000010000780c */ /* 0x001fda0003f06270 */
[----:B------:R-:W-:Y:S05]  /*0030*/  @!P0 EXIT ;  /* 0x000000000000894d */ /* 0x000fea0003800000 */
[----:B------:R-:W0:Y:S01]  /*0040*/  S2R R3, SR_TID.X ;  /* 0x0000000000037919 */ /* 0x000e220000002100 */
[----:B------:R-:W0:Y:S01]  /*0050*/  S2UR UR4, SR_CTAID.X ;  /* 0x00000000000479c3 */ /* 0x000e220000002500 */
[----:B------:R-:W1:Y:S07]  /*0060*/  LDCU.64 UR6, c[0x0][0x358] ;  /* 0x00006b00ff0677ac */ /* 0x000e6e0008000a00 */
[----:B------:R-:W0:Y:S01]  /*0070*/  LDC R8, c[0x0][0x360] ;  /* 0x0000d800ff087b82 */ /* 0x000e220000000800 */
[----:B------:R-:W2:Y:S01]  /*0080*/  LDCU UR5, c[0x0][0x370] ;  /* 0x00006e00ff0577ac */ /* 0x000ea20008000800 */
[C---:B0-----:R-:W-:Y:S01]  /*0090*/  IMAD R0, R8.reuse, UR4, R3 ;  /* 0x0000000408007c24 */ /* 0x041fe2000f8e0203 */
[----:B------:R-:W-:Y:S01]  /*00a0*/  UMOV UR4, URZ ;  /* 0x000000ff00047c82 */ /* 0x000fe20008000000 */
[----:B-12---:R-:W-:-:S07]  /*00b0*/  IMAD R8, R8, UR5, RZ ;  /* 0x0000000508087c24 */ /* 0x006fce000f8e02ff */
.L_x_48:
[----:B------:R-:W0:Y:S01]  /*00c0*/  LDCU UR5, c[0x0][0x380] ;  /* 0x00007000ff0577ac */ /* 0x000e220008000800 */
[----:B------:R-:W-:Y:S01]  /*00d0*/  BSSY.RECONVERGENT B0, `(.L_x_45) ;  /* 0x0000021000007945 */ /* 0x000fe20003800200 */
[----:B0-----:R-:W-:-:S13]  /*00e0*/  ISETP.GE.AND P0, PT, R0, UR5, PT ;  /* 0x0000000500007c0c */ /* 0x001fda000bf06270 */
[----:B------:R-:W-:Y:S05]  /*00f0*/  @P0 BRA `(.L_x_46) ;  /* 0x0000000000780947 */ /* 0x000fea0003800000 */
[----:B------:R-:W-:-:S07]  /*0100*/  MOV R10, R0 ;  /* 0x00000000000a7202 */ /* 0x000fce0000000f00 */
.L_x_47:
[----:B------:R-:W0:Y:S08]  /*0110*/  LDC R9, c[0x0][0x380] ;  /* 0x0000e000ff097b82 */ /* 0x000e300000000800 */
[----:B------:R-:W1:Y:S08]  /*0120*/  LDC.64 R2, c[0x0][0x390] ;  /* 0x0000e400ff027b82 */ /* 0x000e700000000a00 */
[----:B------:R-:W2:Y:S01]  /*0130*/  LDC.64 R6, c[0x0][0x398] ;  /* 0x0000e600ff067b82 */ /* 0x000ea20000000a00 */
[----:B0-----:R-:W-:-:S07]  /*0140*/  IMAD R17, R9, UR4, R10 ;  /* 0x0000000409117c24 */ /* 0x001fce000f8e020a */
[----:B------:R-:W0:Y:S01]  /*0150*/  LDC.64 R14, c[0x0][0x3a0] ;  /* 0x0000e800ff0e7b82 */ /* 0x000e220000000a00 */
[----:B-1----:R-:W-:-:S05]  /*0160*/  IMAD.WIDE R2, R17, 0x2, R2 ;  /* 0x0000000211027825 */ /* 0x002fca00078e0202 */
[----:B------:R-:W3:Y:S01]  /*0170*/  LDG.E.U16 R4, desc[UR6][R2.64] ;  /* 0x0000000602047981 */ /* 0x000ee2000c1e1500 */
[----:B--2---:R-:W-:Y:S01]  /*0180*/  IMAD.WIDE R12, R17, 0x2, R6 ;  /* 0x00000002110c7825 */ /* 0x004fe200078e0206 */
[----:B---3--:R-:W-:Y:S02]  /*0190*/  HSETP2.GT.AND P0, PT, R4.H0_H0, RZ.H0_H0, PT ;  /* 0x200000ff04007234 */ /* 0x008fe40003f04800 */
[----:B------:R-:W1:Y:S11]  /*01a0*/  LDC.64 R4, c[0x0][0x388] ;  /* 0x0000e200ff047b82 */ /* 0x000e760000000a00 */
[----:B------:R-:W2:Y:S01]  /*01b0*/  @P0 LDG.E.U16 R11, desc[UR6][R12.64] ;  /* 0x000000060c0b0981 */ /* 0x000ea2000c1e1500 */
[----:B0-----:R-:W-:-:S04]  /*01c0*/  @!P0 IMAD.WIDE R14, R10, 0x2, R14 ;  /* 0x000000020a0e8825 */ /* 0x001fc800078e020e */
[----:B-1----:R-:W-:Y:S02]  /*01d0*/  IMAD.WIDE R4, R17, 0x2, R4 ;  /* 0x0000000211047825 */ /* 0x002fe400078e0204 */
[----:B------:R-:W0:Y:S03]  /*01e0*/  LDC.64 R16, c[0x0][0x3a8] ;  /* 0x0000ea00ff107b82 */ /* 0x000e260000000a00 */
[----:B--2---:R1:W-:Y:S04]  /*01f0*/  @P0 STG.E.U16 desc[UR6][R4.64], R11 ;  /* 0x0000000b04000986 */ /* 0x0043e8000c101506 */
[----:B------:R-:W2:Y:S04]  /*0200*/  @!P0 LDG.E.U16 R19, desc[UR6][R12.64] ;  /* 0x000000060c138981 */ /* 0x000ea8000c1e1500 */
[----:B------:R-:W2:Y:S01]  /*0210*/  @!P0 LDG.E.U16 R14, desc[UR6][R14.64] ;  /* 0x000000060e0e8981 */ /* 0x000ea2000c1e1500 */
[----:B------:R-:W-:-:S04]  /*0220*/  @!P0 IMAD.WIDE R6, R10, 0x2, R6 ;  /* 0x000000020a068825 */ /* 0x000fc800078e0206 */
[----:B0-----:R-:W-:-:S04]  /*0230*/  @!P0 IMAD.WIDE R16, R10, 0x2, R16 ;  /* 0x000000020a108825 */ /* 0x001fc800078e0210 */
[----:B--2---:R-:W-:-:S05]  /*0240*/  @!P0 HMUL2 R19, R14.H0_H0, R19.H0_H0 ;  /* 0x200000130e138232 */ /* 0x004fca0000000800 */
[----:B------:R1:W-:Y:S04]  /*0250*/  @!P0 STG.E.U16 desc[UR6][R4.64], R19 ;  /* 0x0000001304008986 */ /* 0x0003e8000c101506 */
[----:B------:R-:W2:Y:S04]  /*0260*/  @!P0 LDG.E.U16 R6, desc[UR6][R6.64] ;  /* 0x0000000606068981 */ /* 0x000ea8000c1e1500 */
[----:B------:R-:W2:Y:S04]  /*0270*/  @!P0 LDG.E.U16 R3, desc[UR6][R2.64] ;  /* 0x0000000602038981 */ /* 0x000ea8000c1e1500 */
[----:B------:R-:W2:Y:S01]  /*0280*/  @!P0 LDG.E.U16 R11, desc[UR6][R16.64] ;  /* 0x00000006100b8981 */ /* 0x000ea2000c1e1500 */
[----:B------:R-:W-:Y:S01]  /*0290*/  IADD3 R10, PT, PT, R8, R10, RZ ;  /* 0x0000000a080a7210 */ /* 0x000fe20007ffe0ff */
[----:B--2---:R-:W-:-:S05]  /*02a0*/  @!P0 HFMA2 R3, R6.H0_H0, R3.H0_H0, R11.H0_H0 ;  /* 0x2000000306038231 */ /* 0x004fca000004080b */
[----:B------:R1:W-:Y:S01]  /*02b0*/  @!P0 STG.E.U16 desc[UR6][R16.64], R3 ;  /* 0x0000000310008986 */ /* 0x0003e2000c101506 */
[----:B------:R-:W-:-:S13]  /*02c0*/  ISETP.GE.AND P0, PT, R10, R9, PT ;  /* 0x000000090a00720c */ /* 0x000fda0003f06270 */
[----:B-1----:R-:W-:Y:S05]  /*02d0*/  @!P0 BRA `(.L_x_47) ;  /* 0xfffffffc008c8947 */ /* 0x002fea000383ffff */
.L_x_46:
[----:B------:R-:W-:Y:S05]  /*02e0*/  BSYNC.RECONVERGENT B0 ;  /* 0x0000000000007941 */ /* 0x000fea0003800200 */
.L_x_45:
[----:B------:R-:W0:Y:S01]  /*02f0*/  LDCU UR5, c[0x0][0x384] ;  /* 0x00007080ff0577ac */ /* 0x000e220008000800 */
[----:B------:R-:W-:-:S04]  /*0300*/  UIADD3 UR4, UPT, UPT, UR4, 0x1, URZ ;  /* 0x0000000104047890 */ /* 0x000fc8000fffe0ff */
[----:B0-----:R-:W-:-:S09]  /*0310*/  UISETP.NE.AND UP0, UPT, UR4, UR5, UPT ;  /* 0x000000050400728c */ /* 0x001fd2000bf05270 */
[----:B------:R-:W-:Y:S05]  /*0320*/  BRA.U UP0, `(.L_x_48) ;  /* 0xfffffffd00647547 */ /* 0x000fea000b83ffff */
[----:B------:R-:W-:Y:S05]  /*0330*/  EXIT ;  /* 0x000000000000794d */ /* 0x000fea0003800000 */
.L_x_49:
        /* <DEDUP_REMOVED lines=12> */
.L_x_573:


//--------------------- .text.PreluForwardFP16    --------------------------
	.section	.text.PreluForwardFP16,"ax",@progbits
	.align	128
        .global         PreluForwardFP16
        .type           PreluForwardFP16,@function
        .size           PreluForwardFP16,(.L_x_574 - PreluForwardFP16)
        .other          PreluForwardFP16,@"STO_CUDA_ENTRY STV_DEFAULT"
PreluForwardFP16:
.text.PreluForwardFP16:
        /* <DEDUP_REMOVED lines=12> */
.L_x_53:
[----:B------:R-:W0:Y:S01]  /*00c0*/  LDCU UR5, c[0x0][0x380] ;  /* 0x00007000ff0577ac */ /* 0x000e220008000800 */
[----:B------:R-:W-:Y:S01]  /*00d0*/  BSSY.RECONVERGENT B0, `(.L_x_50) ;  /* 0x0000015000007945 */ /* 0x000fe20003800200 */
[----:B0-----:R-:W-:-:S13]  /*00e0*/  ISETP.GE.AND P0, PT, R0, UR5, PT ;  /* 0x0000000500007c0c */ /* 0x001fda000bf06270 */
[----:B---3--:R-:W-:Y:S05]  /*00f0*/  @P0 BRA `(.L_x_51) ;  /* 0x0000000000480947 */ /* 0x008fea0003800000 */
[----:B------:R-:W0:Y:S01]  /*0100*/  LDC R14, c[0x0][0x380] ;  /* 0x0000e000ff0e7b82 */ /* 0x000e220000000800 */
[----:B------:R-:W-:-:S07]  /*0110*/  MOV R13, R0 ;  /* 0x00000000000d7202 */ /* 0x000fce0000000f00 */
[----:B------:R-:W1:Y:S08]  /*0120*/  LDC.64 R8, c[0x0][0x388] ;  /* 0x0000e200ff087b82 */ /* 0x000e700000000a00 */
[----:B------:R-:W2:Y:S02]  /*0130*/  LDC.64 R10, c[0x0][0x390] ;  /* 0x0000e400ff0a7b82 */ /* 0x000ea40000000a00 */
.L_x_52:
[----:B0--3--:R-:W-:-:S04]  /*0140*/  IMAD R7, R14, UR4, R13 ;  /* 0x000000040e077c24 */ /* 0x009fc8000f8e020d */
[----:B-1----:R-:W-:-:S05]  /*0150*/  IMAD.WIDE R2, R7, 0x2, R8 ;  /* 0x0000000207027825 */ /* 0x002fca00078e0208 */
[----:B------:R-:W3:Y:S02]  /*0160*/  LDG.E.U16 R15, desc[UR6][R2.64] ;  /* 0x00000006020f7981 */ /* 0x000ee4000c1e1500 */
[----:B---3--:R-:W-:-:S13]  /*0170*/  HSETP2.GT.AND P0, PT, R15.H0_H0, RZ.H0_H0, PT ;  /* 0x200000ff0f007234 */ /* 0x008fda0003f04800 */
[----:B------:R-:W0:Y:S02]  /*0180*/  @!P0 LDC.64 R4, c[0x0][0x398] ;  /* 0x0000e600ff048b82 */ /* 0x000e240000000a00 */
[----:B0-----:R-:W-:-:S06]  /*0190*/  @!P0 IMAD.WIDE R4, R13, 0x2, R4 ;  /* 0x000000020d048825 */ /* 0x001fcc00078e0204 */
[----:B------:R-:W3:Y:S01]  /*01a0*/  @!P0 LDG.E.U16 R4, desc[UR6][R4.64] ;  /* 0x0000000604048981 */ /* 0x000ee2000c1e1500 */
[----:B--2---:R-:W-:Y:S01]  /*01b0*/  IMAD.WIDE R6, R7, 0x2, R10 ;  /* 0x0000000207067825 */ /* 0x004fe200078e020a */
[----:B------:R-:W-:-:S03]  /*01c0*/  IADD3 R13, PT, PT, R12, R13, RZ ;  /* 0x0000000d0c0d7210 */ /* 0x000fc60007ffe0ff */
[----:B---3--:R-:W-:-:S05]  /*01d0*/  @!P0 HMUL2 R3, R4.H0_H0, R15.H0_H0 ;  /* 0x2000000f04038232 */ /* 0x008fca0000000800 */
[----:B------:R-:W-:Y:S02]  /*01e0*/  @!P0 PRMT R15, R3, 0x7610, R15 ;  /* 0x00007610030f8816 */ /* 0x000fe4000000000f */
[----:B------:R-:W-:-:S03]  /*01f0*/  ISETP.GE.AND P0, PT, R13, R14, PT ;  /* 0x0000000e0d00720c */ /* 0x000fc60003f06270 */
[----:B------:R3:W-:Y:S10]  /*0200*/  STG.E.U16 desc[UR6][R6.64], R15 ;  /* 0x0000000f06007986 */ /* 0x0007f4000c101506 */
[----:B------:R-:W-:Y:S05]  /*0210*/  @!P0 BRA `(.L_x_52) ;  /* 0xfffffffc00c88947 */ /* 0x000fea000383ffff */
.L_x_51:
[----:B------:R-:W-:Y:S05]  /*0220*/  BSYNC.RECONVERGENT B0 ;  /* 0x0000000000007941 */ /* 0x000fea0003800200 */
.L_x_50:
[----:B------:R-:W0:Y:S01]  /*0230*/  LDCU UR5, c[0x0][0x384] ;  /* 0x00007080ff0577ac */ /* 0x000e220008000800 */
[----:B------:R-:W-:-:S04]  /*0240*/  UIADD3 UR4, UPT, UPT, UR4, 0x1, URZ ;  /* 0x0000000104047890 */ /* 0x000fc8000fffe0ff */
[----:B0-----:R-:W-:-:S09]  /*0250*/  UISETP.NE.AND UP0, UPT, UR4, UR5, UPT ;  /* 0x000000050400728c */ /* 0x001fd2000bf05270 */
[----:B------:R-:W-:Y:S05]  /*0260*/  BRA.U UP0, `(.L_x_53) ;  /* 0xfffffffd00947547 */ /* 0x000fea000b83ffff */
[----:B------:R-:W-:Y:S05]  /*0270*/  EXIT ;  /* 0x000000000000794d */ /* 0x000fea0003800000 */
.L_x_54:
        /* <DEDUP_REMOVED lines=16> */
.L_x_574:


//--------------------- .text.ThreshBackwardFP16  --------------------------
	.section	.text.ThreshBackwardFP16,"ax",@progbits
	.align	128
        .global         ThreshBackwardFP16
        .type           ThreshBackwardFP16,@function
        .size           ThreshBackwardFP16,(.L_x_575 - ThreshBackwardFP16)
        .other          ThreshBackwardFP16,@"STO_CUDA_ENTRY STV_DEFAULT"
ThreshBackwardFP16:
.text.ThreshBackwardFP16:
        /* <DEDUP_REMOVED lines=12> */
.L_x_58:
[----:B------:R-:W0:Y:S01]  /*00c0*/  LDCU UR5, c[0x0][0x380] ;  /* 0x00007000ff0577ac */ /* 0x000e220008000800 */
[----:B------:R-:W-:Y:S01]  /*00d0*/  BSSY.RECONVERGENT B0, `(.L_x_55) ;  /* 0x0000031000007945 */ /* 0x000fe20003800200 */
[----:B0-----:R-:W-:-:S13]  /*00e0*/  ISETP.GE.AND P0, PT, R0, UR5, PT ;  /* 0x0000000500007c0c */ /* 0x001fda000bf06270 */
[----:B------:R-:W-:Y:S05]  /*00f0*/  @P0 BRA `(.L_x_56) ;  /* 0x0000000000b80947 */ /* 0x000fea0003800000 */
[----:B------:R-:W-:-:S07]  /*0100*/  MOV R8, R0 ;  /* 0x0000000000087202 */ /* 0x000fce0000000f00 */
.L_x_57:
[----:B------:R-:W0:Y:S08]  /*0110*/  LDC R7, c[0x0][0x380] ;  /* 0x0000e000ff077b82 */ /* 0x000e300000000800 */
[----:B------:R-:W1:Y:S08]  /*0120*/  LDC.64 R16, c[0x0][0x3b0] ;  /* 0x0000ec00ff107b82 */ /* 0x000e700000000a00 */
[----:B------:R-:W2:Y:S01]  /*0130*/  LDC.64 R2, c[0x0][0x388] ;  /* 0x0000e200ff027b82 */ /* 0x000ea20000000a00 */
[----:B0-----:R-:W-:-:S07]  /*0140*/  IMAD R11, R7, UR4, R8 ;  /* 0x00000004070b7c24 */ /* 0x001fce000f8e0208 */
[----:B------:R-:W0:Y:S01]  /*0150*/  LDC.64 R12, c[0x0][0x398] ;  /* 0x0000e600ff0c7b82 */ /* 0x000e220000000a00 */
[----:B-1----:R-:W-:-:S07]  /*0160*/  IMAD.WIDE R16, R8, 0x2, R16 ;  /* 0x0000000208107825 */ /* 0x002fce00078e0210 */
[----:B------:R-:W1:Y:S01]  /*0170*/  LDC.64 R20, c[0x0][0x390] ;  /* 0x0000e400ff147b82 */ /* 0x000e620000000a00 */
[----:B------:R-:W3:Y:S01]  /*0180*/  LDG.E.U16 R17, desc[UR6][R16.64] ;  /* 0x0000000610117981 */ /* 0x000ee2000c1e1500 */
[----:B--2---:R-:W-:-:S05]  /*0190*/  IMAD.WIDE R2, R11, 0x2, R2 ;  /* 0x000000020b027825 */ /* 0x004fca00078e0202 */
[----:B------:R-:W3:Y:S02]  /*01a0*/  LDG.E.U16 R4, desc[UR6][R2.64] ;  /* 0x0000000602047981 */ /* 0x000ee4000c1e1500 */
[----:B---3--:R-:W-:Y:S01]  /*01b0*/  HSETP2.GT.AND P0, PT, R4.H0_H0, R17.H0_H0, PT ;  /* 0x2000001104007234 */ /* 0x008fe20003f04800 */
[----:B0-----:R-:W-:Y:S01]  /*01c0*/  IMAD.WIDE R4, R11, 0x2, R12 ;  /* 0x000000020b047825 */ /* 0x001fe200078e020c */
[----:B------:R-:W0:Y:S11]  /*01d0*/  LDC.64 R16, c[0x0][0x3a0] ;  /* 0x0000e800ff107b82 */ /* 0x000e360000000a00 */
[----:B------:R-:W2:Y:S01]  /*01e0*/  @P0 LDC.64 R18, c[0x0][0x3b8] ;  /* 0x0000ee00ff120b82 */ /* 0x000ea20000000a00 */
[----:B------:R-:W3:Y:S07]  /*01f0*/  @P0 LDG.E.U16 R9, desc[UR6][R4.64] ;  /* 0x0000000604090981 */ /* 0x000eee000c1e1500 */
[----:B------:R-:W4:Y:S01]  /*0200*/  @P0 LDC.64 R14, c[0x0][0x3c0] ;  /* 0x0000f000ff0e0b82 */ /* 0x000f220000000a00 */
[----:B--2---:R-:W-:-:S06]  /*0210*/  @P0 IMAD.WIDE R18, R8, 0x2, R18 ;  /* 0x0000000208120825 */ /* 0x004fcc00078e0212 */
[----:B------:R-:W3:Y:S01]  /*0220*/  @P0 LDG.E.U16 R18, desc[UR6][R18.64] ;  /* 0x0000000612120981 */ /* 0x000ee2000c1e1500 */
[----:B-1----:R-:W-:-:S04]  /*0230*/  IMAD.WIDE R10, R11, 0x2, R20 ;  /* 0x000000020b0a7825 */ /* 0x002fc800078e0214 */
[----:B------:R-:W-:-:S04]  /*0240*/  IMAD.WIDE R12, R8, 0x2, R12 ;  /* 0x00000002080c7825 */ /* 0x000fc800078e020c */
[----:B----4-:R-:W-:-:S04]  /*0250*/  @P0 IMAD.WIDE R14, R8, 0x2, R14 ;  /* 0x00000002080e0825 */ /* 0x010fc800078e020e */
[----:B---3--:R-:W-:-:S05]  /*0260*/  @P0 HMUL2 R9, R9.H0_H0, R18.H0_H0 ;  /* 0x2000001209090232 */ /* 0x008fca0000000800 */
[----:B------:R-:W-:-:S05]  /*0270*/  PRMT R19, R9, 0x7610, R19 ;  /* 0x0000761009137816 */ /* 0x000fca0000000013 */
[----:B------:R1:W-:Y:S04]  /*0280*/  @P0 STG.E.U16 desc[UR6][R10.64], R19 ;  /* 0x000000130a000986 */ /* 0x0003e8000c101506 */
[----:B------:R-:W2:Y:S04]  /*0290*/  @P0 LDG.E.U16 R9, desc[UR6][R12.64] ;  /* 0x000000060c090981 */ /* 0x000ea8000c1e1500 */
[----:B------:R-:W2:Y:S04]  /*02a0*/  @P0 LDG.E.U16 R20, desc[UR6][R2.64] ;  /* 0x0000000602140981 */ /* 0x000ea8000c1e1500 */
[----:B------:R-:W2:Y:S01]  /*02b0*/  @P0 LDG.E.U16 R18, desc[UR6][R14.64] ;  /* 0x000000060e120981 */ /* 0x000ea2000c1e1500 */
[----:B0-----:R-:W-:-:S04]  /*02c0*/  @!P0 IMAD.WIDE R16, R8, 0x2, R16 ;  /* 0x0000000208108825 */ /* 0x001fc800078e0210 */
[----:B--2---:R-:W-:Y:S02]  /*02d0*/  @P0 HFMA2 R9, R9.H0_H0, R20.H0_H0, R18.H0_H0 ;  /* 0x2000001409090231 */ /* 0x004fe40000040812 */
[----:B-1----:R-:W0:Y:S03]  /*02e0*/  LDC.64 R18, c[0x0][0x3a8] ;  /* 0x0000ea00ff127b82 */ /* 0x002e260000000a00 */
[----:B------:R-:W-:-:S05]  /*02f0*/  PRMT R20, R9, 0x7610, R20 ;  /* 0x0000761009147816 */ /* 0x000fca0000000014 */
[----:B------:R1:W-:Y:S04]  /*0300*/  @P0 STG.E.U16 desc[UR6][R14.64], R20 ;  /* 0x000000140e000986 */ /* 0x0003e8000c101506 */
[----:B------:R-:W2:Y:S04]  /*0310*/  @!P0 LDG.E.U16 R4, desc[UR6][R4.64] ;  /* 0x0000000604048981 */ /* 0x000ea8000c1e1500 */
[----:B------:R-:W2:Y:S01]  /*0320*/  @!P0 LDG.E.U16 R17, desc[UR6][R16.64] ;  /* 0x0000000610118981 */ /* 0x000ea2000c1e1500 */
        /* <DEDUP_REMOVED lines=11> */
.L_x_56:
[----:B------:R-:W-:Y:S05]  /*03e0*/  BSYNC.RECONVERGENT B0 ;  /* 0x0000000000007941 */ /* 0x000fea0003800200 */
.L_x_55:
[----:B------:R-:W0:Y:S01]  /*03f0*/  LDCU UR5, c[0x0][0x384] ;  /* 0x00007080ff0577ac */ /* 0x000e220008000800 */
[----:B------:R-:W-:-:S04]  /*0400*/  UIADD3 UR4, UPT, UPT, UR4, 0x1, URZ ;  /* 0x0000000104047890 */ /* 0x000fc8000fffe0ff */
[----:B0-----:R-:W-:-:S09]  /*0410*/  UISETP.NE.AND UP0, UPT, UR4, UR5, UPT ;  /* 0x000000050400728c */ /* 0x001fd2000bf05270 */
[----:B------:R-:W-:Y:S05]  /*0420*/  BRA.U UP0, `(.L_x_58) ;  /* 0xfffffffd00247547 */ /* 0x000fea000b83ffff */
[----:B------:R-:W-:Y:S05]  /*0430*/  EXIT ;  /* 0x000000000000794d */ /* 0x000fea0003800000 */
.L_x_59:
        /* <DEDUP_REMOVED lines=12> */
.L_x_575:


//--------------------- .text.ThreshForwardFP16   --------------------------
	.section	.text.ThreshForwardFP16,"ax",@progbits
	.align	128
        .global         ThreshForwardFP16
        .type           ThreshForwardFP16,@function
        .size           ThreshForwardFP16,(.L_x_576 - ThreshForwardFP16)
        .other          ThreshForwardFP16,@"STO_CUDA_ENTRY STV_DEFAULT"
ThreshForwardFP16:
.text.ThreshForwardFP16:
        /* <DEDUP_REMOVED lines=12> */
.L_x_63:
[----:B------:R-:W0:Y:S01]  /*00c0*/  LDCU UR5, c[0x0][0x380] ;  /* 0x00007000ff0577ac */ /* 0x000e220008000800 */
[----:B------:R-:W-:Y:S01]  /*00d0*/  BSSY.RECONVERGENT B0, `(.L_x_60) ;  /* 0x000001b000007945 */ /* 0x000fe20003800200 */
[----:B0-----:R-:W-:-:S13]  /*00e0*/  ISETP.GE.AND P0, PT, R0, UR5, PT ;  /* 0x0000000500007c0c */ /* 0x001fda000bf06270 */
[----:B------:R-:W-:Y:S05]  /*00f0*/  @P0 BRA `(.L_x_61) ;  /* 0x0000000000600947 */ /* 0x000fea0003800000 */
[----:B------:R-:W0:Y:S01]  /*0100*/  LDC R9, c[0x0][0x380] ;  /* 0x0000e000ff097b82 */ /* 0x000e220000000800 */
[----:B------:R-:W-:-:S07]  /*0110*/  MOV R10, R0 ;  /* 0x00000000000a7202 */ /* 0x000fce0000000f00 */
[----:B------:R-:W1:Y:S08]  /*0120*/  LDC.64 R2, c[0x0][0x388] ;  /* 0x0000e200ff027b82 */ /* 0x000e700000000a00 */
[----:B------:R-:W2:Y:S08]  /*0130*/  LDC.64 R4, c[0x0][0x3a0] ;  /* 0x0000e800ff047b82 */ /* 0x000eb00000000a00 */
[----:B------:R-:W3:Y:S02]  /*0140*/  LDC.64 R6, c[0x0][0x390] ;  /* 0x0000e400ff067b82 */ /* 0x000ee40000000a00 */
.L_x_62:
[----:B0-----:R-:W-:Y:S02]  /*0150*/  IMAD R21, R9, UR4, R10 ;  /* 0x0000000409157c24 */ /* 0x001fe4000f8e020a */
[----:B--2---:R-:W-:-:S04]  /*0160*/  IMAD.WIDE R14, R10, 0x2, R4 ;  /* 0x000000020a0e7825 */ /* 0x004fc800078e0204 */
[----:B-1----:R-:W-:Y:S02]  /*0170*/  IMAD.WIDE R12, R21, 0x2, R2 ;  /* 0x00000002150c7825 */ /* 0x002fe400078e0202 */
[----:B------:R-:W2:Y:S04]  /*0180*/  LDG.E.U16 R14, desc[UR6][R14.64] ;  /* 0x000000060e0e7981 */ /* 0x000ea8000c1e1500 */
[----:B------:R-:W2:Y:S02]  /*0190*/  LDG.E.U16 R13, desc[UR6][R12.64] ;  /* 0x000000060c0d7981 */ /* 0x000ea4000c1e1500 */
[----:B--2---:R-:W-:-:S13]  /*01a0*/  HSETP2.GT.AND P0, PT, R13.H0_H0, R14.H0_H0, PT ;  /* 0x2000000e0d007234 */ /* 0x004fda0003f04800 */
[----:B------:R-:W0:Y:S08]  /*01b0*/  @P0 LDC.64 R16, c[0x0][0x3a8] ;  /* 0x0000ea00ff100b82 */ /* 0x000e300000000a00 */
[----:B------:R-:W1:Y:S01]  /*01c0*/  @!P0 LDC.64 R18, c[0x0][0x398] ;  /* 0x0000e600ff128b82 */ /* 0x000e620000000a00 */
[----:B0-----:R-:W-:-:S06]  /*01d0*/  @P0 IMAD.WIDE R16, R10, 0x2, R16 ;  /* 0x000000020a100825 */ /* 0x001fcc00078e0210 */
[----:B------:R-:W2:Y:S01]  /*01e0*/  @P0 LDG.E.U16 R16, desc[UR6][R16.64] ;  /* 0x0000000610100981 */ /* 0x000ea2000c1e1500 */
[----:B-1----:R-:W-:-:S06]  /*01f0*/  @!P0 IMAD.WIDE R18, R10, 0x2, R18 ;  /* 0x000000020a128825 */ /* 0x002fcc00078e0212 */
[----:B------:R-:W4:Y:S01]  /*0200*/  @!P0 LDG.E.U16 R18, desc[UR6][R18.64] ;  /* 0x0000000612128981 */ /* 0x000f22000c1e1500 */
[----:B------:R-:W-:Y:S01]  /*0210*/  IADD3 R10, PT, PT, R8, R10, RZ ;  /* 0x0000000a080a7210 */ /* 0x000fe20007ffe0ff */
[----:B--2---:R-:W-:Y:S02]  /*0220*/  @P0 HMUL2 R11, R13.H0_H0, R16.H0_H0 ;  /* 0x200000100d0b0232 */ /* 0x004fe40000000800 */
[----:B----4-:R-:W-:Y:S02]  /*0230*/  @!P0 HMUL2 R11, R18.H0_H0, R13.H0_H0 ;  /* 0x2000000d120b8232 */ /* 0x010fe40000000800 */
[----:B---3--:R-:W-:-:S05]  /*0240*/  IMAD.WIDE R12, R21, 0x2, R6 ;  /* 0x00000002150c7825 */ /* 0x008fca00078e0206 */
[----:B------:R4:W-:Y:S01]  /*0250*/  STG.E.U16 desc[UR6][R12.64], R11 ;  /* 0x0000000b0c007986 */ /* 0x0009e2000c101506 */
[----:B------:R-:W-:-:S13]  /*0260*/  ISETP.GE.AND P0, PT, R10, R9, PT ;  /* 0x000000090a00720c */ /* 0x000fda0003f06270 */
[----:B----4-:R-:W-:Y:S05]  /*0270*/  @!P0 BRA `(.L_x_62) ;  /* 0xfffffffc00b48947 */ /* 0x010fea000383ffff */
.L_x_61:
[----:B------:R-:W-:Y:S05]  /*0280*/  BSYNC.RECONVERGENT B0 ;  /* 0x0000000000007941 */ /* 0x000fea0003800200 */
.L_x_60:
[----:B------:R-:W0:Y:S01]  /*0290*/  LDCU UR5, c[0x0][0x384] ;  /* 0x00007080ff0577ac */ /* 0x000e220008000800 */
[----:B------:R-:W-:-:S04]  /*02a0*/  UIADD3 UR4, UPT, UPT, UR4, 0x1, URZ ;  /* 0x0000000104047890 */ /* 0x000fc8000fffe0ff */
[----:B0-----:R-:W-:-:S09]  /*02b0*/  UISETP.NE.AND UP0, UPT, UR4, UR5, UPT ;  /* 0x000000050400728c */ /* 0x001fd2000bf05270 */
[----:B------:R-:W-:Y:S05]  /*02c0*/  BRA.U UP0, `(.L_x_63) ;  /* 0xfffffffd007c7547 */ /* 0x000fea000b83ffff */
[----:B------:R-:W-:Y:S05]  /*02d0*/  EXIT ;  /* 0x000000000000794d */ /* 0x000fea0003800000 */
.L_x_64:
        /* <DEDUP_REMOVED lines=10> */
.L_x_576:


//--------------------- .text.L1L2FP16            --------------------------
	.section	.text.L1L2FP16,"ax",@progbits
	.align	128
        .global         L1L2FP16
        .type           L1L2FP16,@function
        .size           L1L2FP16,(.L_x_577 - L1L2FP16)
        .other          L1L2FP16,@"STO_CUDA_ENTRY STV_DEFAULT"
L1L2FP16:
.text.L1L2FP16:
        /* <DEDUP_REMOVED lines=8> */
[----:B------:R-:W0:Y:S01]  /*0080*/  LDCU UR4, c[0x0][0x370] ;  /* 0x00006e00ff0477ac */ /* 0x000e220008000800 */
[----:B------:R-:W1:Y:S01]  /*0090*/  LDCU.64 UR6, c[0x0][0x358] ;  /* 0x00006b00ff0677ac */ /* 0x000e620008000a00 */
[----:B0-----:R-:W-:-:S07]  /*00a0*/  IMAD R9, R9, UR4, RZ ;  /* 0x0000000409097c24 */ /* 0x001fce000f8e02ff */
.L_x_69:
[----:B0-----:R-:W0:Y:S01]  /*00b0*/  LDC.64 R2, c[0x0][0x390] ;  /* 0x0000e400ff027b82 */ /* 0x001e220000000a00 */
[----:B------:R-:W2:Y:S07]  /*00c0*/  LDCU UR4, c[0x0][0x380] ;  /* 0x00007000ff0477ac */ /* 0x000eae0008000800 */
[----:B------:R-:W3:Y:S08]  /*00d0*/  LDC.64 R4, c[0x0][0x398] ;  /* 0x0000e600ff047b82 */ /* 0x000ef00000000a00 */
[----:B------:R-:W4:Y:S01]  /*00e0*/  LDC.U16 R11, c[0x0][0x3aa] ;  /* 0x0000ea80ff0b7b82 */ /* 0x000f220000000400 */
[----:B0-----:R-:W-:-:S05]  /*00f0*/  IMAD.WIDE R2, R0, 0x2, R2 ;  /* 0x0000000200027825 */ /* 0x001fca00078e0202 */
[----:B-1----:R-:W4:Y:S01]  /*0100*/  LDG.E.U16 R14, desc[UR6][R2.64] ;  /* 0x00000006020e7981 */ /* 0x002f22000c1e1500 */
[--C-:B------:R-:W-:Y:S01]  /*0110*/  IMAD.MOV.U32 R10, RZ, RZ, R0.reuse ;  /* 0x000000ffff0a7224 */ /* 0x100fe200078e0000 */
[----:B------:R-:W-:Y:S01]  /*0120*/  BSSY.RECONVERGENT B0, `(.L_x_65) ;  /* 0x0000014000007945 */ /* 0x000fe20003800200 */
[C---:B---3--:R-:W-:Y:S01]  /*0130*/  LOP3.LUT R6, R4.reuse, 0xfffffffd, RZ, 0xc0, !PT ;  /* 0xfffffffd04067812 */ /* 0x048fe200078ec0ff */
[----:B------:R-:W-:Y:S01]  /*0140*/  IMAD.MOV.U32 R7, RZ, RZ, R5 ;  /* 0x000000ffff077224 */ /* 0x000fe200078e0005 */
[----:B------:R-:W-:Y:S01]  /*0150*/  LOP3.LUT R5, R4, 0x2, RZ, 0xc0, !PT ;  /* 0x0000000204057812 */ /* 0x000fe200078ec0ff */
[----:B------:R-:W-:Y:S02]  /*0160*/  IMAD.IADD R0, R9, 0x1, R0 ;  /* 0x0000000109007824 */ /* 0x000fe400078e0200 */
[----:B------:R-:W-:Y:S01]  /*0170*/  IMAD.MOV.U32 R12, RZ, RZ, 0x3254 ;  /* 0x00003254ff0c7424 */ /* 0x000fe200078e00ff */
[----:B------:R0:W5:Y:S01]  /*0180*/  LD.E R13, desc[UR6][R6.64] ;  /* 0x00000006060d7980 */ /* 0x000162000c101900 */
[----:B------:R-:W-:-:S02]  /*0190*/  ISETP.EQ.U32.AND P2, PT, R5, RZ, PT ;  /* 0x000000ff0500720c */ /* 0x000fc40003f42070 */
[----:B--2---:R-:W-:Y:S02]  /*01a0*/  ISETP.GE.AND P1, PT, R0, UR4, PT ;  /* 0x0000000400007c0c */ /* 0x004fe4000bf26270 */
[----:B------:R-:W-:Y:S02]  /*01b0*/  SEL R5, R12, 0x7610, P2 ;  /* 0x000076100c057807 */ /* 0x000fe40001000000 */
[----:B----4-:R-:W-:-:S13]  /*01c0*/  HSETP2.GEU.AND P0, PT, R14.H0_H0, RZ.H0_H0, PT ;  /* 0x200000ff0e007234 */ /* 0x010fda0003f0e800 */
[----:B------:R-:W-:-:S05]  /*01d0*/  @!P0 HADD2 R8, -R14.H0_H0, -RZ.H0_H0 ;  /* 0xa00000ff0e088230 */ /* 0x000fca0000000900 */
[----:B------:R-:W-:-:S05]  /*01e0*/  @!P0 PRMT R14, R8, 0x5410, RZ ;  /* 0x00005410080e8816 */ /* 0x000fca00000000ff */
[----:B0-----:R-:W-:-:S07]  /*01f0*/  HMUL2 R16, R14.H0_H0, R11.H0_H0 ;  /* 0x2000000b0e107232 */ /* 0x001fce0000000800 */
.L_x_66:
[----:B-----5:R-:W-:-:S05]  /*0200*/  HADD2 R14, R13, R16.H0_H0 ;  /* 0x200000100d0e7230 */ /* 0x020fca0000000000 */
[----:B------:R-:W-:-:S05]  /*0210*/  PRMT R15, R13, R5, R14 ;  /* 0x000000050d0f7216 */ /* 0x000fca000000000e */
[----:B------:R-:W2:Y:S02]  /*0220*/  ATOM.E.CAS.STRONG.GPU PT, R14, [R6], R13, R15 ;  /* 0x0000000d060e738b */ /* 0x000ea400001ee10f */
[----:B--2---:R-:W-:Y:S02]  /*0230*/  ISETP.NE.U32.AND P0, PT, R14, R13, PT ;  /* 0x0000000d0e00720c */ /* 0x004fe40003f05070 */
[----:B------:R-:W-:-:S11]  /*0240*/  MOV R13, R14 ;  /* 0x0000000e000d7202 */ /* 0x000fd60000000f00 */
[----:B------:R-:W-:Y:S05]  /*0250*/  @P0 BRA `(.L_x_66) ;  /* 0xfffffffc00e80947 */ /* 0x000fea000383ffff */
[----:B------:R-:W-:Y:S05]  /*0260*/  BSYNC.RECONVERGENT B0 ;  /* 0x0000000000007941 */ /* 0x000fea0003800200 */
.L_x_65:
[----:B------:R-:W2:Y:S01]  /*0270*/  LDG.E.U16 R13, desc[UR6][R2.64] ;  /* 0x00000006020d7981 */ /* 0x000ea2000c1e1500 */
[----:B------:R-:W0:Y:S01]  /*0280*/  LDC.64 R6, c[0x0][0x3a0] ;  /* 0x0000e800ff067b82 */ /* 0x000e220000000a00 */
[----:B------:R-:W-:Y:S01]  /*0290*/  BSSY.RECONVERGENT B0, `(.L_x_67) ;  /* 0x0000019000007945 */ /* 0x000fe20003800200 */
[----:B0-----:R-:W-:Y:S01]  /*02a0*/  IMAD.MOV.U32 R5, RZ, RZ, R7 ;  /* 0x000000ffff057224 */ /* 0x001fe200078e0007 */
[----:B------:R-:W-:-:S05]  /*02b0*/  LOP3.LUT R4, R6, 0xfffffffd, RZ, 0xc0, !PT ;  /* 0xfffffffd06047812 */ /* 0x000fca00078ec0ff */
[----:B------:R-:W0:Y:S01]  /*02c0*/  LDC.U16 R7, c[0x0][0x3ac] ;  /* 0x0000eb00ff077b82 */ /* 0x000e220000000400 */
[----:B------:R-:W-:Y:S01]  /*02d0*/  LOP3.LUT R15, R6, 0x2, RZ, 0xc0, !PT ;  /* 0x00000002060f7812 */ /* 0x000fe200078ec0ff */
[----:B------:R1:W5:Y:S01]  /*02e0*/  LD.E R17, desc[UR6][R4.64] ;  /* 0x0000000604117980 */ /* 0x000362000c101900 */
[----:B--2---:R-:W-:-:S04]  /*02f0*/  HMUL2 R13, R13.H0_H0, R13.H0_H0 ;  /* 0x2000000d0d0d7232 */ /* 0x004fc80000000800 */
[----:B0-----:R-:W-:-:S05]  /*0300*/  HMUL2 R13, R13.H0_H0, R7.H0_H0 ;  /* 0x200000070d0d7232 */ /* 0x001fca0000000800 */
[----:B------:R-:W-:-:S05]  /*0310*/  HADD2.F32 R14, -RZ, R13.H0_H0 ;  /* 0x2000000dff0e7230 */ /* 0x000fca0000004100 */
[----:B------:R-:W-:-:S05]  /*0320*/  FMUL R19, R14, 0.5 ;  /* 0x3f0000000e137820 */ /* 0x000fca0000400000 */
[----:B------:R-:W-:-:S05]  /*0330*/  F2FP.F16.F32.PACK_AB R13, RZ, R19 ;  /* 0x00000013ff0d723e */ /* 0x000fca00000000ff */
[C---:B------:R-:W-:Y:S02]  /*0340*/  HSETP2.GEU.AND P2, PT, |R13|.reuse.H0_H0, 8.523464202880859375e-06, 8.523464202880859375e-06, PT ;  /* 0x008f008f0d007434 */ /* 0x040fe40003f4ea00 */
[----:B------:R-:W-:-:S05]  /*0350*/  HSETP2.GT.AND P0, PT, |R13|.H0_H0, RZ.H0_H0, PT ;  /* 0x200000ff0d007234 */ /* 0x000fca0003f04a00 */
[----:B------:R-:W-:Y:S02]  /*0360*/  PLOP3.LUT P0, PT, P2, P0, PT, 0xf2, 0x2f ;  /* 0x00000000002f781c */ /* 0x000fe40001701e72 */
[----:B------:R-:W-:-:S04]  /*0370*/  ISETP.EQ.U32.AND P2, PT, R15, RZ, PT ;  /* 0x000000ff0f00720c */ /* 0x000fc80003f42070 */
[----:B------:R-:W-:-:S07]  /*0380*/  SEL R12, R12, 0x7610, P2 ;  /* 0x000076100c0c7807 */ /* 0x000fce0001000000 */
[----:B------:R-:W-:-:S04]  /*0390*/  @!P0 FFMA R14, R19, -2, R14 ;  /* 0xc0000000130e8823 */ /* 0x000fc8000000000e */
[----:B------:R-:W-:-:S05]  /*03a0*/  @!P0 FFMA R14, R14, 0.5, R19 ;  /* 0x3f0000000e0e8823 */ /* 0x000fca0000000013 */
[----:B-1----:R-:W-:-:S07]  /*03b0*/  @!P0 F2FP.F16.F32.PACK_AB R13, RZ, R14 ;  /* 0x0000000eff0d823e */ /* 0x002fce00000000ff */
.L_x_68:
[----:B-----5:R-:W-:-:S05]  /*03c0*/  HADD2 R14, R17, R13.H0_H0 ;  /* 0x2000000d110e7230 */ /* 0x020fca0000000000 */
[----:B------:R-:W-:-:S05]  /*03d0*/  PRMT R15, R17, R12, R14 ;  /* 0x0000000c110f7216 */ /* 0x000fca000000000e */
[----:B------:R-:W2:Y:S02]  /*03e0*/  ATOM.E.CAS.STRONG.GPU PT, R14, [R4], R17, R15 ;  /* 0x00000011040e738b */ /* 0x000ea400001ee10f */
[----:B--2---:R-:W-:Y:S01]  /*03f0*/  ISETP.NE.U32.AND P0, PT, R14, R17, PT ;  /* 0x000000110e00720c */ /* 0x004fe20003f05070 */
[----:B------:R-:W-:-:S12]  /*0400*/  IMAD.MOV.U32 R17, RZ, RZ, R14 ;  /* 0x000000ffff117224 */ /* 0x000fd800078e000e */
[----:B------:R-:W-:Y:S05]  /*0410*/  @P0 BRA `(.L_x_68) ;  /* 0xfffffffc00e80947 */ /* 0x000fea000383ffff */
[----:B------:R-:W-:Y:S05]  /*0420*/  BSYNC.RECONVERGENT B0 ;  /* 0x0000000000007941 */ /* 0x000fea0003800200 */
.L_x_67:
[----:B------:R-:W0:Y:S01]  /*0430*/  LDC.64 R4, c[0x0][0x388] ;  /* 0x0000e200ff047b82 */ /* 0x000e220000000a00 */
[----:B------:R1:W2:Y:S01]  /*0440*/  LDG.E.U16 R2, desc[UR6][R2.64] ;  /* 0x0000000602027981 */ /* 0x0002a2000c1e1500 */
[----:B0-----:R-:W-:-:S06]  /*0450*/  IMAD.WIDE R4, R10, 0x2, R4 ;  /* 0x000000020a047825 */ /* 0x001fcc00078e0204 */
[----:B------:R-:W0:Y:S01]  /*0460*/  LDC.U16 R10, c[0x0][0x3a8] ;  /* 0x0000ea00ff0a7b82 */ /* 0x000e220000000400 */
[----:B------:R-:W3:Y:S01]  /*0470*/  LDG.E.U16 R6, desc[UR6][R4.64] ;  /* 0x0000000604067981 */ /* 0x000ee2000c1e1500 */
[----:B------:R-:W-:-:S05]  /*0480*/  HFMA2 R12, -RZ, RZ, 0, 1 ;  /* 0x00003c00ff0c7431 */ /* 0x000fca00000001ff */
[----:B-1----:R-:W-:Y:S01]  /*0490*/  PRMT R3, R12, 0x7610, R3 ;  /* 0x000076100c037816 */ /* 0x002fe20000000003 */
[----:B0-----:R-:W-:-:S04]  /*04a0*/  HADD2.F32 R10, -RZ, R10.H0_H0 ;  /* 0x2000000aff0a7230 */ /* 0x001fc80000004100 */
[----:B------:R-:W0:Y:S01]  /*04b0*/  MUFU.RCP R12, R10 ;  /* 0x0000000a000c7308 */ /* 0x000e220000001000 */
[----:B--2---:R-:W-:-:S13]  /*04c0*/  HSETP2.GT.AND P0, PT, R2.H0_H0, RZ.H0_H0, PT ;  /* 0x200000ff02007234 */ /* 0x004fda0003f04800 */
[----:B------:R-:W-:Y:S02]  /*04d0*/  @!P0 HADD2 R3, -RZ.H0_H0, -1, -1 ;  /* 0xbc00bc00ff038430 */ /* 0x000fe40000000900 */
[----:B---3--:R-:W-:-:S04]  /*04e0*/  HFMA2 R6, R2.H0_H0, R7.H0_H0, R6.H0_H0 ;  /* 0x2000000702067231 */ /* 0x008fc80000040806 */
[----:B------:R-:W-:-:S05]  /*04f0*/  HFMA2 R3, R3.H0_H0, R11.H0_H0, R6.H0_H0 ;  /* 0x2000000b03037231 */ /* 0x000fca0000040806 */
[----:B------:R-:W-:-:S05]  /*0500*/  HADD2.F32 R3, -RZ, R3.H0_H0 ;  /* 0x20000003ff037230 */ /* 0x000fca0000004100 */
[----:B0-----:R-:W-:-:S05]  /*0510*/  FMUL R7, R3, R12 ;  /* 0x0000000c03077220 */ /* 0x001fca0000400000 */
[----:B------:R-:W-:-:S05]  /*0520*/  F2FP.F16.F32.PACK_AB R2, RZ, R7 ;  /* 0x00000007ff02723e */ /* 0x000fca00000000ff */
[C---:B------:R-:W-:Y:S02]  /*0530*/  HSETP2.GEU.AND P2, PT, |R2|.reuse.H0_H0, 8.523464202880859375e-06, 8.523464202880859375e-06, PT ;  /* 0x008f008f02007434 */ /* 0x040fe40003f4ea00 */
[----:B------:R-:W-:-:S05]  /*0540*/  HSETP2.GT.AND P0, PT, |R2|.H0_H0, RZ.H0_H0, PT ;  /* 0x200000ff02007234 */ /* 0x000fca0003f04a00 */
[----:B------:R-:W-:-:S13]  /*0550*/  PLOP3.LUT P0, PT, P2, P0, PT, 0xf2, 0x2f ;  /* 0x00000000002f781c */ /* 0x000fda0001701e72 */
[----:B------:R-:W-:-:S04]  /*0560*/  @!P0 FFMA R3, -R10, R7, R3 ;  /* 0x000000070a038223 */ /* 0x000fc80000000103 */
[----:B------:R-:W-:-:S05]  /*0570*/  @!P0 FFMA R3, R12, R3, R7 ;  /* 0x000000030c038223 */ /* 0x000fca0000000007 */
[----:B------:R-:W-:-:S05]  /*0580*/  @!P0 F2FP.F16.F32.PACK_AB R2, RZ, R3 ;  /* 0x00000003ff02823e */ /* 0x000fca00000000ff */
[----:B------:R0:W-:Y:S01]  /*0590*/  STG.E.U16 desc[UR6][R4.64], R2 ;  /* 0x0000000204007986 */ /* 0x0001e2000c101506 */
[----:B------:R-:W-:Y:S05]  /*05a0*/  @!P1 BRA `(.L_x_69) ;  /* 0xfffffff800c09947 */ /* 0x000fea000383ffff */
[----:B------:R-:W-:Y:S05]  /*05b0*/  EXIT ;  /* 0x000000000000794d */ /* 0x000fea0003800000 */
.L_x_70:
        /* <DEDUP_REMOVED lines=12> */
.L_x_577:


//--------------------- .text.AdaDeltaFP16        --------------------------
	.section	.text.AdaDeltaFP16,"ax",@progbits
	.align	128
        .global         AdaDeltaFP16
        .type           AdaDeltaFP16,@function
        .size           AdaDeltaFP16,(.L_x_578 - AdaDeltaFP16)
        .other          AdaDeltaFP16,@"STO_CUDA_ENTRY STV_DEFAULT"
AdaDeltaFP16:
.text.AdaDeltaFP16:
[----:B------:R-:W-:Y:S01]  /*0000*/  LDC R1, c[0x0][0x37c] ;  /* 0x0000df00ff017b82 */ /* 0x000fe20000000800 */
[----:B------:R-:W0:Y:S07]  /*0010*/  S2R R2, SR_TID.X ;  /* 0x0000000000027919 */ /* 0x000e2e0000002100 */
[----:B------:R-:W1:Y:S01]  /*0020*/  S2UR UR4, SR_CTAID.X ;  /* 0x00000000000479c3 */ /* 0x000e620000002500 */
[----:B------:R-:W1:Y:S01]  /*0030*/  LDCU UR5, c[0x0][0x360] ;  /* 0x00006c00ff0577ac */ /* 0x000e620008000800 */
[----:B------:R-:W-:Y:S01]  /*0040*/  BSSY.RECONVERGENT B0, `(.L_x_71) ;  /* 0x000004d000007945 */ /* 0x000fe20003800200 */
[----:B------:R-:W2:Y:S05]  /*0050*/  LDCU.64 UR6, c[0x0][0x358] ;  /* 0x00006b00ff0677ac */ /* 0x000eaa0008000a00 */
[----:B------:R-:W3:Y:S01]  /*0060*/  LDC R0, c[0x0][0x380] ;  /* 0x0000e000ff007b82 */ /* 0x000ee20000000800 */
[----:B------:R-:W4:Y:S01]  /*0070*/  LDCU.U16 UR8, c[0x0][0x3aa] ;  /* 0x00007540ff0877ac */ /* 0x000f220008000400 */
[----:B------:R-:W0:Y:S01]  /*0080*/  LDCU.U16 UR9, c[0x0][0x3ae] ;  /* 0x000075c0ff0977ac */ /* 0x000e220008000400 */
[----:B-1----:R-:W-:-:S06]  /*0090*/  UIMAD UR4, UR4, UR5, URZ ;  /* 0x00000005040472a4 */ /* 0x002fcc000f8e02ff */
[----:B0-----:R-:W-:Y:S02]  /*00a0*/  IADD3 R17, PT, PT, R2, UR4, RZ ;  /* 0x0000000402117c10 */ /* 0x001fe4000fffe0ff */
[C---:B---3--:R-:W-:Y:S02]  /*00b0*/  LEA.HI R14, R0.reuse, R0, RZ, 0x1 ;  /* 0x00000000000e7211 */ /* 0x048fe400078f08ff */
[----:B------:R-:W-:Y:S02]  /*00c0*/  LOP3.LUT R3, R0, 0x1, RZ, 0xc0, !PT ;  /* 0x0000000100037812 */ /* 0x000fe400078ec0ff */
[----:B------:R-:W-:Y:S02]  /*00d0*/  SHF.R.S32.HI R14, RZ, 0x1, R14 ;  /* 0x00000001ff0e7819 */ /* 0x000fe4000001140e */
[----:B------:R-:W-:Y:S02]  /*00e0*/  ISETP.NE.U32.AND P0, PT, R3, 0x1, PT ;  /* 0x000000010300780c */ /* 0x000fe40003f05070 */
[----:B------:R-:W-:-:S02]  /*00f0*/  ISETP.GE.AND P1, PT, R17, R14, PT ;  /* 0x0000000e1100720c */ /* 0x000fc40003f26270 */
[----:B------:R-:W-:-:S04]  /*0100*/  IADD3 R2, PT, PT, RZ, -R2, RZ ;  /* 0x80000002ff027210 */ /* 0x000fc80007ffe0ff */
[----:B------:R-:W-:-:S07]  /*0110*/  ISETP.NE.OR P0, PT, R2, UR4, P0 ;  /* 0x0000000402007c0c */ /* 0x000fce0008705670 */
[----:B--2-4-:R-:W-:Y:S06]  /*0120*/  @P1 BRA `(.L_x_72) ;  /* 0x0000000000f81947 */ /* 0x014fec0003800000 */
[----:B------:R-:W0:Y:S08]  /*0130*/  LDC.U16 R15, c[0x0][0x3ac] ;  /* 0x0000eb00ff0f7b82 */ /* 0x000e300000000400 */
[----:B------:R-:W1:Y:S08]  /*0140*/  LDC.64 R2, c[0x0][0x3a0] ;  /* 0x0000e800ff027b82 */ /* 0x000e700000000a00 */
[----:B------:R-:W2:Y:S08]  /*0150*/  LDC.64 R4, c[0x0][0x388] ;  /* 0x0000e200ff047b82 */ /* 0x000eb00000000a00 */
[----:B------:R-:W3:Y:S01]  /*0160*/  LDC.64 R6, c[0x0][0x390] ;  /* 0x0000e400ff067b82 */ /* 0x000ee20000000a00 */
[----:B0-----:R-:W-:-:S07]  /*0170*/  HADD2 R16, -R15.H0_H0, 1, 1 ;  /* 0x3c003c000f107430 */ /* 0x001fce0000000900 */
[----:B------:R-:W0:Y:S02]  /*0180*/  LDC.64 R8, c[0x0][0x398] ;  /* 0x0000e600ff087b82 */ /* 0x000e240000000a00 */
.L_x_73:
[----:B-1--4-:R-:W-:-:S04]  /*0190*/  IMAD.WIDE R10, R17, 0x4, R2 ;  /* 0x00000004110a7825 */ /* 0x012fc800078e0202 */
[----:B---3--:R-:W-:Y:S01]  /*01a0*/  IMAD.WIDE R18, R17, 0x4, R6 ;  /* 0x0000000411127825 */ /* 0x008fe200078e0206 */
[----:B------:R-:W3:Y:S04]  /*01b0*/  LDG.E R12, desc[UR6][R10.64] ;  /* 0x000000060a0c7981 */ /* 0x000ee8000c1e1900 */
[----:B------:R-:W4:Y:S01]  /*01c0*/  LDG.E R20, desc[UR6][R18.64] ;  /* 0x0000000612147981 */ /* 0x000f22000c1e1900 */
[----:B---3--:R-:W-:Y:S02]  /*01d0*/  HFMA2 R12, R12, R12, -RZ ;  /* 0x0000000c0c0c7231 */ /* 0x008fe400001000ff */
[----:B----4-:R-:W-:-:S04]  /*01e0*/  HMUL2 R20, R20, R15.H0_H0 ;  /* 0x2000000f14147232 */ /* 0x010fc80000000000 */
[----:B------:R-:W-:Y:S02]  /*01f0*/  HFMA2 R22, R16, R12, R20 ;  /* 0x0000000c10167231 */ /* 0x000fe40000000014 */
[----:B0-----:R-:W-:-:S03]  /*0200*/  IMAD.WIDE R12, R17, 0x4, R8 ;  /* 0x00000004110c7825 */ /* 0x001fc600078e0208 */
[----:B------:R0:W-:Y:S04]  /*0210*/  STG.E desc[UR6][R18.64], R22 ;  /* 0x0000001612007986 */ /* 0x0001e8000c101906 */
[----:B------:R-:W3:Y:S04]  /*0220*/  LDG.E R20, desc[UR6][R12.64] ;  /* 0x000000060c147981 */ /* 0x000ee8000c1e1900 */
[----:B------:R-:W4:Y:S01]  /*0230*/  LDG.E R21, desc[UR6][R10.64] ;  /* 0x000000060a157981 */ /* 0x000f22000c1e1900 */
[----:B------:R-:W-:-:S05]  /*0240*/  HADD2 R23, R22, UR8.H0_H0 ;  /* 0x2000000816177e30 */ /* 0x000fca0008000000 */
[--C-:B------:R-:W-:Y:S02]  /*0250*/  HADD2.F32 R27, -RZ, R23.reuse.H1_H1 ;  /* 0x30000017ff1b7230 */ /* 0x100fe40000004100 */
[----:B------:R-:W-:Y:S02]  /*0260*/  HADD2.F32 R23, -RZ, R23.H0_H0 ;  /* 0x20000017ff177230 */ /* 0x000fe40000004100 */
[----:B0-----:R-:W0:Y:S08]  /*0270*/  MUFU.RCP R22, R27 ;  /* 0x0000001b00167308 */ /* 0x001e300000001000 */
[----:B------:R-:W1:Y:S01]  /*0280*/  MUFU.RCP R18, R23 ;  /* 0x0000001700127308 */ /* 0x000e620000001000 */
[----:B---3--:R-:W-:-:S02]  /*0290*/  HADD2 R24, R20, UR8.H0_H0 ;  /* 0x2000000814187e30 */ /* 0x008fc40008000000 */
[----:B------:R-:W-:-:S03]  /*02a0*/  HMUL2 R20, R20, R15.H0_H0 ;  /* 0x2000000f14147232 */ /* 0x000fc60000000000 */
[--C-:B------:R-:W-:Y:S02]  /*02b0*/  HADD2.F32 R26, -RZ, R24.reuse.H1_H1 ;  /* 0x30000018ff1a7230 */ /* 0x100fe40000004100 */
[----:B------:R-:W-:-:S03]  /*02c0*/  HADD2.F32 R28, -RZ, R24.H0_H0 ;  /* 0x20000018ff1c7230 */ /* 0x000fc60000004100 */
[----:B0-----:R-:W-:-:S05]  /*02d0*/  FMUL R25, R26, R22 ;  /* 0x000000161a197220 */ /* 0x001fca0000400000 */
[----:B------:R-:W-:-:S05]  /*02e0*/  F2FP.F16.F32.PACK_AB R19, RZ, R25 ;  /* 0x00000019ff13723e */ /* 0x000fca00000000ff */
[C---:B------:R-:W-:Y:S02]  /*02f0*/  HSETP2.GEU.AND P2, PT, |R19|.reuse.H0_H0, 8.523464202880859375e-06, 8.523464202880859375e-06, PT ;  /* 0x008f008f13007434 */ /* 0x040fe40003f4ea00 */
[----:B------:R-:W-:-:S05]  /*0300*/  HSETP2.GT.AND P1, PT, |R19|.H0_H0, RZ.H0_H0, PT ;  /* 0x200000ff13007234 */ /* 0x000fca0003f24a00 */
[----:B------:R-:W-:-:S13]  /*0310*/  PLOP3.LUT P1, PT, P2, P1, PT, 0xf2, 0x2f ;  /* 0x00000000002f781c */ /* 0x000fda0001723e72 */
[----:B------:R-:W-:Y:S01]  /*0320*/  @!P1 FFMA R26, -R27, R25, R26 ;  /* 0x000000191b1a9223 */ /* 0x000fe2000000011a */
[----:B-1----:R-:W-:-:S03]  /*0330*/  FMUL R27, R28, R18 ;  /* 0x000000121c1b7220 */ /* 0x002fc60000400000 */
[----:B------:R-:W-:Y:S02]  /*0340*/  @!P1 FFMA R22, R22, R26, R25 ;  /* 0x0000001a16169223 */ /* 0x000fe40000000019 */
[----:B------:R-:W-:-:S03]  /*0350*/  F2FP.F16.F32.PACK_AB R24, RZ, R27 ;  /* 0x0000001bff18723e */ /* 0x000fc600000000ff */
[----:B------:R-:W-:Y:S02]  /*0360*/  @!P1 F2FP.F16.F32.PACK_AB R19, RZ, R22 ;  /* 0x00000016ff13923e */ /* 0x000fe400000000ff */
[C---:B------:R-:W-:Y:S02]  /*0370*/  HSETP2.GEU.AND P3, PT, |R24|.reuse.H0_H0, 8.523464202880859375e-06, 8.523464202880859375e-06, PT ;  /* 0x008f008f18007434 */ /* 0x040fe40003f6ea00 */
[----:B------:R-:W-:Y:S01]  /*0380*/  HSETP2.GT.AND P2, PT, |R24|.H0_H0, RZ.H0_H0, PT ;  /* 0x200000ff18007234 */ /* 0x000fe20003f44a00 */
[----:B------:R-:W-:-:S04]  /*0390*/  HADD2.F32 R22, -RZ, R19.H0_H0 ;  /* 0x20000013ff167230 */ /* 0x000fc80000004100 */
[----:B------:R-:W-:Y:S01]  /*03a0*/  PLOP3.LUT P2, PT, P3, P2, PT, 0xf2, 0x2f ;  /* 0x00000000002f781c */ /* 0x000fe20001f45e72 */
[----:B------:R-:W-:-:S12]  /*03b0*/  MUFU.SQRT R19, R22 ;  /* 0x0000001600137308 */ /* 0x000fd80000002000 */
[----:B------:R-:W-:-:S04]  /*03c0*/  @!P2 FFMA R25, -R23, R27, R28 ;  /* 0x0000001b1719a223 */ /* 0x000fc8000000011c */
[----:B------:R-:W-:-:S05]  /*03d0*/  @!P2 FFMA R25, R18, R25, R27 ;  /* 0x000000191219a223 */ /* 0x000fca000000001b */
[----:B------:R-:W-:-:S05]  /*03e0*/  @!P2 F2FP.F16.F32.PACK_AB R24, RZ, R25 ;  /* 0x00000019ff18a23e */ /* 0x000fca00000000ff */
[----:B------:R-:W-:-:S06]  /*03f0*/  HADD2.F32 R24, -RZ, R24.H0_H0 ;  /* 0x20000018ff187230 */ /* 0x000fcc0000004100 */
[----:B------:R-:W0:Y:S02]  /*0400*/  MUFU.SQRT R24, R24 ;  /* 0x0000001800187308 */ /* 0x000e240000002000 */
[----:B0-----:R-:W-:-:S05]  /*0410*/  F2FP.F16.F32.PACK_AB R19, R19, R24 ;  /* 0x000000181313723e */ /* 0x001fca00000000ff */
[----:B----4-:R-:W-:-:S04]  /*0420*/  HMUL2 R21, R19, R21 ;  /* 0x0000001513157232 */ /* 0x010fc80000000000 */
[----:B------:R-:W-:-:S04]  /*0430*/  HFMA2 R18, R21, R21, -RZ ;  /* 0x0000001515127231 */ /* 0x000fc800001000ff */
[----:B------:R-:W-:Y:S02]  /*0440*/  HFMA2 R23, R16, R18, R20 ;  /* 0x0000001210177231 */ /* 0x000fe40000000014 */
[----:B--2---:R-:W-:-:S03]  /*0450*/  IMAD.WIDE R18, R17, 0x4, R4 ;  /* 0x0000000411127825 */ /* 0x004fc600078e0204 */
[----:B------:R4:W-:Y:S04]  /*0460*/  STG.E desc[UR6][R12.64], R23 ;  /* 0x000000170c007986 */ /* 0x0009e8000c101906 */
[----:B------:R-:W2:Y:S01]  /*0470*/  LDG.E R20, desc[UR6][R18.64] ;  /* 0x0000000612147981 */ /* 0x000ea2000c1e1900 */
[----:B------:R-:W0:Y:S01]  /*0480*/  LDC R22, c[0x0][0x370] ;  /* 0x0000dc00ff167b82 */ /* 0x000e220000000800 */
[----:B--2---:R-:W-:-:S05]  /*0490*/  HADD2 R21, R20, -R21 ;  /* 0x8000001514157230 */ /* 0x004fca0000000000 */
[----:B------:R4:W-:Y:S04]  /*04a0*/  STG.E desc[UR6][R18.64], R21 ;  /* 0x0000001512007986 */ /* 0x0009e8000c101906 */
[----:B------:R-:W2:Y:S01]  /*04b0*/  LDG.E R20, desc[UR6][R10.64] ;  /* 0x000000060a147981 */ /* 0x000ea2000c1e1900 */
[----:B0-----:R-:W-:-:S05]  /*04c0*/  IMAD R17, R22, UR5, R17 ;  /* 0x0000000516117c24 */ /* 0x001fca000f8e0211 */
[----:B------:R-:W-:Y:S01]  /*04d0*/  ISETP.GE.AND P1, PT, R17, R14, PT ;  /* 0x0000000e1100720c */ /* 0x000fe20003f26270 */
[----:B--2---:R-:W-:-:S05]  /*04e0*/  HMUL2 R25, R20, UR9.H0_H0 ;  /* 0x2000000914197c32 */ /* 0x004fca0008000000 */
[----:B------:R4:W-:Y:S07]  /*04f0*/  STG.E desc[UR6][R10.64], R25 ;  /* 0x000000190a007986 */ /* 0x0009ee000c101906 */
[----:B------:R-:W-:Y:S05]  /*0500*/  @!P1 BRA `(.L_x_73) ;  /* 0xfffffffc00209947 */ /* 0x000fea000383ffff */
.L_x_72:
[----:B------:R-:W-:Y:S05]  /*0510*/  BSYNC.RECONVERGENT B0 ;  /* 0x0000000000007941 */ /* 0x000fea0003800200 */
.L_x_71:
[----:B------:R-:W-:Y:S05]  /*0520*/  @P0 EXIT ;  /* 0x000000000000094d */ /* 0x000fea0003800000 */
[----:B------:R-:W0:Y:S01]  /*0530*/  LDC.64 R2, c[0x0][0x3a0] ;  /* 0x0000e800ff027b82 */ /* 0x000e220000000a00 */
[----:B------:R-:W1:Y:S07]  /*0540*/  LDCU.U16 UR4, c[0x0][0x3aa] ;  /* 0x00007540ff0477ac */ /* 0x000e6e0008000400 */
[----:B------:R-:W2:Y:S08]  /*0550*/  LDC.64 R8, c[0x0][0x390] ;  /* 0x0000e400ff087b82 */ /* 0x000eb00000000a00 */
[----:B------:R-:W3:Y:S01]  /*0560*/  LDC.U16 R7, c[0x0][0x3ac] ;  /* 0x0000eb00ff077b82 */ /* 0x000ee20000000400 */
[----:B0-----:R-:W-:-:S07]  /*0570*/  IMAD.WIDE R2, R0, 0x2, R2 ;  /* 0x0000000200027825 */ /* 0x001fce00078e0202 */
[----:B------:R-:W0:Y:S01]  /*0580*/  LDC.64 R4, c[0x0][0x398] ;  /* 0x0000e600ff047b82 */ /* 0x000e220000000a00 */
[----:B----4-:R-:W4:Y:S01]  /*0590*/  LDG.E.U16 R10, desc[UR6][R2.64+-0x2] ;  /* 0xfffffe06020a7981 */ /* 0x010f22000c1e1500 */
[----:B--2---:R-:W-:-:S05]  /*05a0*/  IMAD.WIDE R8, R0, 0x2, R8 ;  /* 0x0000000200087825 */ /* 0x004fca00078e0208 */
[----:B------:R-:W2:Y:S01]  /*05b0*/  LDG.E.U16 R12, desc[UR6][R8.64+-0x2] ;  /* 0xfffffe06080c7981 */ /* 0x000ea2000c1e1500 */
[----:B---3--:R-:W-:Y:S02]  /*05c0*/  HADD2 R6, -R7.H0_H0, 1, 1 ;  /* 0x3c003c0007067430 */ /* 0x008fe40000000900 */
[----:B0-----:R-:W-:-:S04]  /*05d0*/  IMAD.WIDE R4, R0, 0x2, R4 ;  /* 0x0000000200047825 */ /* 0x001fc800078e0204 */
[----:B----4-:R-:W-:Y:S02]  /*05e0*/  HMUL2 R10, R10.H0_H0, R10.H0_H0 ;  /* 0x2000000a0a0a7232 */ /* 0x010fe40000000800 */
[----:B--2---:R-:W-:-:S04]  /*05f0*/  HMUL2 R12, R12.H0_H0, R7.H0_H0 ;  /* 0x200000070c0c7232 */ /* 0x004fc80000000800 */
[----:B------:R-:W-:-:S05]  /*0600*/  HFMA2 R10, R6.H0_H0, R10.H0_H0, R12.H0_H0 ;  /* 0x2000000a060a7231 */ /* 0x000fca000004080c */
[----:B------:R-:W-:-:S05]  /*0610*/  PRMT R16, R10, 0x7610, R16 ;  /* 0x000076100a107816 */ /* 0x000fca0000000010 */
[----:B------:R0:W-:Y:S04]  /*0620*/  STG.E.U16 desc[UR6][R8.64+-0x2], R16 ;  /* 0xfffffe1008007986 */ /* 0x0001e8000c101506 */
[----:B------:R-:W0:Y:S04]  /*0630*/  LDG.E.U16 R11, desc[UR6][R4.64+-0x2] ;  /* 0xfffffe06040b7981 */ /* 0x000e28000c1e1500 */
[----:B------:R-:W2:Y:S01]  /*0640*/  LDG.E.U16 R14, desc[UR6][R2.64+-0x2] ;  /* 0xfffffe06020e7981 */ /* 0x000ea2000c1e1500 */
[----:B0-----:R-:W-:-:S05]  /*0650*/  PRMT R9, R11, 0x5410, R10 ;  /* 0x000054100b097816 */ /* 0x001fca000000000a */
[----:B-1----:R-:W-:Y:S01]  /*0660*/  HADD2 R9, R9, UR4.H0_H0 ;  /* 0x2000000409097e30 */ /* 0x002fe20008000000 */
[----:B--2---:R-:W-:Y:S01]  /*0670*/  PRMT R7, R14, 0x5410, R7 ;  /* 0x000054100e077816 */ /* 0x004fe20000000007 */
[----:B------:R-:W0:Y:S03]  /*0680*/  LDCU.U16 UR4, c[0x0][0x3ae] ;  /* 0x000075c0ff0477ac */ /* 0x000e260008000400 */
[----:B------:R-:W-:-:S04]  /*0690*/  HADD2.F32 R13, -RZ, R9.H1_H1 ;  /* 0x30000009ff0d7230 */ /* 0x000fc80000004100 */
[----:B------:R-:W1:Y:S01]  /*06a0*/  MUFU.RCP R15, R13 ;  /* 0x0000000d000f7308 */ /* 0x000e620000001000 */
[----:B------:R-:W-:-:S05]  /*06b0*/  HADD2.F32 R10, -RZ, R9.H0_H0 ;  /* 0x20000009ff0a7230 */ /* 0x000fca0000004100 */
[----:B-1----:R-:W-:-:S05]  /*06c0*/  FMUL R12, R10, R15 ;  /* 0x0000000f0a0c7220 */ /* 0x002fca0000400000 */
[----:B------:R-:W-:-:S05]  /*06d0*/  F2FP.F16.F32.PACK_AB R9, RZ, R12 ;  /* 0x0000000cff09723e */ /* 0x000fca00000000ff */
[C---:B------:R-:W-:Y:S02]  /*06e0*/  HSETP2.GEU.AND P1, PT, |R9|.reuse.H0_H0, 8.523464202880859375e-06, 8.523464202880859375e-06, PT ;  /* 0x008f008f09007434 */ /* 0x040fe40003f2ea00 */
[----:B------:R-:W-:-:S05]  /*06f0*/  HSETP2.GT.AND P0, PT, |R9|.H0_H0, RZ.H0_H0, PT ;  /* 0x200000ff09007234 */ /* 0x000fca0003f04a00 */
[----:B------:R-:W-:-:S13]  /*0700*/  PLOP3.LUT P0, PT, P1, P0, PT, 0xf2, 0x2f ;  /* 0x00000000002f781c */ /* 0x000fda0000f01e72 */
[----:B------:R-:W-:-:S04]  /*0710*/  @!P0 FFMA R10, -R13, R12, R10 ;  /* 0x0000000c0d0a8223 */ /* 0x000fc8000000010a */
[----:B------:R-:W-:-:S05]  /*0720*/  @!P0 FFMA R10, R15, R10, R12 ;  /* 0x0000000a0f0a8223 */ /* 0x000fca000000000c */
[----:B------:R-:W-:-:S05]  /*0730*/  @!P0 F2FP.F16.F32.PACK_AB R9, RZ, R10 ;  /* 0x0000000aff09823e */ /* 0x000fca00000000ff */
[----:B------:R-:W-:Y:S02]  /*0740*/  HADD2.F32 R10, -RZ, R9.H0_H0 ;  /* 0x20000009ff0a7230 */ /* 0x000fe40000004100 */
[----:B------:R-:W1:Y:S04]  /*0750*/  LDC.64 R8, c[0x0][0x388] ;  /* 0x0000e200ff087b82 */ /* 0x000e680000000a00 */
[----:B------:R-:W2:Y:S02]  /*0760*/  MUFU.SQRT R10, R10 ;  /* 0x0000000a000a7308 */ /* 0x000ea40000002000 */
[----:B--2---:R-:W-:-:S04]  /*0770*/  F2FP.F16.F32.PACK_AB R12, RZ, R10 ;  /* 0x0000000aff0c723e */ /* 0x004fc800000000ff */
[----:B------:R-:W-:-:S05]  /*0780*/  PRMT R12, R12, 0x5410, R11 ;  /* 0x000054100c0c7816 */ /* 0x000fca000000000b */
[----:B------:R-:W-:Y:S02]  /*0790*/  HFMA2 R7, R12, R7, -RZ ;  /* 0x000000070c077231 */ /* 0x000fe400001000ff */
[----:B-1----:R-:W-:-:S04]  /*07a0*/  IMAD.WIDE R8, R0, 0x2, R8 ;  /* 0x0000000200087825 */ /* 0x002fc800078e0208 */
[----:B------:R-:W-:-:S04]  /*07b0*/  HMUL2 R11, R7.H0_H0, R7.H0_H0 ;  /* 0x20000007070b7232 */ /* 0x000fc80000000800 */
[----:B------:R-:W-:-:S05]  /*07c0*/  HFMA2 R11, R6.H0_H0, R11.H0_H0, R7.H1_H1 ;  /* 0x2000000b060b7231 */ /* 0x000fca0000060807 */
[----:B------:R1:W-:Y:S04]  /*07d0*/  STG.E.U16 desc[UR6][R4.64+-0x2], R11 ;  /* 0xfffffe0b04007986 */ /* 0x0003e8000c101506 */
[----:B------:R-:W2:Y:S02]  /*07e0*/  LDG.E.U16 R0, desc[UR6][R8.64+-0x2] ;  /* 0xfffffe0608007981 */ /* 0x000ea4000c1e1500 */
[----:B--2---:R-:W-:-:S05]  /*07f0*/  HADD2 R0, R0.H0_H0, -R7.H0_H0 ;  /* 0xa000000700007230 */ /* 0x004fca0000000800 */
[----:B-1----:R-:W-:-:S05]  /*0800*/  PRMT R5, R0, 0x7610, R5 ;  /* 0x0000761000057816 */ /* 0x002fca0000000005 */
[----:B------:R-:W-:Y:S04]  /*0810*/  STG.E.U16 desc[UR6][R8.64+-0x2], R5 ;  /* 0xfffffe0508007986 */ /* 0x000fe8000c101506 */
[----:B------:R-:W0:Y:S02]  /*0820*/  LDG.E.U16 R0, desc[UR6][R2.64+-0x2] ;  /* 0xfffffe0602007981 */ /* 0x000e24000c1e1500 */
[----:B0-----:R-:W-:-:S05]  /*0830*/  HMUL2 R0, R0.H0_H0, UR4.H0_H0 ;  /* 0x2000000400007c32 */ /* 0x001fca0008000800 */
[----:B------:R-:W-:Y:S01]  /*0840*/  STG.E.U16 desc[UR6][R2.64+-0x2], R0 ;  /* 0xfffffe0002007986 */ /* 0x000fe2000c101506 */
[----:B------:R-:W-:Y:S05]  /*0850*/  EXIT ;  /* 0x000000000000794d */ /* 0x000fea0003800000 */
.L_x_74:
        /* <DEDUP_REMOVED lines=10> */
.L_x_578:


//--------------------- .text.AdamFP16            --------------------------
	.section	.text.AdamFP16,"ax",@progbits
	.align	128
        .global         AdamFP16
        .type           AdamFP16,@function
        .size           AdamFP16,(.L_x_579 - AdamFP16)
        .other          AdamFP16,@"STO_CUDA_ENTRY STV_DEFAULT"
AdamFP16:
.text.AdamFP16:
[----:B------:R-:W-:Y:S01]  /*0000*/  LDC R1, c[0x0][0x37c] ;  /* 0x0000df00ff017b82 */ /* 0x000fe20000000800 */
[----:B------:R-:W0:Y:S07]  /*0010*/  S2R R2, SR_TID.X ;  /* 0x0000000000027919 */ /* 0x000e2e0000002100 */
[----:B------:R-:W1:Y:S01]  /*0020*/  S2UR UR5, SR_CTAID.X ;  /* 0x00000000000579c3 */ /* 0x000e620000002500 */
[----:B------:R-:W2:Y:S01]  /*0030*/  LDCU UR4, c[0x0][0x380] ;  /* 0x00007000ff0477ac */ /* 0x000ea20008000800 */
[----:B------:R-:W-:Y:S01]  /*0040*/  BSSY.RECONVERGENT B0, `(.L_x_75) ;  /* 0x000007f000007945 */ /* 0x000fe20003800200 */
[----:B------:R-:W1:Y:S05]  /*0050*/  LDCU UR6, c[0x0][0x360] ;  /* 0x00006c00ff0677ac */ /* 0x000e6a0008000800 */
[----:B------:R-:W3:Y:S01]  /*0060*/  LDC R0, c[0x0][0x380] ;  /* 0x0000e000ff007b82 */ /* 0x000ee20000000800 */
[----:B------:R-:W4:Y:S01]  /*0070*/  LDCU.U16 UR12, c[0x0][0x3aa] ;  /* 0x00007540ff0c77ac */ /* 0x000f220008000400 */
[----:B------:R-:W0:Y:S01]  /*0080*/  LDCU.U16 UR13, c[0x0][0x3ac] ;  /* 0x00007580ff0d77ac */ /* 0x000e220008000400 */
[----:B------:R-:W0:Y:S01]  /*0090*/  LDCU.U16 UR9, c[0x0][0x3a8] ;  /* 0x00007500ff0977ac */ /* 0x000e220008000400 */
[----:B--2---:R-:W-:Y:S01]  /*00a0*/  ULEA.HI UR4, UR4, UR4, URZ, 0x1 ;  /* 0x0000000404047291 */ /* 0x004fe2000f8f08ff */
[----:B------:R-:W2:Y:S01]  /*00b0*/  LDCU.U16 UR10, c[0x0][0x3ae] ;  /* 0x000075c0ff0a77ac */ /* 0x000ea20008000400 */
[----:B-1----:R-:W-:-:S02]  /*00c0*/  UIMAD UR5, UR5, UR6, URZ ;  /* 0x00000006050572a4 */ /* 0x002fc4000f8e02ff */
[----:B------:R-:W-:Y:S01]  /*00d0*/  USHF.R.S32.HI UR4, URZ, 0x1, UR4 ;  /* 0x00000001ff047899 */ /* 0x000fe20008011404 */
[----:B------:R-:W1:Y:S01]  /*00e0*/  LDCU.64 UR6, c[0x0][0x358] ;  /* 0x00006b00ff0677ac */ /* 0x000e620008000a00 */
[----:B---3--:R-:W-:Y:S02]  /*00f0*/  LOP3.LUT R3, R0, 0x1, RZ, 0xc0, !PT ;  /* 0x0000000100037812 */ /* 0x008fe400078ec0ff */
[C---:B0-----:R-:W-:Y:S01]  /*0100*/  IADD3 R15, PT, PT, R2.reuse, UR5, RZ ;  /* 0x00000005020f7c10 */ /* 0x041fe2000fffe0ff */
[----:B------:R-:W0:Y:S01]  /*0110*/  LDCU.U16 UR11, c[0x0][0x3b4] ;  /* 0x00007680ff0b77ac */ /* 0x000e220008000400 */
[----:B------:R-:W-:Y:S02]  /*0120*/  ISETP.NE.U32.AND P0, PT, R3, 0x1, PT ;  /* 0x000000010300780c */ /* 0x000fe40003f05070 */
[----:B------:R-:W-:Y:S02]  /*0130*/  ISETP.GE.AND P1, PT, R15, UR4, PT ;  /* 0x000000040f007c0c */ /* 0x000fe4000bf26270 */
[----:B------:R-:W-:-:S04]  /*0140*/  IADD3 R2, PT, PT, -R2, RZ, RZ ;  /* 0x000000ff02027210 */ /* 0x000fc80007ffe1ff */
[----:B------:R-:W-:-:S07]  /*0150*/  ISETP.NE.OR P0, PT, R2, UR5, P0 ;  /* 0x0000000502007c0c */ /* 0x000fce0008705670 */
[----:B-12-4-:R-:W-:Y:S06]  /*0160*/  @P1 BRA `(.L_x_76) ;  /* 0x0000000400b01947 */ /* 0x016fec0003800000 */
[----:B------:R-:W1:Y:S08]  /*0170*/  LDC.U16 R8, c[0x0][0x3b0] ;  /* 0x0000ec00ff087b82 */ /* 0x000e700000000400 */
[----:B------:R-:W2:Y:S08]  /*0180*/  LDC.U16 R10, c[0x0][0x3b2] ;  /* 0x0000ec80ff0a7b82 */ /* 0x000eb00000000400 */
[----:B------:R-:W3:Y:S08]  /*0190*/  LDC.U16 R12, c[0x0][0x3aa] ;  /* 0x0000ea80ff0c7b82 */ /* 0x000ef00000000400 */
[----:B------:R-:W4:Y:S01]  /*01a0*/  LDC.U16 R13, c[0x0][0x3ac] ;  /* 0x0000eb00ff0d7b82 */ /* 0x000f220000000400 */
[----:B-1----:R-:W-:-:S04]  /*01b0*/  HADD2.F32 R8, -RZ, R8.H0_H0 ;  /* 0x20000008ff087230 */ /* 0x002fc80000004100 */
[----:B------:R1:W0:Y:S03]  /*01c0*/  MUFU.RCP R9, R8 ;  /* 0x0000000800097308 */ /* 0x0002260000001000 */
[----:B------:R-:W0:Y:S01]  /*01d0*/  LDC.64 R2, c[0x0][0x3a0] ;  /* 0x0000e800ff027b82 */ /* 0x000e220000000a00 */
[----:B--2---:R-:W-:-:S04]  /*01e0*/  HADD2.F32 R10, -RZ, R10.H0_H0 ;  /* 0x2000000aff0a7230 */ /* 0x004fc80000004100 */
[----:B------:R1:W2:Y:S01]  /*01f0*/  MUFU.RCP R11, R10 ;  /* 0x0000000a000b7308 */ /* 0x0002a20000001000 */
[----:B---3--:R-:W-:Y:S02]  /*0200*/  HADD2 R12, -R12.H0_H0, 1, 1 ;  /* 0x3c003c000c0c7430 */ /* 0x008fe40000000900 */
[----:B-1--4-:R-:W-:-:S07]  /*0210*/  HADD2 R13, -R13.H0_H0, 1, 1 ;  /* 0x3c003c000d0d7430 */ /* 0x012fce0000000900 */
.L_x_77:
[----:B-1----:R-:W1:Y:S01]  /*0220*/  LDC.64 R16, c[0x0][0x390] ;  /* 0x0000e400ff107b82 */ /* 0x002e620000000a00 */
[----:B0-----:R-:W-:-:S05]  /*0230*/  IMAD.WIDE R4, R15, 0x4, R2 ;  /* 0x000000040f047825 */ /* 0x001fca00078e0202 */
[----:B------:R-:W3:Y:S02]  /*0240*/  LDG.E R19, desc[UR6][R4.64] ;  /* 0x0000000604137981 */ /* 0x000ee4000c1e1900 */
[----:B------:R-:W0:Y:S01]  /*0250*/  LDC.64 R6, c[0x0][0x398] ;  /* 0x0000e600ff067b82 */ /* 0x000e220000000a00 */
[----:B-1----:R-:W-:-:S05]  /*0260*/  IMAD.WIDE R16, R15, 0x4, R16 ;  /* 0x000000040f107825 */ /* 0x002fca00078e0210 */
[----:B------:R-:W4:Y:S02]  /*0270*/  LDG.E R14, desc[UR6][R16.64] ;  /* 0x00000006100e7981 */ /* 0x000f24000c1e1900 */
[----:B----4-:R-:W-:-:S04]  /*0280*/  HMUL2 R20, R14, UR12.H0_H0 ;  /* 0x2000000c0e147c32 */ /* 0x010fc80008000000 */
[----:B---3--:R-:W-:-:S05]  /*0290*/  HFMA2 R20, R12, R19, R20 ;  /* 0x000000130c147231 */ /* 0x008fca0000000014 */
[----:B------:R1:W-:Y:S04]  /*02a0*/  STG.E desc[UR6][R16.64], R20 ;  /* 0x0000001410007986 */ /* 0x0003e8000c101906 */
[----:B------:R-:W3:Y:S01]  /*02b0*/  LDG.E R21, desc[UR6][R4.64] ;  /* 0x0000000604157981 */ /* 0x000ee2000c1e1900 */
[C---:B0-----:R-:W-:Y:S02]  /*02c0*/  IMAD.WIDE R18, R15.reuse, 0x4, R6 ;  /* 0x000000040f127825 */ /* 0x041fe400078e0206 */
[----:B------:R-:W0:Y:S03]  /*02d0*/  LDC.64 R6, c[0x0][0x388] ;  /* 0x0000e200ff067b82 */ /* 0x000e260000000a00 */
[----:B------:R-:W4:Y:S01]  /*02e0*/  LDG.E R14, desc[UR6][R18.64] ;  /* 0x00000006120e7981 */ /* 0x000f22000c1e1900 */
[----:B0-----:R-:W-:-:S04]  /*02f0*/  IMAD.WIDE R6, R15, 0x4, R6 ;  /* 0x000000040f067825 */ /* 0x001fc800078e0206 */
[----:B---3--:R-:W-:-:S04]  /*0300*/  HMUL2 R21, R21, R21 ;  /* 0x0000001515157232 */ /* 0x008fc80000000000 */
[----:B------:R-:W-:-:S04]  /*0310*/  HFMA2 R21, R13, R21, -RZ ;  /* 0x000000150d157231 */ /* 0x000fc800001000ff */
[----:B----4-:R-:W-:-:S05]  /*0320*/  HFMA2 R21, R14, UR13.H0_H0, R21 ;  /* 0x2000000d0e157c31 */ /* 0x010fca0008000015 */
[----:B------:R0:W-:Y:S04]  /*0330*/  STG.E desc[UR6][R18.64], R21 ;  /* 0x0000001512007986 */ /* 0x0001e8000c101906 */
[----:B------:R-:W3:Y:S01]  /*0340*/  LDG.E R14, desc[UR6][R6.64] ;  /* 0x00000006060e7981 */ /* 0x000ee2000c1e1900 */
[--C-:B------:R-:W-:Y:S02]  /*0350*/  HADD2.F32 R25, -RZ, R21.reuse.H1_H1 ;  /* 0x30000015ff197230 */ /* 0x100fe40000004100 */
[----:B------:R-:W-:-:S03]  /*0360*/  HADD2.F32 R22, -RZ, R21.H0_H0 ;  /* 0x20000015ff167230 */ /* 0x000fc60000004100 */
[C---:B--2---:R-:W-:Y:S02]  /*0370*/  FMUL R24, R11.reuse, R25 ;  /* 0x000000190b187220 */ /* 0x044fe40000400000 */
[----:B------:R-:W-:-:S03]  /*0380*/  FMUL R23, R11, R22 ;  /* 0x000000160b177220 */ /* 0x000fc60000400000 */
[----:B-1----:R-:W-:Y:S02]  /*0390*/  F2FP.F16.F32.PACK_AB R17, RZ, R24 ;  /* 0x00000018ff11723e */ /* 0x002fe400000000ff */
[----:B------:R-:W-:-:S03]  /*03a0*/  F2FP.F16.F32.PACK_AB R16, RZ, R23 ;  /* 0x00000017ff10723e */ /* 0x000fc600000000ff */
[C---:B------:R-:W-:Y:S02]  /*03b0*/  HSETP2.GEU.AND P2, PT, |R17|.reuse.H0_H0, 8.523464202880859375e-06, 8.523464202880859375e-06, PT ;  /* 0x008f008f11007434 */ /* 0x040fe40003f4ea00 */
[----:B------:R-:W-:-:S05]  /*03c0*/  HSETP2.GT.AND P1, PT, |R17|.H0_H0, RZ.H0_H0, PT ;  /* 0x200000ff11007234 */ /* 0x000fca0003f24a00 */
[----:B------:R-:W-:Y:S02]  /*03d0*/  PLOP3.LUT P3, PT, P2, P1, PT, 0xf2, 0x2f ;  /* 0x00000000002f781c */ /* 0x000fe40001763e72 */
[C---:B------:R-:W-:Y:S02]  /*03e0*/  HSETP2.GEU.AND P2, PT, |R16|.reuse.H0_H0, 8.523464202880859375e-06, 8.523464202880859375e-06, PT ;  /* 0x008f008f10007434 */ /* 0x040fe40003f4ea00 */
[----:B------:R-:W-:-:S05]  /*03f0*/  HSETP2.GT.AND P1, PT, |R16|.H0_H0, RZ.H0_H0, PT ;  /* 0x200000ff10007234 */ /* 0x000fca0003f24a00 */
[----:B------:R-:W-:-:S04]  /*0400*/  PLOP3.LUT P1, PT, P2, P1, PT, 0xf2, 0x2f ;  /* 0x00000000002f781c */ /* 0x000fc80001723e72 */
[----:B0-----:R-:W-:-:S04]  /*0410*/  @!P3 FFMA R18, -R10, R24, R25 ;  /* 0x000000180a12b223 */ /* 0x001fc80000000119 */
[----:B------:R-:W-:-:S05]  /*0420*/  @!P3 FFMA R19, R11, R18, R24 ;  /* 0x000000120b13b223 */ /* 0x000fca0000000018 */
[----:B------:R-:W-:-:S04]  /*0430*/  @!P1 FFMA R18, -R10, R23, R22 ;  /* 0x000000170a129223 */ /* 0x000fc80000000116 */
[----:B------:R-:W-:Y:S01]  /*0440*/  @!P1 FFMA R18, R11, R18, R23 ;  /* 0x000000120b129223 */ /* 0x000fe20000000017 */
[--C-:B------:R-:W-:Y:S01]  /*0450*/  HADD2.F32 R23, -RZ, R20.reuse.H0_H0 ;  /* 0x20000014ff177230 */ /* 0x100fe20000004100 */
[----:B------:R-:W-:Y:S01]  /*0460*/  @!P3 F2FP.F16.F32.PACK_AB R17, RZ, R19 ;  /* 0x00000013ff11b23e */ /* 0x000fe200000000ff */
[----:B------:R-:W-:Y:S02]  /*0470*/  HADD2.F32 R24, -RZ, R20.H1_H1 ;  /* 0x30000014ff187230 */ /* 0x000fe40000004100 */
[----:B------:R-:W-:Y:S01]  /*0480*/  @!P1 F2FP.F16.F32.PACK_AB R16, RZ, R18 ;  /* 0x00000012ff10923e */ /* 0x000fe200000000ff */
[C---:B------:R-:W-:Y:S01]  /*0490*/  FMUL R26, R9.reuse, R23 ;  /* 0x00000017091a7220 */ /* 0x040fe20000400000 */
[----:B------:R-:W-:Y:S02]  /*04a0*/  HADD2.F32 R17, -RZ, R17.H0_H0 ;  /* 0x20000011ff117230 */ /* 0x000fe40000004100 */
[----:B------:R-:W-:Y:S01]  /*04b0*/  FMUL R19, R9, R24 ;  /* 0x0000001809137220 */ /* 0x000fe20000400000 */
[----:B------:R-:W-:Y:S01]  /*04c0*/  HADD2.F32 R16, -RZ, R16.H0_H0 ;  /* 0x20000010ff107230 */ /* 0x000fe20000004100 */
[----:B------:R-:W-:-:S03]  /*04d0*/  F2FP.F16.F32.PACK_AB R20, RZ, R26 ;  /* 0x0000001aff14723e */ /* 0x000fc600000000ff */
[----:B------:R-:W-:Y:S01]  /*04e0*/  F2FP.F16.F32.PACK_AB R18, RZ, R19 ;  /* 0x00000013ff12723e */ /* 0x000fe200000000ff */
[----:B------:R-:W-:Y:S01]  /*04f0*/  MUFU.SQRT R17, R17 ;  /* 0x0000001100117308 */ /* 0x000fe20000002000 */
[C---:B------:R-:W-:Y:S02]  /*0500*/  HSETP2.GEU.AND P4, PT, |R20|.reuse.H0_H0, 8.523464202880859375e-06, 8.523464202880859375e-06, PT ;  /* 0x008f008f14007434 */ /* 0x040fe40003f8ea00 */
[----:B------:R-:W-:-:S05]  /*0510*/  HSETP2.GT.AND P3, PT, |R20|.H0_H0, RZ.H0_H0, PT ;  /* 0x200000ff14007234 */ /* 0x000fca0003f64a00 */
[----:B------:R-:W0:Y:S01]  /*0520*/  MUFU.SQRT R16, R16 ;  /* 0x0000001000107308 */ /* 0x000e220000002000 */
[C---:B------:R-:W-:Y:S02]  /*0530*/  HSETP2.GEU.AND P1, PT, |R18|.reuse.H0_H0, 8.523464202880859375e-06, 8.523464202880859375e-06, PT ;  /* 0x008f008f12007434 */ /* 0x040fe40003f2ea00 */
[----:B------:R-:W-:Y:S02]  /*0540*/  HSETP2.GT.AND P2, PT, |R18|.H0_H0, RZ.H0_H0, PT ;  /* 0x200000ff12007234 */ /* 0x000fe40003f44a00 */
[----:B------:R-:W-:-:S03]  /*0550*/  PLOP3.LUT P3, PT, P4, P3, PT, 0xf2, 0x2f ;  /* 0x00000000002f781c */ /* 0x000fc60002767e72 */
[----:B------:R-:W-:Y:S02]  /*0560*/  PLOP3.LUT P1, PT, P1, P2, PT, 0xf2, 0x2f ;  /* 0x00000000002f781c */ /* 0x000fe40000f25e72 */
[----:B0-----:R-:W-:-:S08]  /*0570*/  F2FP.F16.F32.PACK_AB R17, R17, R16 ;  /* 0x000000101111723e */ /* 0x001fd000000000ff */
[----:B------:R-:W-:-:S03]  /*0580*/  @!P3 FFMA R22, -R8, R26, R23 ;  /* 0x0000001a0816b223 */ /* 0x000fc60000000117 */
[----:B------:R-:W-:Y:S01]  /*0590*/  @!P1 FFMA R24, -R8, R19, R24 ;  /* 0x0000001308189223 */ /* 0x000fe20000000118 */
[----:B------:R-:W-:Y:S02]  /*05a0*/  HADD2 R21, R17, UR10.H0_H0 ;  /* 0x2000000a11157e30 */ /* 0x000fe40008000000 */
[C---:B------:R-:W-:Y:S01]  /*05b0*/  @!P3 FFMA R22, R9.reuse, R22, R26 ;  /* 0x000000160916b223 */ /* 0x040fe2000000001a */
[--C-:B------:R-:W-:Y:S02]  /*05c0*/  @!P1 FFMA R24, R9, R24, R19.reuse ;  /* 0x0000001809189223 */ /* 0x100fe40000000013 */
[--C-:B------:R-:W-:Y:S01]  /*05d0*/  HADD2.F32 R16, -RZ, R21.reuse.H1_H1 ;  /* 0x30000015ff107230 */ /* 0x100fe20000004100 */
[----:B------:R-:W-:Y:S01]  /*05e0*/  PRMT R19, R18, 0x7610, R19 ;  /* 0x0000761012137816 */ /* 0x000fe20000000013 */
[----:B------:R-:W-:Y:S01]  /*05f0*/  HADD2.F32 R21, -RZ, R21.H0_H0 ;  /* 0x20000015ff157230 */ /* 0x000fe20000004100 */
[----:B------:R-:W-:Y:S02]  /*0600*/  @!P3 F2FP.F16.F32.PACK_AB R20, RZ, R22 ;  /* 0x00000016ff14b23e */ /* 0x000fe400000000ff */
[----:B------:R-:W-:Y:S01]  /*0610*/  @!P1 F2FP.F16.F32.PACK_AB R19, RZ, R24 ;  /* 0x00000018ff13923e */ /* 0x000fe200000000ff */
[----:B------:R-:W0:Y:S03]  /*0620*/  MUFU.RCP R17, R16 ;  /* 0x0000001000117308 */ /* 0x000e260000001000 */
[----:B------:R-:W-:-:S05]  /*0630*/  PRMT R20, R20, 0x5410, R19 ;  /* 0x0000541014147816 */ /* 0x000fca0000000013 */
[----:B------:R-:W1:Y:S01]  /*0640*/  MUFU.RCP R18, R21 ;  /* 0x0000001500127308 */ /* 0x000e620000001000 */
[----:B------:R-:W-:-:S05]  /*0650*/  HMUL2 R19, R20, UR9.H0_H0 ;  /* 0x2000000914137c32 */ /* 0x000fca0008000000 */
[--C-:B------:R-:W-:Y:S02]  /*0660*/  HADD2.F32 R25, -RZ, R19.reuse.H1_H1 ;  /* 0x30000013ff197230 */ /* 0x100fe40000004100 */
[----:B------:R-:W-:-:S03]  /*0670*/  HADD2.F32 R22, -RZ, R19.H0_H0 ;  /* 0x20000013ff167230 */ /* 0x000fc60000004100 */
[----:B0-----:R-:W-:Y:S02]  /*0680*/  FMUL R24, R25, R17 ;  /* 0x0000001119187220 */ /* 0x001fe40000400000 */
[----:B-1----:R-:W-:-:S03]  /*0690*/  FMUL R23, R22, R18 ;  /* 0x0000001216177220 */ /* 0x002fc60000400000 */
        /* <DEDUP_REMOVED lines=8> */
[----:B------:R-:W-:-:S03]  /*0720*/  @!P3 FFMA R16, -R16, R24, R25 ;  /* 0x000000181010b223 */ /* 0x000fc60000000119 */
[----:B------:R-:W-:Y:S01]  /*0730*/  @!P1 FFMA R21, -R21, R23, R22 ;  /* 0x0000001715159223 */ /* 0x000fe20000000116 */
[----:B------:R-:W-:-:S03]  /*0740*/  @!P3 FFMA R16, R17, R16, R24 ;  /* 0x000000101110b223 */ /* 0x000fc60000000018 */
[----:B------:R-:W-:Y:S02]  /*0750*/  @!P1 FFMA R21, R18, R21, R23 ;  /* 0x0000001512159223 */ /* 0x000fe40000000017 */
[----:B------:R-:W-:-:S03]  /*0760*/  @!P3 F2FP.F16.F32.PACK_AB R20, RZ, R16 ;  /* 0x00000010ff14b23e */ /* 0x000fc600000000ff */
[----:B------:R-:W-:-:S04]  /*0770*/  @!P1 F2FP.F16.F32.PACK_AB R19, RZ, R21 ;  /* 0x00000015ff13923e */ /* 0x000fc800000000ff */
[----:B------:R-:W-:-:S05]  /*0780*/  PRMT R19, R19, 0x5410, R20 ;  /* 0x0000541013137816 */ /* 0x000fca0000000014 */
[----:B---3--:R-:W-:-:S05]  /*0790*/  HFMA2 R17, R14, 1, 1, -R19 ;  /* 0x3c003c000e117831 */ /* 0x008fca0000100013 */
[----:B------:R1:W-:Y:S04]  /*07a0*/  STG.E desc[UR6][R6.64], R17 ;  /* 0x0000001106007986 */ /* 0x0003e8000c101906 */
[----:B------:R-:W2:Y:S01]  /*07b0*/  LDG.E R14, desc[UR6][R4.64] ;  /* 0x00000006040e7981 */ /* 0x000ea2000c1e1900 */
[----:B------:R-:W0:Y:S01]  /*07c0*/  LDCU UR8, c[0x0][0x360] ;  /* 0x00006c00ff0877ac */ /* 0x000e220008000800 */
[----:B------:R-:W0:Y:S02]  /*07d0*/  LDC R16, c[0x0][0x370] ;  /* 0x0000dc00ff107b82 */ /* 0x000e240000000800 */
[----:B0-----:R-:W-:-:S05]  /*07e0*/  IMAD R15, R16, UR8, R15 ;  /* 0x00000008100f7c24 */ /* 0x001fca000f8e020f */
[----:B------:R-:W-:Y:S01]  /*07f0*/  ISETP.GE.AND P1, PT, R15, UR4, PT ;  /* 0x000000040f007c0c */ /* 0x000fe2000bf26270 */
[----:B--2---:R-:W-:-:S05]  /*0800*/  HMUL2 R19, R14, UR11.H0_H0 ;  /* 0x2000000b0e137c32 */ /* 0x004fca0008000000 */
[----:B------:R1:W-:Y:S07]  /*0810*/  STG.E desc[UR6][R4.64], R19 ;  /* 0x0000001304007986 */ /* 0x0003ee000c101906 */
[----:B------:R-:W-:Y:S05]  /*0820*/  @!P1 BRA `(.L_x_77) ;  /* 0xfffffff8007c9947 */ /* 0x000fea000383ffff */
.L_x_76:
[----:B0-----:R-:W-:Y:S05]  /*0830*/  BSYNC.RECONVERGENT B0 ;  /* 0x0000000000007941 */ /* 0x001fea0003800200 */
.L_x_75:
[----:B------:R-:W-:Y:S05]  /*0840*/  @P0 EXIT ;  /* 0x000000000000094d */ /* 0x000fea0003800000 */
[----:B-1----:R-:W0:Y:S01]  /*0850*/  LDC.64 R4, c[0x0][0x390] ;  /* 0x0000e400ff047b82 */ /* 0x002e220000000a00 */
[----:B------:R-:W1:Y:S01]  /*0860*/  LDCU.U16 UR5, c[0x0][0x3ae] ;  /* 0x000075c0ff0577ac */ /* 0x000e620008000400 */
[----:B------:R-:W2:Y:S06]  /*0870*/  LDCU.U16 UR4, c[0x0][0x3a8] ;  /* 0x00007500ff0477ac */ /* 0x000eac0008000400 */
[----:B------:R-:W3:Y:S08]  /*0880*/  LDC.64 R2, c[0x0][0x3a0] ;  /* 0x0000e800ff027b82 */ /* 0x000ef00000000a00 */
[----:B------:R-:W4:Y:S01]  /*0890*/  LDC.U16 R11, c[0x0][0x3aa] ;  /* 0x0000ea80ff0b7b82 */ /* 0x000f220000000400 */
[----:B0-----:R-:W-:-:S07]  /*08a0*/  IMAD.WIDE R4, R0, 0x2, R4 ;  /* 0x0000000200047825 */ /* 0x001fce00078e0204 */
[----:B------:R-:W0:Y:S01]  /*08b0*/  LDC.64 R8, c[0x0][0x398] ;  /* 0x0000e600ff087b82 */ /* 0x000e220000000a00 */
[----:B------:R-:W5:Y:S01]  /*08c0*/  LDG.E.U16 R6, desc[UR6][R4.64+-0x2] ;  /* 0xfffffe0604067981 */ /* 0x000f62000c1e1500 */
[----:B---3--:R-:W-:-:S06]  /*08d0*/  IMAD.WIDE R2, R0, 0x2, R2 ;  /* 0x0000000200027825 */ /* 0x008fcc00078e0202 */
[----:B------:R-:W3:Y:S01]  /*08e0*/  LDC.U16 R13, c[0x0][0x3ac] ;  /* 0x0000eb00ff0d7b82 */ /* 0x000ee20000000400 */
[----:B------:R-:W2:Y:S01]  /*08f0*/  LDG.E.U16 R7, desc[UR6][R2.64+-0x2] ;  /* 0xfffffe0602077981 */ /* 0x000ea2000c1e1500 */
[----:B----4-:R-:W-:Y:S02]  /*0900*/  HADD2 R10, -R11.H0_H0, 1, 1 ;  /* 0x3c003c000b0a7430 */ /* 0x010fe40000000900 */
[----:B0-----:R-:W-:-:S04]  /*0910*/  IMAD.WIDE R8, R0, 0x2, R8 ;  /* 0x0000000200087825 */ /* 0x001fc800078e0208 */
[----:B-----5:R-:W-:-:S04]  /*0920*/  HMUL2 R6, R6.H0_H0, R11.H0_H0 ;  /* 0x2000000b06067232 */ /* 0x020fc80000000800 */
[----:B--2---:R-:W-:Y:S02]  /*0930*/  HFMA2 R6, R10.H0_H0, R7.H0_H0, R6.H0_H0 ;  /* 0x200000070a067231 */ /* 0x004fe40000040806 */
[----:B------:R-:W0:Y:S03]  /*0940*/  LDC.64 R10, c[0x0][0x388] ;  /* 0x0000e200ff0a7b82 */ /* 0x000e260000000a00 */
[----:B------:R3:W-:Y:S04]  /*0950*/  STG.E.U16 desc[UR6][R4.64+-0x2], R6 ;  /* 0xfffffe0604007986 */ /* 0x0007e8000c101506 */
[----:B------:R-:W2:Y:S04]  /*0960*/  LDG.E.U16 R12, desc[UR6][R2.64+-0x2] ;  /* 0xfffffe06020c7981 */ /* 0x000ea8000c1e1500 */
[----:B------:R-:W4:Y:S01]  /*0970*/  LDG.E.U16 R7, desc[UR6][R8.64+-0x2] ;  /* 0xfffffe0608077981 */ /* 0x000f22000c1e1500 */
[----:B---3--:R-:W-:-:S02]  /*0980*/  HADD2 R5, -R13.H0_H0, 1, 1 ;  /* 0x3c003c000d057430 */ /* 0x008fc40000000900 */
[----:B------:R-:W-:Y:S02]  /*0990*/  HADD2.F32 R6, -RZ, R6.H0_H0 ;  /* 0x20000006ff067230 */ /* 0x000fe40000004100 */
[----:B--2---:R-:W-:-:S04]  /*09a0*/  HMUL2 R12, R12.H0_H0, R12.H0_H0 ;  /* 0x2000000c0c0c7232 */ /* 0x004fc80000000800 */
[----:B------:R-:W-:-:S04]  /*09b0*/  HMUL2 R12, R5.H0_H0, R12.H0_H0 ;  /* 0x2000000c050c7232 */ /* 0x000fc80000000800 */
[----:B----4-:R-:W-:Y:S02]  /*09c0*/  HFMA2 R12, R7.H0_H0, R13.H0_H0, R12.H0_H0 ;  /* 0x2000000d070c7231 */ /* 0x010fe4000004080c */
[----:B0-----:R-:W-:-:S03]  /*09d0*/  IMAD.WIDE R4, R0, 0x2, R10 ;  /* 0x0000000200047825 */ /* 0x001fc600078e020a */
[----:B------:R-:W-:Y:S01]  /*09e0*/  PRMT R13, R12, 0x7610, R13 ;  /* 0x000076100c0d7816 */ /* 0x000fe2000000000d */
[----:B------:R-:W0:Y:S04]  /*09f0*/  LDC.U16 R0, c[0x0][0x3b2] ;  /* 0x0000ec80ff007b82 */ /* 0x000e280000000400 */
[----:B------:R2:W-:Y:S04]  /*0a00*/  STG.E.U16 desc[UR6][R8.64+-0x2], R13 ;  /* 0xfffffe0d08007986 */ /* 0x0005e8000c101506 */
[----:B------:R-:W3:Y:S01]  /*0a10*/  LDG.E.U16 R7, desc[UR6][R4.64+-0x2] ;  /* 0xfffffe0604077981 */ /* 0x000ee2000c1e1500 */
[----:B------:R-:W2:Y:S01]  /*0a20*/  LDC.U16 R10, c[0x0][0x3b0] ;  /* 0x0000ec00ff0a7b82 */ /* 0x000ea20000000400 */
[----:B0-----:R-:W-:-:S04]  /*0a30*/  HADD2.F32 R15, -RZ, R0.H0_H0 ;  /* 0x20000000ff0f7230 */ /* 0x001fc80000004100 */
[----:B------:R-:W0:Y:S01]  /*0a40*/  MUFU.RCP R16, R15 ;  /* 0x0000000f00107308 */ /* 0x000e220000001000 */
[----:B------:R-:W-:-:S05]  /*0a50*/  HADD2.F32 R12, -RZ, R12.H0_H0 ;  /* 0x2000000cff0c7230 */ /* 0x000fca0000004100 */
[----:B0-----:R-:W-:-:S05]  /*0a60*/  FMUL R11, R16, R12 ;  /* 0x0000000c100b7220 */ /* 0x001fca0000400000 */
[----:B------:R-:W-:-:S05]  /*0a70*/  F2FP.F16.F32.PACK_AB R0, RZ, R11 ;  /* 0x0000000bff00723e */ /* 0x000fca00000000ff */
[C---:B------:R-:W-:Y:S02]  /*0a80*/  HSETP2.GEU.AND P1, PT, |R0|.reuse.H0_H0, 8.523464202880859375e-06, 8.523464202880859375e-06, PT ;  /* 0x008f008f00007434 */ /* 0x040fe40003f2ea00 */
[----:B------:R-:W-:-:S05]  /*0a90*/  HSETP2.GT.AND P0, PT, |R0|.H0_H0, RZ.H0_H0, PT ;  /* 0x200000ff00007234 */ /* 0x000fca0003f04a00 */
[----:B------:R-:W-:Y:S01]  /*0aa0*/  PLOP3.LUT P0, PT, P1, P0, PT, 0xf2, 0x2f ;  /* 0x00000000002f781c */ /* 0x000fe20000f01e72 */
[----:B--2---:R-:W-:-:S04]  /*0ab0*/  HADD2.F32 R13, -RZ, R10.H0_H0 ;  /* 0x2000000aff0d7230 */ /* 0x004fc80000004100 */
[----:B------:R-:W0:Y:S08]  /*0ac0*/  MUFU.RCP R14, R13 ;  /* 0x0000000d000e7308 */ /* 0x000e300000001000 */
[----:B------:R-:W-:-:S04]  /*0ad0*/  @!P0 FFMA R12, -R15, R11, R12 ;  /* 0x0000000b0f0c8223 */ /* 0x000fc8000000010c */
[----:B------:R-:W-:-:S05]  /*0ae0*/  @!P0 FFMA R12, R16, R12, R11 ;  /* 0x0000000c100c8223 */ /* 0x000fca000000000b */
[----:B------:R-:W-:Y:S01]  /*0af0*/  @!P0 F2FP.F16.F32.PACK_AB R0, RZ, R12 ;  /* 0x0000000cff00823e */ /* 0x000fe200000000ff */
[----:B0-----:R-:W-:-:S04]  /*0b00*/  FMUL R9, R14, R6 ;  /* 0x000000060e097220 */ /* 0x001fc80000400000 */
[----:B------:R-:W-:Y:S01]  /*0b10*/  HADD2.F32 R8, -RZ, R0.H0_H0 ;  /* 0x20000000ff087230 */ /* 0x000fe20000004100 */
[----:B------:R-:W-:-:S05]  /*0b20*/  F2FP.F16.F32.PACK_AB R0, RZ, R9 ;  /* 0x00000009ff00723e */ /* 0x000fca00000000ff */
[----:B------:R-:W0:Y:S01]  /*0b30*/  MUFU.SQRT R8, R8 ;  /* 0x0000000800087308 */ /* 0x000e220000002000 */
[C---:B------:R-:W-:Y:S02]  /*0b40*/  HSETP2.GEU.AND P1, PT, |R0|.reuse.H0_H0, 8.523464202880859375e-06, 8.523464202880859375e-06, PT ;  /* 0x008f008f00007434 */ /* 0x040fe40003f2ea00 */
[----:B------:R-:W-:-:S05]  /*0b50*/  HSETP2.GT.AND P0, PT, |R0|.H0_H0, RZ.H0_H0, PT ;  /* 0x200000ff00007234 */ /* 0x000fca0003f04a00 */
[----:B------:R-:W-:Y:S02]  /*0b60*/  PLOP3.LUT P0, PT, P1, P0, PT, 0xf2, 0x2f ;  /* 0x00000000002f781c */ /* 0x000fe40000f01e72 */
[----:B0-----:R-:W-:-:S05]  /*0b70*/  F2FP.F16.F32.PACK_AB R10, RZ, R8 ;  /* 0x00000008ff0a723e */ /* 0x001fca00000000ff */
[----:B-1----:R-:W-:-:S06]  /*0b80*/  HADD2 R10, R10.H0_H0, UR5.H0_H0 ;  /* 0x200000050a0a7e30 */ /* 0x002fcc0008000800 */
[----:B------:R-:W-:Y:S01]  /*0b90*/  @!P0 FFMA R6, -R13, R9, R6 ;  /* 0x000000090d068223 */ /* 0x000fe20000000106 */
[----:B------:R-:W-:-:S03]  /*0ba0*/  HADD2.F32 R11, -RZ, R10.H0_H0 ;  /* 0x2000000aff0b7230 */ /* 0x000fc60000004100 */
[----:B------:R-:W-:Y:S02]  /*0bb0*/  @!P0 FFMA R6, R14, R6, R9 ;  /* 0x000000060e068223 */ /* 0x000fe40000000009 */
[----:B------:R-:W0:Y:S03]  /*0bc0*/  MUFU.RCP R9, R11 ;  /* 0x0000000b00097308 */ /* 0x000e260000001000 */
[----:B------:R-:W-:-:S05]  /*0bd0*/  @!P0 F2FP.F16.F32.PACK_AB R0, RZ, R6 ;  /* 0x00000006ff00823e */ /* 0x000fca00000000ff */
[----:B------:R-:W-:Y:S01]  /*0be0*/  HMUL2 R0, R0.H0_H0, UR4.H0_H0 ;  /* 0x2000000400007c32 */ /* 0x000fe20008000800 */
[----:B------:R-:W1:Y:S04]  /*0bf0*/  LDCU.U16 UR4, c[0x0][0x3b4] ;  /* 0x00007680ff0477ac */ /* 0x000e680008000400 */
        /* <DEDUP_REMOVED lines=9> */
[----:B---3--:R-:W-:-:S05]  /*0c90*/  HADD2 R0, R7.H0_H0, -R0.H0_H0 ;  /* 0xa000000007007230 */ /* 0x008fca0000000800 */
[----:B------:R-:W-:-:S05]  /*0ca0*/  PRMT R6, R0, 0x7610, R6 ;  /* 0x0000761000067816 */ /* 0x000fca0000000006 */
[----:B------:R-:W-:Y:S04]  /*0cb0*/  STG.E.U16 desc[UR6][R4.64+-0x2], R6 ;  /* 0xfffffe0604007986 */ /* 0x000fe8000c101506 */
[----:B------:R-:W1:Y:S02]  /*0cc0*/  LDG.E.U16 R0, desc[UR6][R2.64+-0x2] ;  /* 0xfffffe0602007981 */ /* 0x000e64000c1e1500 */
[----:B-1----:R-:W-:-:S05]  /*0cd0*/  HMUL2 R0, R0.H0_H0, UR4.H0_H0 ;  /* 0x2000000400007c32 */ /* 0x002fca0008000800 */
[----:B------:R-:W-:Y:S01]  /*0ce0*/  STG.E.U16 desc[UR6][R2.64+-0x2], R0 ;  /* 0xfffffe0002007986 */ /* 0x000fe2000c101506 */
[----:B------:R-:W-:Y:S05]  /*0cf0*/  EXIT ;  /* 0x000000000000794d */ /* 0x000fea0003800000 */
.L_x_78:
        /* <DEDUP_REMOVED lines=16> */
.L_x_579:


//--------------------- .text.AdaGradFP16         --------------------------
	.section	.text.AdaGradFP16,"ax",@progbits
	.align	128
        .global         AdaGradFP16
        .type           AdaGradFP16,@function
        .size           AdaGradFP16,(.L_x_580 - AdaGradFP16)
        .other          AdaGradFP16,@"STO_CUDA_ENTRY STV_DEFAULT"
AdaGradFP16:
.text.AdaGradFP16:
[----:B------:R-:W-:Y:S01]  /*0000*/  LDC R1, c[0x0][0x37c] ;  /* 0x0000df00ff017b82 */ /* 0x000fe20000000800 */
[----:B------:R-:W0:Y:S07]  /*0010*/  S2R R2, SR_TID.X ;  /* 0x0000000000027919 */ /* 0x000e2e0000002100 */
[----:B------:R-:W1:Y:S01]  /*0020*/  S2UR UR4, SR_CTAID.X ;  /* 0x00000000000479c3 */ /* 0x000e620000002500 */
[----:B------:R-:W1:Y:S01]  /*0030*/  LDCU UR8, c[0x0][0x360] ;  /* 0x00006c00ff0877ac */ /* 0x000e620008000800 */
[----:B------:R-:W-:Y:S01]  /*0040*/  BSSY.RECONVERGENT B0, `(.L_x_79) ;  /* 0x0000044000007945 */ /* 0x000fe20003800200 */
[----:B------:R-:W2:Y:S05]  /*0050*/  LDCU UR5, c[0x0][0x380] ;  /* 0x00007000ff0577ac */ /* 0x000eaa0008000800 */
[----:B------:R-:W3:Y:S01]  /*0060*/  LDC R0, c[0x0][0x380] ;  /* 0x0000e000ff007b82 */ /* 0x000ee20000000800 */
[----:B------:R-:W4:Y:S01]  /*0070*/  LDCU.64 UR6, c[0x0][0x358] ;  /* 0x00006b00ff0677ac */ /* 0x000f220008000a00 */
[----:B------:R-:W0:Y:S01]  /*0080*/  LDCU.U16 UR9, c[0x0][0x3a4] ;  /* 0x00007480ff0977ac */ /* 0x000e220008000400 */
[----:B--2---:R-:W-:-:S02]  /*0090*/  ULEA.HI UR5, UR5, UR5, URZ, 0x1 ;  /* 0x0000000505057291 */ /* 0x004fc4000f8f08ff */
[----:B-1----:R-:W-:Y:S02]  /*00a0*/  UIMAD UR4, UR4, UR8, URZ ;  /* 0x00000008040472a4 */ /* 0x002fe4000f8e02ff */
[----:B------:R-:W-:-:S04]  /*00b0*/  USHF.R.S32.HI UR5, URZ, 0x1, UR5 ;  /* 0x00000001ff057899 */ /* 0x000fc80008011405 */
[----:B0-----:R-:W-:Y:S02]  /*00c0*/  IADD3 R15, PT, PT, R2, UR4, RZ ;  /* 0x00000004020f7c10 */ /* 0x001fe4000fffe0ff */
[----:B---3--:R-:W-:Y:S02]  /*00d0*/  LOP3.LUT R3, R0, 0x1, RZ, 0xc0, !PT ;  /* 0x0000000100037812 */ /* 0x008fe400078ec0ff */
[----:B------:R-:W-:Y:S02]  /*00e0*/  ISETP.GE.AND P1, PT, R15, UR5, PT ;  /* 0x000000050f007c0c */ /* 0x000fe4000bf26270 */
[----:B------:R-:W-:Y:S02]  /*00f0*/  ISETP.NE.U32.AND P0, PT, R3, 0x1, PT ;  /* 0x000000010300780c */ /* 0x000fe40003f05070 */
[----:B------:R-:W-:-:S04]  /*0100*/  IADD3 R2, PT, PT, -R2, RZ, RZ ;  /* 0x000000ff02027210 */ /* 0x000fc80007ffe1ff */
[----:B------:R-:W-:-:S05]  /*0110*/  ISETP.NE.OR P0, PT, R2, UR4, P0 ;  /* 0x0000000402007c0c */ /* 0x000fca0008705670 */
[----:B----4-:R-:W-:Y:S08]  /*0120*/  @P1 BRA `(.L_x_80) ;  /* 0x0000000000d41947 */ /* 0x010ff00003800000 */
[----:B------:R-:W0:Y:S08]  /*0130*/  LDC R13, c[0x0][0x370] ;  /* 0x0000dc00ff0d7b82 */ /* 0x000e300000000800 */
[----:B------:R-:W1:Y:S08]  /*0140*/  LDC.64 R2, c[0x0][0x388] ;  /* 0x0000e200ff027b82 */ /* 0x000e700000000a00 */
[----:B------:R-:W2:Y:S08]  /*0150*/  LDC.64 R4, c[0x0][0x390] ;  /* 0x0000e400ff047b82 */ /* 0x000eb00000000a00 */
[----:B------:R-:W3:Y:S01]  /*0160*/  LDC.64 R6, c[0x0][0x398] ;  /* 0x0000e600ff067b82 */ /* 0x000ee20000000a00 */
[----:B0-----:R-:W-:-:S07]  /*0170*/  IMAD R13, R13, UR8, RZ ;  /* 0x000000080d0d7c24 */ /* 0x001fce000f8e02ff */
[----:B------:R-:W0:Y:S02]  /*0180*/  LDC R12, c[0x0][0x3a0] ;  /* 0x0000e800ff0c7b82 */ /* 0x000e240000000800 */
.L_x_81:
[----:B---34-:R-:W-:-:S04]  /*0190*/  IMAD.WIDE R16, R15, 0x4, R6 ;  /* 0x000000040f107825 */ /* 0x018fc800078e0206 */
[----:B--2---:R-:W-:Y:S01]  /*01a0*/  IMAD.WIDE R8, R15, 0x4, R4 ;  /* 0x000000040f087825 */ /* 0x004fe200078e0204 */
[----:B------:R-:W2:Y:S04]  /*01b0*/  LDG.E R10, desc[UR6][R16.64] ;  /* 0x00000006100a7981 */ /* 0x000ea8000c1e1900 */
[----:B------:R-:W2:Y:S02]  /*01c0*/  LDG.E R11, desc[UR6][R8.64] ;  /* 0x00000006080b7981 */ /* 0x000ea4000c1e1900 */
[----:B--2---:R-:W-:-:S05]  /*01d0*/  HFMA2 R18, R11, R11, R10 ;  /* 0x0000000b0b127231 */ /* 0x004fca000000000a */
[----:B------:R2:W-:Y:S04]  /*01e0*/  STG.E desc[UR6][R16.64], R18 ;  /* 0x0000001210007986 */ /* 0x0005e8000c101906 */
[----:B------:R-:W3:Y:S01]  /*01f0*/  LDG.E R19, desc[UR6][R8.64] ;  /* 0x0000000608137981 */ /* 0x000ee2000c1e1900 */
[----:B-1----:R-:W-:-:S05]  /*0200*/  IMAD.WIDE R10, R15, 0x4, R2 ;  /* 0x000000040f0a7825 */ /* 0x002fca00078e0202 */
[----:B------:R-:W4:Y:S01]  /*0210*/  LDG.E R14, desc[UR6][R10.64] ;  /* 0x000000060a0e7981 */ /* 0x000f22000c1e1900 */
[--C-:B------:R-:W-:Y:S02]  /*0220*/  HADD2.F32 R20, -RZ, R18.reuse.H0_H0 ;  /* 0x20000012ff147230 */ /* 0x100fe40000004100 */
[----:B------:R-:W-:-:S04]  /*0230*/  HADD2.F32 R21, -RZ, R18.H1_H1 ;  /* 0x30000012ff157230 */ /* 0x000fc80000004100 */
[----:B------:R-:W-:Y:S08]  /*0240*/  MUFU.SQRT R20, R20 ;  /* 0x0000001400147308 */ /* 0x000ff00000002000 */
[----:B------:R-:W1:Y:S02]  /*0250*/  MUFU.SQRT R21, R21 ;  /* 0x0000001500157308 */ /* 0x000e640000002000 */
[----:B-1----:R-:W-:-:S05]  /*0260*/  F2FP.F16.F32.PACK_AB R22, R21, R20 ;  /* 0x000000141516723e */ /* 0x002fca00000000ff */
[----:B0-----:R-:W-:-:S05]  /*0270*/  HADD2 R22, R22, R12.H1_H1 ;  /* 0x3000000c16167230 */ /* 0x001fca0000000000 */
[--C-:B------:R-:W-:Y:S02]  /*0280*/  HADD2.F32 R23, -RZ, R22.reuse.H0_H0 ;  /* 0x20000016ff177230 */ /* 0x100fe40000004100 */
[----:B------:R-:W-:Y:S02]  /*0290*/  HADD2.F32 R26, -RZ, R22.H1_H1 ;  /* 0x30000016ff1a7230 */ /* 0x000fe40000004100 */
[----:B--2---:R-:W0:Y:S08]  /*02a0*/  MUFU.RCP R17, R23 ;  /* 0x0000001700117308 */ /* 0x004e300000001000 */
[----:B------:R-:W1:Y:S01]  /*02b0*/  MUFU.RCP R16, R26 ;  /* 0x0000001a00107308 */ /* 0x000e620000001000 */
[----:B---3--:R-:W-:-:S05]  /*02c0*/  HMUL2 R19, R19, R12.H0_H0 ;  /* 0x2000000c13137232 */ /* 0x008fca0000000000 */
[--C-:B------:R-:W-:Y:S02]  /*02d0*/  HADD2.F32 R22, -RZ, R19.reuse.H0_H0 ;  /* 0x20000013ff167230 */ /* 0x100fe40000004100 */
[----:B------:R-:W-:-:S03]  /*02e0*/  HADD2.F32 R25, -RZ, R19.H1_H1 ;  /* 0x30000013ff197230 */ /* 0x000fc60000004100 */
        /* <DEDUP_REMOVED lines=17> */
[----:B----4-:R-:W-:-:S05]  /*0400*/  HFMA2 R17, -R19, 1, 1, R14 ;  /* 0x3c003c0013117831 */ /* 0x010fca000000010e */
[----:B------:R4:W-:Y:S04]  /*0410*/  STG.E desc[UR6][R10.64], R17 ;  /* 0x000000110a007986 */ /* 0x0009e8000c101906 */
[----:B------:R-:W2:Y:S01]  /*0420*/  LDG.E R14, desc[UR6][R8.64] ;  /* 0x00000006080e7981 */ /* 0x000ea2000c1e1900 */
[----:B------:R-:W-:-:S04]  /*0430*/  IADD3 R15, PT, PT, R13, R15, RZ ;  /* 0x0000000f0d0f7210 */ /* 0x000fc80007ffe0ff */
[----:B------:R-:W-:Y:S01]  /*0440*/  ISETP.GE.AND P1, PT, R15, UR5, PT ;  /* 0x000000050f007c0c */ /* 0x000fe2000bf26270 */
[----:B--2---:R-:W-:-:S05]  /*0450*/  HMUL2 R19, R14, UR9.H0_H0 ;  /* 0x200000090e137c32 */ /* 0x004fca0008000000 */
[----:B------:R4:W-:Y:S07]  /*0460*/  STG.E desc[UR6][R8.64], R19 ;  /* 0x0000001308007986 */ /* 0x0009ee000c101906 */
[----:B------:R-:W-:Y:S05]  /*0470*/  @!P1 BRA `(.L_x_81) ;  /* 0xfffffffc00449947 */ /* 0x000fea000383ffff */
.L_x_80:
[----:B------:R-:W-:Y:S05]  /*0480*/  BSYNC.RECONVERGENT B0 ;  /* 0x0000000000007941 */ /* 0x000fea0003800200 */
.L_x_79:
[----:B------:R-:W-:Y:S05]  /*0490*/  @P0 EXIT ;  /* 0x000000000000094d */ /* 0x000fea0003800000 */
[----:B------:R-:W0:Y:S01]  /*04a0*/  LDC.64 R4, c[0x0][0x398] ;  /* 0x0000e600ff047b82 */ /* 0x000e220000000a00 */
[----:B------:R-:W1:Y:S07]  /*04b0*/  LDCU.U16 UR4, c[0x0][0x3a4] ;  /* 0x00007480ff0477ac */ /* 0x000e6e0008000400 */
[----:B------:R-:W2:Y:S08]  /*04c0*/  LDC.64 R2, c[0x0][0x390] ;  /* 0x0000e400ff027b82 */ /* 0x000eb00000000a00 */
[----:B----4-:R-:W3:Y:S01]  /*04d0*/  LDC R9, c[0x0][0x3a0] ;  /* 0x0000e800ff097b82 */ /* 0x010ee20000000800 */
[----:B0-----:R-:W-:-:S05]  /*04e0*/  IMAD.WIDE R4, R0, 0x2, R4 ;  /* 0x0000000200047825 */ /* 0x001fca00078e0204 */
[----:B------:R-:W4:Y:S01]  /*04f0*/  LDG.E.U16 R6, desc[UR6][R4.64+-0x2] ;  /* 0xfffffe0604067981 */ /* 0x000f22000c1e1500 */
[----:B--2---:R-:W-:-:S05]  /*0500*/  IMAD.WIDE R2, R0, 0x2, R2 ;  /* 0x0000000200027825 */ /* 0x004fca00078e0202 */
[----:B------:R-:W4:Y:S02]  /*0510*/  LDG.E.U16 R7, desc[UR6][R2.64+-0x2] ;  /* 0xfffffe0602077981 */ /* 0x000f24000c1e1500 */
[----:B----4-:R-:W-:-:S05]  /*0520*/  HFMA2 R6, R7.H0_H0, R7.H0_H0, R6.H0_H0 ;  /* 0x2000000707067231 */ /* 0x010fca0000040806 */
[----:B------:R-:W-:-:S05]  /*0530*/  PRMT R11, R6, 0x7610, R11 ;  /* 0x00007610060b7816 */ /* 0x000fca000000000b */
[----:B------:R0:W-:Y:S04]  /*0540*/  STG.E.U16 desc[UR6][R4.64+-0x2], R11 ;  /* 0xfffffe0b04007986 */ /* 0x0001e8000c101506 */
[----:B------:R-:W2:Y:S01]  /*0550*/  LDG.E.U16 R7, desc[UR6][R2.64+-0x2] ;  /* 0xfffffe0602077981 */ /* 0x000ea2000c1e1500 */
[----:B------:R-:W-:-:S06]  /*0560*/  HADD2.F32 R6, -RZ, R6.H0_H0 ;  /* 0x20000006ff067230 */ /* 0x000fcc0000004100 */
[----:B------:R-:W0:Y:S02]  /*0570*/  MUFU.SQRT R6, R6 ;  /* 0x0000000600067308 */ /* 0x000e240000002000 */
[----:B0-----:R-:W-:-:S05]  /*0580*/  F2FP.F16.F32.PACK_AB R5, RZ, R6 ;  /* 0x00000006ff05723e */ /* 0x001fca00000000ff */
[----:B---3--:R-:W-:-:S05]  /*0590*/  HADD2 R5, R5.H0_H0, R9.H1_H1 ;  /* 0x3000000905057230 */ /* 0x008fca0000000800 */
[----:B------:R-:W-:Y:S02]  /*05a0*/  HADD2.F32 R8, -RZ, R5.H0_H0 ;  /* 0x20000005ff087230 */ /* 0x000fe40000004100 */
[----:B------:R-:W0:Y:S02]  /*05b0*/  LDC.64 R4, c[0x0][0x388] ;  /* 0x0000e200ff047b82 */ /* 0x000e240000000a00 */
[----:B------:R-:W3:Y:S01]  /*05c0*/  MUFU.RCP R10, R8 ;  /* 0x00000008000a7308 */ /* 0x000ee20000001000 */
[----:B0-----:R-:W-:-:S04]  /*05d0*/  IMAD.WIDE R4, R0, 0x2, R4 ;  /* 0x0000000200047825 */ /* 0x001fc800078e0204 */
[----:B--2---:R-:W-:-:S05]  /*05e0*/  HMUL2 R7, R7.H0_H0, R9.H0_H0 ;  /* 0x2000000907077232 */ /* 0x004fca0000000800 */
[----:B------:R-:W-:-:S05]  /*05f0*/  HADD2.F32 R7, -RZ, R7.H0_H0 ;  /* 0x20000007ff077230 */ /* 0x000fca0000004100 */
[----:B---3--:R-:W-:-:S05]  /*0600*/  FMUL R9, R7, R10 ;  /* 0x0000000a07097220 */ /* 0x008fca0000400000 */
[----:B------:R-:W-:-:S05]  /*0610*/  F2FP.F16.F32.PACK_AB R11, RZ, R9 ;  /* 0x00000009ff0b723e */ /* 0x000fca00000000ff */
[C---:B------:R-:W-:Y:S02]  /*0620*/  HSETP2.GEU.AND P1, PT, |R11|.reuse.H0_H0, 8.523464202880859375e-06, 8.523464202880859375e-06, PT ;  /* 0x008f008f0b007434 */ /* 0x040fe40003f2ea00 */
[----:B------:R-:W-:-:S05]  /*0630*/  HSETP2.GT.AND P0, PT, |R11|.H0_H0, RZ.H0_H0, PT ;  /* 0x200000ff0b007234 */ /* 0x000fca0003f04a00 */
[----:B------:R-:W-:-:S13]  /*0640*/  PLOP3.LUT P0, PT, P1, P0, PT, 0xf2, 0x2f ;  /* 0x00000000002f781c */ /* 0x000fda0000f01e72 */
[----:B------:R-:W-:-:S04]  /*0650*/  @!P0 FFMA R7, -R8, R9, R7 ;  /* 0x0000000908078223 */ /* 0x000fc80000000107 */
[----:B------:R-:W-:-:S05]  /*0660*/  @!P0 FFMA R7, R10, R7, R9 ;  /* 0x000000070a078223 */ /* 0x000fca0000000009 */
[----:B------:R-:W-:-:S05]  /*0670*/  @!P0 F2FP.F16.F32.PACK_AB R11, RZ, R7 ;  /* 0x00000007ff0b823e */ /* 0x000fca00000000ff */
[----:B------:R-:W-:-:S05]  /*0680*/  HADD2 R7, -R11.H0_H0, -RZ.H0_H0 ;  /* 0xa00000ff0b077230 */ /* 0x000fca0000000900 */
[----:B------:R-:W-:-:S05]  /*0690*/  PRMT R7, R7, 0x5410, RZ ;  /* 0x0000541007077816 */ /* 0x000fca00000000ff */
[----:B------:R-:W-:Y:S04]  /*06a0*/  STG.E.U16 desc[UR6][R4.64+-0x2], R7 ;  /* 0xfffffe0704007986 */ /* 0x000fe8000c101506 */
[----:B------:R-:W1:Y:S02]  /*06b0*/  LDG.E.U16 R0, desc[UR6][R2.64+-0x2] ;  /* 0xfffffe0602007981 */ /* 0x000e64000c1e1500 */
[----:B-1----:R-:W-:-:S05]  /*06c0*/  HMUL2 R0, R0.H0_H0, UR4.H0_H0 ;  /* 0x2000000400007c32 */ /* 0x002fca0008000800 */
[----:B------:R-:W-:Y:S01]  /*06d0*/  STG.E.U16 desc[UR6][R2.64+-0x2], R0 ;  /* 0xfffffe0002007986 */ /* 0x000fe2000c101506 */
[----:B------:R-:W-:Y:S05]  /*06e0*/  EXIT ;  /* 0x000000000000794d */ /* 0x000fea0003800000 */
.L_x_82:
        /* <DEDUP_REMOVED lines=9> */
.L_x_580:


//--------------------- .text.NearestNeighborNCHWBackFP16 --------------------------
	.section	.text.NearestNeighborNCHWBackFP16,"ax",@progbits
	.align	128
        .global         NearestNeighborNCHWBackFP16
        .type           NearestNeighborNCHWBackFP16,@function
        .size           NearestNeighborNCHWBackFP16,(.L_x_581 - NearestNeighborNCHWBackFP16)
        .other          NearestNeighborNCHWBackFP16,@"STO_CUDA_ENTRY STV_DEFAULT"
NearestNeighborNCHWBackFP16:
.text.NearestNeighborNCHWBackFP16:
        /* <DEDUP_REMOVED lines=12> */
[----:B------:R-:W4:Y:S01]  /*00c0*/  LDCU UR5, c[0x0][0x370] ;  /* 0x00006e00ff0577ac */ /* 0x000f220008000800 */
[----:B-1----:R-:W-:Y:S01]  /*00d0*/  UISETP.NE.AND UP0, UPT, UR6, URZ, UPT ;  /* 0x000000ff0600728c */ /* 0x002fe2000bf05270 */
[----:B------:R-:W1:Y:S01]  /*00e0*/  LDCU.64 UR6, c[0x0][0x358] ;  /* 0x00006b00ff0677ac */ /* 0x000e620008000a00 */
[----:B0-----:R-:W-:Y:S01]  /*00f0*/  IABS R0, R11 ;  /* 0x0000000b00007213 */ /* 0x001fe20000000000 */
[----:B--2---:R-:W-:-:S03]  /*0100*/  UIADD3 UR4, UPT, UPT, UR4, -0x1, URZ ;  /* 0xffffffff04047890 */ /* 0x004fc6000fffe0ff */
[----:B------:R-:W-:Y:S01]  /*0110*/  PLOP3.LUT P1, PT, PT, PT, UP0, 0x80, 0x8 ;  /* 0x000000000008781c */ /* 0x000fe20003f2f008 */
[----:B----4-:R-:W-:Y:S01]  /*0120*/  IMAD R8, R8, UR5, RZ ;  /* 0x0000000508087c24 */ /* 0x010fe2000f8e02ff */
[----:B------:R-:W0:Y:S01]  /*0130*/  I2F.RP R2, R0 ;  /* 0x0000000000027306 */ /* 0x000e220000209400 */
[----:B------:R-:W-:Y:S02]  /*0140*/  I2FP.F32.S32 R9, UR4 ;  /* 0x0000000400097c45 */ /* 0x000fe40008201400 */
[----:B---3--:R-:W-:Y:S02]  /*0150*/  ISETP.NE.AND P0, PT, R12, RZ, PT ;  /* 0x000000ff0c00720c */ /* 0x008fe40003f05270 */
[----:B------:R-:W-:-:S03]  /*0160*/  LOP3.LUT R6, RZ, R12, RZ, 0x33, !PT ;  /* 0x0000000cff067212 */ /* 0x000fc600078e33ff */
[----:B0-----:R-:W0:Y:S02]  /*0170*/  MUFU.RCP R2, R2 ;  /* 0x0000000200027308 */ /* 0x001e240000001000 */
[----:B0-----:R-:W-:Y:S02]  /*0180*/  VIADD R4, R2, 0xffffffe ;  /* 0x0ffffffe02047836 */ /* 0x001fe40000000000 */
[----:B------:R-:W-:-:S04]  /*0190*/  IMAD R2, R11, R10, RZ ;  /* 0x0000000a0b027224 */ /* 0x000fc800078e02ff */
[----:B------:R0:W2:Y:S01]  /*01a0*/  F2I.FTZ.U32.TRUNC.NTZ R5, R4 ;  /* 0x0000000400057305 */ /* 0x0000a2000021f000 */
[----:B------:R-:W-:-:S05]  /*01b0*/  VIADD R10, R13, 0xffffffff ;  /* 0xffffffff0d0a7836 */ /* 0x000fca0000000000 */
[----:B------:R-:W-:Y:S01]  /*01c0*/  I2FP.F32.S32 R10, R10 ;  /* 0x0000000a000a7245 */ /* 0x000fe20000201400 */
[----:B0-----:R-:W-:Y:S02]  /*01d0*/  IMAD.MOV.U32 R4, RZ, RZ, RZ ;  /* 0x000000ffff047224 */ /* 0x001fe400078e00ff */
[----:B--2---:R-:W-:-:S04]  /*01e0*/  IMAD.MOV R3, RZ, RZ, -R5 ;  /* 0x000000ffff037224 */ /* 0x004fc800078e0a05 */
[----:B------:R-:W-:-:S04]  /*01f0*/  IMAD R3, R3, R0, RZ ;  /* 0x0000000003037224 */ /* 0x000fc800078e02ff */
[----:B-1----:R-:W-:-:S07]  /*0200*/  IMAD.HI.U32 R3, R5, R3, R4 ;  /* 0x0000000305037227 */ /* 0x002fce00078e0004 */
.L_x_87:
[----:B------:R-:W0:Y:S01]  /*0210*/  LDC R11, c[0x0][0x390] ;  /* 0x0000e400ff0b7b82 */ /* 0x000e220000000800 */
[----:B------:R-:W-:Y:S01]  /*0220*/  IABS R4, R7 ;  /* 0x0000000700047213 */ /* 0x000fe20000000000 */
[----:B------:R-:W1:Y:S04]  /*0230*/  LDCU UR4, c[0x0][0x3a4] ;  /* 0x00007480ff0477ac */ /* 0x000e680008000800 */
[----:B------:R-:W-:Y:S02]  /*0240*/  IMAD.HI.U32 R14, R3, R4, RZ ;  /* 0x00000004030e7227 */ /* 0x000fe400078e00ff */
[----:B------:R-:W2:Y:S03]  /*0250*/  LDC R12, c[0x0][0x394] ;  /* 0x0000e500ff0c7b82 */ /* 0x000ea60000000800 */
[----:B------:R-:W-:-:S02]  /*0260*/  IADD3 R5, PT, PT, -R14, RZ, RZ ;  /* 0x000000ff0e057210 */ /* 0x000fc40007ffe1ff */
[----:B0-----:R-:W-:-:S04]  /*0270*/  IABS R13, R11 ;  /* 0x0000000b000d7213 */ /* 0x001fc80000000000 */
[----:B------:R-:W0:Y:S01]  /*0280*/  I2F.RP R15, R13 ;  /* 0x0000000d000f7306 */ /* 0x000e220000209400 */
[----:B--2---:R-:W-:-:S05]  /*0290*/  IABS R16, R12 ;  /* 0x0000000c00107213 */ /* 0x004fca0000000000 */
[----:B------:R-:W-:Y:S01]  /*02a0*/  IMAD R5, R16, R5, R4 ;  /* 0x0000000510057224 */ /* 0x000fe200078e0204 */
[----:B------:R-:W-:-:S04]  /*02b0*/  LOP3.LUT R4, R7, R12, RZ, 0x3c, !PT ;  /* 0x0000000c07047212 */ /* 0x000fc800078e3cff */
[----:B------:R-:W-:Y:S01]  /*02c0*/  ISETP.GT.U32.AND P4, PT, R0, R5, PT ;  /* 0x000000050000720c */ /* 0x000fe20003f84070 */
[----:B0-----:R-:W0:Y:S01]  /*02d0*/  MUFU.RCP R15, R15 ;  /* 0x0000000f000f7308 */ /* 0x001e220000001000 */
[----:B------:R-:W-:-:S11]  /*02e0*/  ISETP.GE.AND P3, PT, R4, RZ, PT ;  /* 0x000000ff0400720c */ /* 0x000fd60003f66270 */
[----:B------:R-:W-:Y:S02]  /*02f0*/  @!P4 IMAD.IADD R5, R5, 0x1, -R16 ;  /* 0x000000010505c824 */ /* 0x000fe400078e0a10 */
[----:B------:R-:W-:Y:S01]  /*0300*/  @!P4 VIADD R14, R14, 0x1 ;  /* 0x000000010e0ec836 */ /* 0x000fe20000000000 */
[----:B------:R-:W-:Y:S01]  /*0310*/  ISETP.NE.AND P4, PT, R12, RZ, PT ;  /* 0x000000ff0c00720c */ /* 0x000fe20003f85270 */
[----:B0-----:R-:W-:Y:S01]  /*0320*/  VIADD R16, R15, 0xffffffe ;  /* 0x0ffffffe0f107836 */ /* 0x001fe20000000000 */
[----:B------:R-:W-:-:S03]  /*0330*/  ISETP.GE.U32.AND P2, PT, R5, R0, PT ;  /* 0x000000000500720c */ /* 0x000fc60003f46070 */
[----:B------:R-:W0:Y:S10]  /*0340*/  F2I.FTZ.U32.TRUNC.NTZ R5, R16 ;  /* 0x0000001000057305 */ /* 0x000e34000021f000 */
[----:B------:R-:W-:-:S04]  /*0350*/  @P2 VIADD R14, R14, 0x1 ;  /* 0x000000010e0e2836 */ /* 0x000fc80000000000 */
[----:B------:R-:W-:Y:S01]  /*0360*/  @!P3 IMAD.MOV R14, RZ, RZ, -R14 ;  /* 0x000000ffff0eb224 */ /* 0x000fe200078e0a0e */
[----:B0-----:R-:W-:Y:S02]  /*0370*/  IADD3 R4, PT, PT, RZ, -R5, RZ ;  /* 0x80000005ff047210 */ /* 0x001fe40007ffe0ff */
[----:B------:R-:W-:-:S03]  /*0380*/  @!P4 LOP3.LUT R14, RZ, R12, RZ, 0x33, !PT ;  /* 0x0000000cff0ec212 */ /* 0x000fc600078e33ff */
[----:B------:R-:W-:Y:S01]  /*0390*/  IMAD R15, R4, R13, RZ ;  /* 0x0000000d040f7224 */ /* 0x000fe200078e02ff */
[----:B------:R-:W-:Y:S01]  /*03a0*/  IABS R16, R14 ;  /* 0x0000000e00107213 */ /* 0x000fe20000000000 */
[----:B------:R-:W-:-:S04]  /*03b0*/  IMAD.MOV.U32 R4, RZ, RZ, RZ ;  /* 0x000000ffff047224 */ /* 0x000fc800078e00ff */
[----:B------:R-:W-:-:S06]  /*03c0*/  IMAD.HI.U32 R4, R5, R15, R4 ;  /* 0x0000000f05047227 */ /* 0x000fcc00078e0004 */
[----:B------:R-:W-:-:S04]  /*03d0*/  IMAD.HI.U32 R4, R4, R16, RZ ;  /* 0x0000001004047227 */ /* 0x000fc800078e00ff */
[----:B------:R-:W-:-:S04]  /*03e0*/  IMAD.MOV R5, RZ, RZ, -R4 ;  /* 0x000000ffff057224 */ /* 0x000fc800078e0a04 */
[----:B------:R-:W-:Y:S01]  /*03f0*/  IMAD R16, R13, R5, R16 ;  /* 0x000000050d107224 */ /* 0x000fe200078e0210 */
[----:B------:R-:W-:-:S04]  /*0400*/  LOP3.LUT R5, R14, R11, RZ, 0x3c, !PT ;  /* 0x0000000b0e057212 */ /* 0x000fc800078e3cff */
[----:B------:R-:W-:Y:S02]  /*0410*/  ISETP.GT.U32.AND P4, PT, R13, R16, PT ;  /* 0x000000100d00720c */ /* 0x000fe40003f84070 */
[----:B------:R-:W-:-:S11]  /*0420*/  ISETP.GE.AND P3, PT, R5, RZ, PT ;  /* 0x000000ff0500720c */ /* 0x000fd60003f66270 */
[----:B------:R-:W-:Y:S01]  /*0430*/  @!P4 IMAD.IADD R16, R16, 0x1, -R13 ;  /* 0x000000011010c824 */ /* 0x000fe200078e0a0d */
[----:B------:R-:W-:Y:S02]  /*0440*/  @!P4 IADD3 R4, PT, PT, R4, 0x1, RZ ;  /* 0x000000010404c810 */ /* 0x000fe40007ffe0ff */
[----:B------:R-:W-:Y:S02]  /*0450*/  ISETP.NE.AND P4, PT, R11, RZ, PT ;  /* 0x000000ff0b00720c */ /* 0x000fe40003f85270 */
[----:B------:R-:W-:Y:S02]  /*0460*/  ISETP.GE.U32.AND P2, PT, R16, R13, PT ;  /* 0x0000000d1000720c */ /* 0x000fe40003f46070 */
[----:B------:R-:W-:-:S11]  /*0470*/  @P1 MOV R16, 0x3f000000 ;  /* 0x3f00000000101802 */ /* 0x000fd60000000f00 */
[----:B------:R-:W-:-:S04]  /*0480*/  @P2 VIADD R4, R4, 0x1 ;  /* 0x0000000104042836 */ /* 0x000fc80000000000 */
[----:B------:R-:W-:Y:S01]  /*0490*/  @!P3 IMAD.MOV R4, RZ, RZ, -R4 ;  /* 0x000000ffff04b224 */ /* 0x000fe200078e0a04 */
[----:B------:R-:W-:-:S05]  /*04a0*/  @!P4 LOP3.LUT R4, RZ, R11, RZ, 0x33, !PT ;  /* 0x0000000bff04c212 */ /* 0x000fca00078e33ff */
[----:B------:R-:W-:-:S04]  /*04b0*/  IMAD.MOV R5, RZ, RZ, -R4 ;  /* 0x000000ffff057224 */ /* 0x000fc800078e0a04 */
[--C-:B------:R-:W-:Y:S02]  /*04c0*/  IMAD R5, R11, R5, R14.reuse ;  /* 0x000000050b057224 */ /* 0x100fe400078e020e */
[----:B------:R-:W-:-:S03]  /*04d0*/  IMAD.MOV R14, RZ, RZ, -R14 ;  /* 0x000000ffff0e7224 */ /* 0x000fc600078e0a0e */
[----:B------:R-:W-:Y:S01]  /*04e0*/  I2FP.F32.S32 R5, R5 ;  /* 0x0000000500057245 */ /* 0x000fe20000201400 */
[----:B------:R-:W-:-:S04]  /*04f0*/  IMAD R14, R12, R14, R7 ;  /* 0x0000000e0c0e7224 */ /* 0x000fc800078e0207 */
[----:B-1----:R-:W-:Y:S01]  /*0500*/  FMUL R11, R5, UR4 ;  /* 0x00000004050b7c20 */ /* 0x002fe20008400000 */
[----:B------:R-:W0:Y:S04]  /*0510*/  LDCU UR4, c[0x0][0x380] ;  /* 0x00007000ff0477ac */ /* 0x000e280008000800 */
[----:B------:R-:W-:-:S05]  /*0520*/  @P1 LOP3.LUT R16, R16, 0x80000000, R11, 0xb8, !PT ;  /* 0x8000000010101812 */ /* 0x000fca00078eb80b */
[----:B------:R-:W-:-:S04]  /*0530*/  @P1 FADD.RZ R16, R11, R16 ;  /* 0x000000100b101221 */ /* 0x000fc8000000c000 */
[----:B------:R-:W-:Y:S01]  /*0540*/  @P1 FRND.TRUNC R5, R16 ;  /* 0x0000001000051307 */ /* 0x000fe2000020d000 */
[----:B0-----:R-:W-:-:S07]  /*0550*/  UISETP.NE.AND UP0, UPT, UR4, URZ, UPT ;  /* 0x000000ff0400728c */ /* 0x001fce000bf05270 */
[----:B------:R-:W0:Y:S01]  /*0560*/  @!P1 FRND.FLOOR R5, R11 ;  /* 0x0000000b00059307 */ /* 0x000e220000205000 */
[----:B------:R-:W-:Y:S02]  /*0570*/  PLOP3.LUT P1, PT, PT, PT, UP0, 0x80, 0x8 ;  /* 0x000000000008781c */ /* 0x000fe40003f2f008 */
[----:B0-----:R-:W-:-:S11]  /*0580*/  FMNMX R5, R10, R5, PT ;  /* 0x000000050a057209 */ /* 0x001fd60003800000 */
[----:B------:R-:W-:Y:S05]  /*0590*/  @!P1 BRA `(.L_x_83) ;  /* 0x0000000000209947 */ /* 0x000fea0003800000 */
[----:B------:R-:W0:Y:S01]  /*05a0*/  LDCU UR4, c[0x0][0x3a8] ;  /* 0x00007500ff0477ac */ /* 0x000e220008000800 */
[----:B------:R-:W-:Y:S01]  /*05b0*/  I2FP.F32.S32 R11, R14 ;  /* 0x0000000e000b7245 */ /* 0x000fe20000201400 */
[----:B------:R-:W-:-:S04]  /*05c0*/  IMAD.MOV.U32 R12, RZ, RZ, 0x3f000000 ;  /* 0x3f000000ff0c7424 */ /* 0x000fc800078e00ff */
[----:B0-----:R-:W-:-:S05]  /*05d0*/  FMUL R11, R11, UR4 ;  /* 0x000000040b0b7c20 */ /* 0x001fca0008400000 */
[----:B------:R-:W-:-:S05]  /*05e0*/  LOP3.LUT R12, R12, 0x80000000, R11, 0xb8, !PT ;  /* 0x800000000c0c7812 */ /* 0x000fca00078eb80b */
[----:B------:R-:W-:-:S04]  /*05f0*/  FADD.RZ R12, R11, R12 ;  /* 0x0000000c0b0c7221 */ /* 0x000fc8000000c000 */
[----:B------:R0:W1:Y:S01]  /*0600*/  FRND.TRUNC R14, R12 ;  /* 0x0000000c000e7307 */ /* 0x000062000020d000 */
[----:B------:R-:W-:Y:S05]  /*0610*/  BRA `(.L_x_84) ;  /* 0x0000000000107947 */ /* 0x000fea0003800000 */
.L_x_83:
[----:B------:R-:W0:Y:S01]  /*0620*/  LDCU UR4, c[0x0][0x3a8] ;  /* 0x00007500ff0477ac */ /* 0x000e220008000800 */
[----:B------:R-:W-:-:S05]  /*0630*/  I2FP.F32.S32 R14, R14 ;  /* 0x0000000e000e7245 */ /* 0x000fca0000201400 */
[----:B0-----:R-:W-:-:S06]  /*0640*/  FMUL R14, R14, UR4 ;  /* 0x000000040e0e7c20 */ /* 0x001fcc0008400000 */
[----:B------:R-:W2:Y:S02]  /*0650*/  FRND.FLOOR R14, R14 ;  /* 0x0000000e000e7307 */ /* 0x000ea40000205000 */
.L_x_84:
[----:B------:R-:W3:Y:S01]  /*0660*/  LDC R11, c[0x0][0x398] ;  /* 0x0000e600ff0b7b82 */ /* 0x000ee20000000800 */
[----:B------:R-:W-:Y:S01]  /*0670*/  IABS R16, R4 ;  /* 0x0000000400107213 */ /* 0x000fe20000000000 */
[----:B------:R-:W4:Y:S01]  /*0680*/  LDCU UR8, c[0x0][0x39c] ;  /* 0x00007380ff0877ac */ /* 0x000f220008000800 */
[----:B------:R-:W-:Y:S02]  /*0690*/  ISETP.GE.AND P3, PT, R4, RZ, PT ;  /* 0x000000ff0400720c */ /* 0x000fe40003f66270 */
[----:B-12---:R-:W-:Y:S01]  /*06a0*/  FMNMX R14, R9, R14, PT ;  /* 0x0000000e090e7209 */ /* 0x006fe20003800000 */
[----:B------:R-:W1:Y:S01]  /*06b0*/  LDCU UR9, c[0x0][0x3a0] ;  /* 0x00007400ff0977ac */ /* 0x000e620008000800 */
[----:B------:R-:W2:Y:S04]  /*06c0*/  LDCU.64 UR4, c[0x0][0x388] ;  /* 0x00007100ff0477ac */ /* 0x000ea80008000a00 */
[----:B------:R-:W-:Y:S01]  /*06d0*/  F2I.TRUNC.NTZ R14, R14 ;  /* 0x0000000e000e7305 */ /* 0x000fe2000020f100 */
[----:B---3--:R-:W-:-:S07]  /*06e0*/  IABS R18, R11 ;  /* 0x0000000b00127213 */ /* 0x008fce0000000000 */
[----:B------:R-:W3:Y:S08]  /*06f0*/  I2F.RP R11, R18 ;  /* 0x00000012000b7306 */ /* 0x000ef00000209400 */
[----:B---3--:R-:W0:Y:S02]  /*0700*/  MUFU.RCP R11, R11 ;  /* 0x0000000b000b7308 */ /* 0x008e240000001000 */
[----:B0-----:R-:W-:-:S06]  /*0710*/  VIADD R12, R11, 0xffffffe ;  /* 0x0ffffffe0b0c7836 */ /* 0x001fcc0000000000 */
[----:B------:R0:W3:Y:S02]  /*0720*/  F2I.FTZ.U32.TRUNC.NTZ R13, R12 ;  /* 0x0000000c000d7305 */ /* 0x0000e4000021f000 */
[----:B0-----:R-:W-:Y:S01]  /*0730*/  IMAD.MOV.U32 R12, RZ, RZ, RZ ;  /* 0x000000ffff0c7224 */ /* 0x001fe200078e00ff */
[----:B---3--:R-:W-:-:S05]  /*0740*/  IADD3 R15, PT, PT, RZ, -R13, RZ ;  /* 0x8000000dff0f7210 */ /* 0x008fca0007ffe0ff */
[----:B------:R-:W-:-:S04]  /*0750*/  IMAD R15, R15, R18, RZ ;  /* 0x000000120f0f7224 */ /* 0x000fc800078e02ff */
[----:B------:R-:W-:-:S04]  /*0760*/  IMAD.HI.U32 R13, R13, R15, R12 ;  /* 0x0000000f0d0d7227 */ /* 0x000fc800078e000c */
[----:B------:R-:W-:Y:S02]  /*0770*/  IMAD.MOV.U32 R15, RZ, RZ, R16 ;  /* 0x000000ffff0f7224 */ /* 0x000fe400078e0010 */
[----:B------:R0:W4:Y:S02]  /*0780*/  F2I.TRUNC.NTZ R16, R5 ;  /* 0x0000000500107305 */ /* 0x000124000020f100 */
[----:B------:R-:W-:-:S04]  /*0790*/  IMAD.HI.U32 R13, R13, R15, RZ ;  /* 0x0000000f0d0d7227 */ /* 0x000fc800078e00ff */
[----:B------:R-:W-:-:S04]  /*07a0*/  IMAD.MOV R13, RZ, RZ, -R13 ;  /* 0x000000ffff0d7224 */ /* 0x000fc800078e0a0d */
[C---:B------:R-:W-:Y:S02]  /*07b0*/  IMAD R11, R18.reuse, R13, R15 ;  /* 0x0000000d120b7224 */ /* 0x040fe400078e020f */
[----:B------:R-:W3:Y:S03]  /*07c0*/  LDC.64 R12, c[0x0][0x3b0] ;  /* 0x0000ec00ff0c7b82 */ /* 0x000ee60000000a00 */
[----:B------:R-:W-:-:S13]  /*07d0*/  ISETP.GT.U32.AND P2, PT, R18, R11, PT ;  /* 0x0000000b1200720c */ /* 0x000fda0003f44070 */
[----:B------:R-:W-:-:S04]  /*07e0*/  @!P2 IADD3 R11, PT, PT, R11, -R18, RZ ;  /* 0x800000120b0ba210 */ /* 0x000fc80007ffe0ff */
[----:B------:R-:W-:Y:S01]  /*07f0*/  ISETP.GT.U32.AND P2, PT, R18, R11, PT ;  /* 0x0000000b1200720c */ /* 0x000fe20003f44070 */
[----:B---3--:R-:W-:-:S12]  /*0800*/  IMAD.WIDE R12, R7, 0x2, R12 ;  /* 0x00000002070c7825 */ /* 0x008fd800078e020c */
[----:B------:R-:W-:-:S04]  /*0810*/  @!P2 IMAD.IADD R11, R11, 0x1, -R18 ;  /* 0x000000010b0ba824 */ /* 0x000fc800078e0a12 */
[----:B------:R-:W-:-:S05]  /*0820*/  @!P3 IMAD.MOV R11, RZ, RZ, -R11 ;  /* 0x000000ffff0bb224 */ /* 0x000fca00078e0a0b */
[----:B------:R-:W-:-:S05]  /*0830*/  SEL R11, R6, R11, !P0 ;  /* 0x0000000b060b7207 */ /* 0x000fca0004000000 */
[----:B0-----:R-:W-:Y:S02]  /*0840*/  IMAD.IADD R5, R4, 0x1, -R11 ;  /* 0x0000000104057824 */ /* 0x001fe400078e0a0b */
[----:B----4-:R-:W-:Y:S02]  /*0850*/  IMAD R11, R11, UR8, R16 ;  /* 0x000000080b0b7c24 */ /* 0x010fe4000f8e0210 */
[----:B------:R-:W-:Y:S02]  /*0860*/  IMAD R4, R2, R5, RZ ;  /* 0x0000000502047224 */ /* 0x000fe400078e02ff */
[----:B-1----:R-:W-:Y:S02]  /*0870*/  IMAD R11, R11, UR9, R14 ;  /* 0x000000090b0b7c24 */ /* 0x002fe4000f8e020e */
[----:B------:R0:W5:Y:S01]  /*0880*/  LDG.E.U16 R14, desc[UR6][R12.64] ;  /* 0x000000060c0e7981 */ /* 0x000162000c1e1500 */
[----:B------:R-:W-:Y:S02]  /*0890*/  SHF.R.S32.HI R16, RZ, 0x1f, R4 ;  /* 0x0000001fff107819 */ /* 0x000fe40000011404 */
[----:B------:R-:W-:-:S04]  /*08a0*/  IADD3 R4, P2, PT, R11, R4, RZ ;  /* 0x000000040b047210 */ /* 0x000fc80007f5e0ff */
[----:B------:R-:W-:Y:S02]  /*08b0*/  LEA.HI.X.SX32 R5, R11, R16, 0x1, P2 ;  /* 0x000000100b057211 */ /* 0x000fe400010f0eff */
[----:B--2---:R-:W-:-:S04]  /*08c0*/  LEA R17, P2, R4, UR4, 0x1 ;  /* 0x0000000404117c11 */ /* 0x004fc8000f8408ff */
[----:B------:R-:W-:Y:S02]  /*08d0*/  LEA.HI.X R5, R4, UR5, R5, 0x1, P2 ;  /* 0x0000000504057c11 */ /* 0x000fe400090f0c05 */
[----:B------:R-:W-:-:S05]  /*08e0*/  LOP3.LUT R4, R17, 0xfffffffd, RZ, 0xc0, !PT ;  /* 0xfffffffd11047812 */ /* 0x000fca00078ec0ff */
[----:B------:R0:W5:Y:S01]  /*08f0*/  LD.E R15, desc[UR6][R4.64] ;  /* 0x00000006040f7980 */ /* 0x000162000c101900 */
[----:B------:R-:W-:-:S04]  /*0900*/  LOP3.LUT R11, R17, 0x2, RZ, 0xc0, !PT ;  /* 0x00000002110b7812 */ /* 0x000fc800078ec0ff */
[----:B------:R-:W-:Y:S01]  /*0910*/  ISETP.EQ.U32.AND P2, PT, R11, RZ, PT ;  /* 0x000000ff0b00720c */ /* 0x000fe20003f42070 */
[----:B------:R-:W-:Y:S01]  /*0920*/  HFMA2 R11, -RZ, RZ, 0, 0.19775390625 ;  /* 0x00003254ff0b7431 */ /* 0x000fe200000001ff */
[----:B------:R-:W-:Y:S04]  /*0930*/  BSSY.RECONVERGENT B0, `(.L_x_85) ;  /* 0x0000008000007945 */ /* 0x000fe80003800200 */
[----:B0-----:R-:W-:-:S07]  /*0940*/  SEL R11, R11, 0x7610, P2 ;  /* 0x000076100b0b7807 */ /* 0x001fce0001000000 */
.L_x_86:
[----:B-----5:R-:W-:-:S05]  /*0950*/  HADD2 R12, R15, R14.H0_H0 ;  /* 0x2000000e0f0c7230 */ /* 0x020fca0000000000 */
[----:B------:R-:W-:-:S06]  /*0960*/  PRMT R12, R15, R11, R12 ;  /* 0x0000000b0f0c7216 */ /* 0x000fcc000000000c */
[----:B------:R-:W2:Y:S02]  /*0970*/  ATOM.E.CAS.STRONG.GPU PT, R12, [R4], R15, R12 ;  /* 0x0000000f040c738b */ /* 0x000ea400001ee10c */
[----:B--2---:R-:W-:Y:S01]  /*0980*/  ISETP.NE.U32.AND P2, PT, R12, R15, PT ;  /* 0x0000000f0c00720c */ /* 0x004fe20003f45070 */
[----:B------:R-:W-:-:S12]  /*0990*/  IMAD.MOV.U32 R15, RZ, RZ, R12 ;  /* 0x000000ffff0f7224 */ /* 0x000fd800078e000c */
[----:B------:R-:W-:Y:S05]  /*09a0*/  @P2 BRA `(.L_x_86) ;  /* 0xfffffffc00e82947 */ /* 0x000fea000383ffff */
[----:B------:R-:W-:Y:S05]  /*09b0*/  BSYNC.RECONVERGENT B0 ;  /* 0x0000000000007941 */ /* 0x000fea0003800200 */
.L_x_85:
[----:B------:R-:W0:Y:S01]  /*09c0*/  LDCU UR4, c[0x0][0x384] ;  /* 0x00007080ff0477ac */ /* 0x000e220008000800 */
[----:B------:R-:W-:-:S05]  /*09d0*/  IMAD.IADD R7, R8, 0x1, R7 ;  /* 0x0000000108077824 */ /* 0x000fca00078e0207 */
[----:B0-----:R-:W-:-:S13]  /*09e0*/  ISETP.GE.AND P2, PT, R7, UR4, PT ;  /* 0x0000000407007c0c */ /* 0x001fda000bf46270 */
[----:B------:R-:W-:Y:S05]  /*09f0*/  @!P2 BRA `(.L_x_87) ;  /* 0xfffffff80004a947 */ /* 0x000fea000383ffff */
[----:B------:R-:W-:Y:S05]  /*0a00*/  EXIT ;  /* 0x000000000000794d */ /* 0x000fea0003800000 */
.L_x_88:
        /* <DEDUP_REMOVED lines=15> */
.L_x_581:


//--------------------- .text.NearestNeighborNHWCFP16 --------------------------
	.section	.text.NearestNeighborNHWCFP16,"ax",@progbits
	.align	128
        .global         NearestNeighborNHWCFP16
        .type           NearestNeighborNHWCFP16,@function
        .size           NearestNeighborNHWCFP16,(.L_x_582 - NearestNeighborNHWCFP16)
        .other          NearestNeighborNHWCFP16,@"STO_CUDA_ENTRY STV_DEFAULT"
NearestNeighborNHWCFP16:
.text.NearestNeighborNHWCFP16:
        /* <DEDUP_REMOVED lines=9> */
[----:B------:R-:W1:Y:S01]  /*0090*/  LDC R2, c[0x0][0x398] ;  /* 0x0000e600ff027b82 */ /* 0x000e620000000800 */
[----:B------:R-:W2:Y:S01]  /*00a0*/  LDCU.64 UR4, c[0x0][0x390] ;  /* 0x00007200ff0477ac */ /* 0x000ea20008000a00 */
[----:B------:R-:W3:Y:S01]  /*00b0*/  LDCU UR8, c[0x0][0x370] ;  /* 0x00006e00ff0877ac */ /* 0x000ee20008000800 */
[----:B------:R-:W4:Y:S01]  /*00c0*/  LDCU.64 UR10, c[0x0][0x358] ;  /* 0x00006b00ff0a77ac */ /* 0x000f220008000a00 */
[----:B0-----:R-:W-:Y:S02]  /*00d0*/  UISETP.NE.AND UP0, UPT, UR9, URZ, UPT ;  /* 0x000000ff0900728c */ /* 0x001fe4000bf05270 */
[----:B--2---:R-:W-:Y:S02]  /*00e0*/  UIADD3 UR6, UPT, UPT, UR4, -0x1, URZ ;  /* 0xffffffff04067890 */ /* 0x004fe4000fffe0ff */
[----:B------:R-:W-:Y:S02]  /*00f0*/  UIADD3 UR7, UPT, UPT, UR5, -0x1, URZ ;  /* 0xffffffff05077890 */ /* 0x000fe4000fffe0ff */
[----:B------:R-:W-:Y:S01]  /*0100*/  UIMAD UR4, UR5, UR4, URZ ;  /* 0x00000004050472a4 */ /* 0x000fe2000f8e02ff */
[----:B---3--:R-:W-:Y:S01]  /*0110*/  IMAD R6, R6, UR8, RZ ;  /* 0x0000000806067c24 */ /* 0x008fe2000f8e02ff */
[----:B------:R-:W-:-:S02]  /*0120*/  I2FP.F32.S32 R5, UR6 ;  /* 0x0000000600057c45 */ /* 0x000fc40008201400 */
[----:B------:R-:W-:Y:S02]  /*0130*/  I2FP.F32.S32 R4, UR7 ;  /* 0x0000000700047c45 */ /* 0x000fe40008201400 */
[----:B-1----:R-:W-:Y:S01]  /*0140*/  IMAD R0, R2, UR4, RZ ;  /* 0x0000000402007c24 */ /* 0x002fe2000f8e02ff */
[----:B----4-:R-:W-:Y:S06]  /*0150*/  BRA.U !UP0, `(.L_x_89) ;  /* 0x0000000508e07547 */ /* 0x010fec000b800000 */
[----:B------:R-:W-:Y:S01]  /*0160*/  IABS R10, R2 ;  /* 0x00000002000a7213 */ /* 0x000fe20000000000 */
[----:B------:R-:W0:Y:S01]  /*0170*/  LDC R11, c[0x0][0x39c] ;  /* 0x0000e700ff0b7b82 */ /* 0x000e220000000800 */
[----:B------:R-:W1:Y:S02]  /*0180*/  LDCU UR4, c[0x0][0x39c] ;  /* 0x00007380ff0477ac */ /* 0x000e640008000800 */
[----:B------:R-:W2:Y:S01]  /*0190*/  I2F.RP R14, R10 ;  /* 0x0000000a000e7306 */ /* 0x000ea20000209400 */
[----:B------:R-:W3:Y:S04]  /*01a0*/  LDCU UR12, c[0x0][0x384] ;  /* 0x00007080ff0c77ac */ /* 0x000ee80008000800 */
[----:B------:R-:W4:Y:S01]  /*01b0*/  LDC R12, c[0x0][0x398] ;  /* 0x0000e600ff0c7b82 */ /* 0x000f220000000800 */
[----:B------:R-:W0:Y:S01]  /*01c0*/  LDCU UR5, c[0x0][0x3a4] ;  /* 0x00007480ff0577ac */ /* 0x000e220008000800 */
[----:B------:R-:W0:Y:S06]  /*01d0*/  LDCU UR6, c[0x0][0x3a8] ;  /* 0x00007500ff0677ac */ /* 0x000e2c0008000800 */
[----:B------:R-:W0:Y:S01]  /*01e0*/  LDC R13, c[0x0][0x3a0] ;  /* 0x0000e800ff0d7b82 */ /* 0x000e220000000800 */
[----:B------:R-:W0:Y:S01]  /*01f0*/  LDCU UR7, c[0x0][0x394] ;  /* 0x00007280ff0777ac */ /* 0x000e220008000800 */
[----:B--2---:R-:W2:Y:S01]  /*0200*/  MUFU.RCP R14, R14 ;  /* 0x0000000e000e7308 */ /* 0x004ea20000001000 */
[----:B-1----:R-:W-:Y:S01]  /*0210*/  ISETP.NE.AND P0, PT, RZ, UR4, PT ;  /* 0x00000004ff007c0c */ /* 0x002fe2000bf05270 */
[----:B------:R-:W1:Y:S04]  /*0220*/  LDCU.64 UR8, c[0x0][0x388] ;  /* 0x00007100ff0877ac */ /* 0x000e680008000a00 */
[----:B------:R-:W0:Y:S01]  /*0230*/  LDC.64 R2, c[0x0][0x3b0] ;  /* 0x0000ec00ff027b82 */ /* 0x000e220000000a00 */
[----:B--2---:R-:W-:Y:S01]  /*0240*/  VIADD R8, R14, 0xffffffe ;  /* 0x0ffffffe0e087836 */ /* 0x004fe20000000000 */
[----:B------:R-:W-:-:S03]  /*0250*/  LOP3.LUT R14, RZ, UR4, RZ, 0x33, !PT ;  /* 0x00000004ff0e7c12 */ /* 0x000fc6000f8e33ff */
[----:B------:R2:W5:Y:S02]  /*0260*/  F2I.FTZ.U32.TRUNC.NTZ R9, R8 ;  /* 0x0000000800097305 */ /* 0x000564000021f000 */
[----:B--2---:R-:W-:Y:S02]  /*0270*/  IMAD.MOV.U32 R8, RZ, RZ, RZ ;  /* 0x000000ffff087224 */ /* 0x004fe400078e00ff */
[----:B-----5:R-:W-:-:S04]  /*0280*/  IMAD.MOV R15, RZ, RZ, -R9 ;  /* 0x000000ffff0f7224 */ /* 0x020fc800078e0a09 */
[----:B------:R-:W-:-:S04]  /*0290*/  IMAD R15, R15, R10, RZ ;  /* 0x0000000a0f0f7224 */ /* 0x000fc800078e02ff */
[----:B-1-34-:R-:W-:-:S07]  /*02a0*/  IMAD.HI.U32 R15, R9, R15, R8 ;  /* 0x0000000f090f7227 */ /* 0x01afce00078e0008 */
.L_x_90:
[----:B01----:R-:W-:Y:S01]  /*02b0*/  IABS R16, R13 ;  /* 0x0000000d00107213 */ /* 0x003fe20000000000 */
[----:B------:R-:W-:Y:S01]  /*02c0*/  IMAD.MOV.U32 R21, RZ, RZ, 0x3f000000 ;  /* 0x3f000000ff157424 */ /* 0x000fe200078e00ff */
[----:B------:R-:W-:Y:S02]  /*02d0*/  IABS R8, R7 ;  /* 0x0000000700087213 */ /* 0x000fe40000000000 */
[----:B------:R-:W0:Y:S01]  /*02e0*/  I2F.RP R17, R16 ;  /* 0x0000001000117306 */ /* 0x000e220000209400 */
[----:B------:R-:W-:Y:S02]  /*02f0*/  IABS R20, R12 ;  /* 0x0000000c00147213 */ /* 0x000fe40000000000 */
[----:B------:R-:W-:-:S05]  /*0300*/  IMAD.HI.U32 R18, R15, R8, RZ ;  /* 0x000000080f127227 */ /* 0x000fca00078e00ff */
[----:B------:R-:W-:-:S05]  /*0310*/  IADD3 R9, PT, PT, -R18, RZ, RZ ;  /* 0x000000ff12097210 */ /* 0x000fca0007ffe1ff */
[----:B------:R-:W-:Y:S01]  /*0320*/  IMAD R9, R20, R9, R8 ;  /* 0x0000000914097224 */ /* 0x000fe200078e0208 */
[----:B------:R-:W-:Y:S01]  /*0330*/  LOP3.LUT R8, R7, R12, RZ, 0x3c, !PT ;  /* 0x0000000c07087212 */ /* 0x000fe200078e3cff */
[----:B0-----:R-:W0:Y:S03]  /*0340*/  MUFU.RCP R17, R17 ;  /* 0x0000001100117308 */ /* 0x001e260000001000 */
[----:B------:R-:W-:Y:S02]  /*0350*/  ISETP.GT.U32.AND P3, PT, R10, R9, PT ;  /* 0x000000090a00720c */ /* 0x000fe40003f64070 */
[----:B------:R-:W-:Y:S02]  /*0360*/  ISETP.GE.AND P2, PT, R8, RZ, PT ;  /* 0x000000ff0800720c */ /* 0x000fe40003f46270 */
[----:B------:R-:W-:-:S09]  /*0370*/  IABS R8, R11 ;  /* 0x0000000b00087213 */ /* 0x000fd20000000000 */
[----:B------:R-:W-:Y:S02]  /*0380*/  @!P3 IMAD.IADD R9, R9, 0x1, -R20 ;  /* 0x000000010909b824 */ /* 0x000fe400078e0a14 */
[----:B0-----:R-:W-:Y:S02]  /*0390*/  VIADD R19, R17, 0xffffffe ;  /* 0x0ffffffe11137836 */ /* 0x001fe40000000000 */
[----:B------:R-:W-:Y:S01]  /*03a0*/  @!P3 VIADD R18, R18, 0x1 ;  /* 0x000000011212b836 */ /* 0x000fe20000000000 */
[----:B------:R-:W-:Y:S02]  /*03b0*/  ISETP.GE.U32.AND P1, PT, R9, R10, PT ;  /* 0x0000000a0900720c */ /* 0x000fe40003f26070 */
[----:B------:R-:W0:Y:S01]  /*03c0*/  F2I.FTZ.U32.TRUNC.NTZ R9, R19 ;  /* 0x0000001300097305 */ /* 0x000e22000021f000 */
[----:B------:R-:W-:-:S10]  /*03d0*/  ISETP.NE.AND P3, PT, R12, RZ, PT ;  /* 0x000000ff0c00720c */ /* 0x000fd40003f65270 */
[----:B------:R-:W-:Y:S01]  /*03e0*/  @P1 IADD3 R18, PT, PT, R18, 0x1, RZ ;  /* 0x0000000112121810 */ /* 0x000fe20007ffe0ff */
[----:B0-----:R-:W-:-:S04]  /*03f0*/  IMAD.MOV R17, RZ, RZ, -R9 ;  /* 0x000000ffff117224 */ /* 0x001fc800078e0a09 */
[----:B------:R-:W-:Y:S01]  /*0400*/  @!P2 IMAD.MOV R18, RZ, RZ, -R18 ;  /* 0x000000ffff12a224 */ /* 0x000fe200078e0a12 */
[----:B------:R-:W-:Y:S01]  /*0410*/  @!P3 LOP3.LUT R18, RZ, R12, RZ, 0x33, !PT ;  /* 0x0000000cff12b212 */ /* 0x000fe200078e33ff */
[----:B------:R-:W-:Y:S02]  /*0420*/  IMAD R19, R17, R16, RZ ;  /* 0x0000001011137224 */ /* 0x000fe400078e02ff */
[----:B------:R-:W-:Y:S02]  /*0430*/  IMAD.MOV.U32 R17, RZ, RZ, R8 ;  /* 0x000000ffff117224 */ /* 0x000fe400078e0008 */
[----:B------:R-:W-:Y:S01]  /*0440*/  HFMA2 R8, -RZ, RZ, 0, 0 ;  /* 0x00000000ff087431 */ /* 0x000fe200000001ff */
[----:B------:R-:W-:-:S04]  /*0450*/  IABS R20, R18 ;  /* 0x0000001200147213 */ /* 0x000fc80000000000 */
[----:B------:R-:W-:Y:S02]  /*0460*/  IMAD.HI.U32 R8, R9, R19, R8 ;  /* 0x0000001309087227 */ /* 0x000fe400078e0008 */
[----:B------:R-:W0:Y:S02]  /*0470*/  I2F.RP R19, R17 ;  /* 0x0000001100137306 */ /* 0x000e240000209400 */
[----:B------:R-:W-:-:S04]  /*0480*/  IMAD.MOV.U32 R9, RZ, RZ, R20 ;  /* 0x000000ffff097224 */ /* 0x000fc800078e0014 */
[----:B------:R-:W-:-:S04]  /*0490*/  IMAD.HI.U32 R8, R8, R9, RZ ;  /* 0x0000000908087227 */ /* 0x000fc800078e00ff */
[----:B------:R-:W-:-:S04]  /*04a0*/  IMAD.MOV R20, RZ, RZ, -R8 ;  /* 0x000000ffff147224 */ /* 0x000fc800078e0a08 */
[C---:B------:R-:W-:Y:S01]  /*04b0*/  IMAD R9, R16.reuse, R20, R9 ;  /* 0x0000001410097224 */ /* 0x040fe200078e0209 */
[----:B0-----:R-:W0:Y:S04]  /*04c0*/  MUFU.RCP R19, R19 ;  /* 0x0000001300137308 */ /* 0x001e280000001000 */
[----:B------:R-:W-:-:S13]  /*04d0*/  ISETP.GT.U32.AND P3, PT, R16, R9, PT ;  /* 0x000000091000720c */ /* 0x000fda0003f64070 */
[----:B------:R-:W-:Y:S01]  /*04e0*/  @!P3 IMAD.IADD R9, R9, 0x1, -R16 ;  /* 0x000000010909b824 */ /* 0x000fe200078e0a10 */
[----:B0-----:R-:W-:Y:S01]  /*04f0*/  IADD3 R20, PT, PT, R19, 0xffffffe, RZ ;  /* 0x0ffffffe13147810 */ /* 0x001fe20007ffe0ff */
[----:B------:R-:W-:Y:S01]  /*0500*/  @!P3 VIADD R8, R8, 0x1 ;  /* 0x000000010808b836 */ /* 0x000fe20000000000 */
[----:B------:R-:W-:Y:S02]  /*0510*/  ISETP.NE.AND P3, PT, R13, RZ, PT ;  /* 0x000000ff0d00720c */ /* 0x000fe40003f65270 */
[----:B------:R-:W-:Y:S02]  /*0520*/  ISETP.GE.U32.AND P1, PT, R9, R16, PT ;  /* 0x000000100900720c */ /* 0x000fe40003f26070 */
[----:B------:R-:W0:Y:S01]  /*0530*/  F2I.FTZ.U32.TRUNC.NTZ R9, R20 ;  /* 0x0000001400097305 */ /* 0x000e22000021f000 */
[----:B------:R-:W-:-:S04]  /*0540*/  LOP3.LUT R16, R18, R13, RZ, 0x3c, !PT ;  /* 0x0000000d12107212 */ /* 0x000fc800078e3cff */
[----:B------:R-:W-:-:S06]  /*0550*/  ISETP.GE.AND P2, PT, R16, RZ, PT ;  /* 0x000000ff1000720c */ /* 0x000fcc0003f46270 */
[----:B------:R-:W-:-:S04]  /*0560*/  @P1 VIADD R8, R8, 0x1 ;  /* 0x0000000108081836 */ /* 0x000fc80000000000 */
[----:B------:R-:W-:Y:S01]  /*0570*/  IMAD.MOV.U32 R16, RZ, RZ, R8 ;  /* 0x000000ffff107224 */ /* 0x000fe200078e0008 */
[----:B0-----:R-:W-:-:S03]  /*0580*/  IADD3 R8, PT, PT, RZ, -R9, RZ ;  /* 0x80000009ff087210 */ /* 0x001fc60007ffe0ff */
[----:B------:R-:W-:Y:S01]  /*0590*/  @!P2 IMAD.MOV R16, RZ, RZ, -R16 ;  /* 0x000000ffff10a224 */ /* 0x000fe200078e0a10 */
[----:B------:R-:W-:Y:S01]  /*05a0*/  @!P3 LOP3.LUT R16, RZ, R13, RZ, 0x33, !PT ;  /* 0x0000000dff10b212 */ /* 0x000fe200078e33ff */
[----:B------:R-:W-:Y:S02]  /*05b0*/  IMAD R19, R8, R17, RZ ;  /* 0x0000001108137224 */ /* 0x000fe400078e02ff */
[----:B------:R-:W-:Y:S01]  /*05c0*/  IMAD.MOV.U32 R8, RZ, RZ, RZ ;  /* 0x000000ffff087224 */ /* 0x000fe200078e00ff */
[----:B------:R-:W-:-:S03]  /*05d0*/  IABS R20, R16 ;  /* 0x0000001000147213 */ /* 0x000fc60000000000 */
[----:B------:R-:W-:-:S06]  /*05e0*/  IMAD.HI.U32 R8, R9, R19, R8 ;  /* 0x0000001309087227 */ /* 0x000fcc00078e0008 */
[----:B------:R-:W-:-:S04]  /*05f0*/  IMAD.HI.U32 R8, R8, R20, RZ ;  /* 0x0000001408087227 */ /* 0x000fc800078e00ff */
[----:B------:R-:W-:-:S04]  /*0600*/  IMAD.MOV R9, RZ, RZ, -R8 ;  /* 0x000000ffff097224 */ /* 0x000fc800078e0a08 */
[----:B------:R-:W-:Y:S01]  /*0610*/  IMAD R20, R17, R9, R20 ;  /* 0x0000000911147224 */ /* 0x000fe200078e0214 */
[----:B------:R-:W-:-:S04]  /*0620*/  LOP3.LUT R9, R16, R11, RZ, 0x3c, !PT ;  /* 0x0000000b10097212 */ /* 0x000fc800078e3cff */
[----:B------:R-:W-:Y:S02]  /*0630*/  ISETP.GT.U32.AND P2, PT, R17, R20, PT ;  /* 0x000000141100720c */ /* 0x000fe40003f44070 */
[----:B------:R-:W-:-:S11]  /*0640*/  ISETP.GE.AND P3, PT, R9, RZ, PT ;  /* 0x000000ff0900720c */ /* 0x000fd60003f66270 */
[----:B------:R-:W-:Y:S01]  /*0650*/  @!P2 IADD3 R20, PT, PT, R20, -R17, RZ ;  /* 0x800000111414a210 */ /* 0x000fe20007ffe0ff */
[----:B------:R-:W-:-:S03]  /*0660*/  @!P2 VIADD R8, R8, 0x1 ;  /* 0x000000010808a836 */ /* 0x000fc60000000000 */
[----:B------:R-:W-:Y:S02]  /*0670*/  ISETP.GE.U32.AND P1, PT, R20, R17, PT ;  /* 0x000000111400720c */ /* 0x000fe40003f26070 */
[----:B------:R-:W-:-:S11]  /*0680*/  IADD3 R17, PT, PT, -R16, RZ, RZ ;  /* 0x000000ff10117210 */ /* 0x000fd60007ffe1ff */
[----:B------:R-:W-:-:S04]  /*0690*/  @P1 VIADD R8, R8, 0x1 ;  /* 0x0000000108081836 */ /* 0x000fc80000000000 */
[----:B------:R-:W-:-:S05]  /*06a0*/  @!P3 IMAD.MOV R8, RZ, RZ, -R8 ;  /* 0x000000ffff08b224 */ /* 0x000fca00078e0a08 */
[----:B------:R-:W-:Y:S01]  /*06b0*/  SEL R9, R14, R8, !P0 ;  /* 0x000000080e097207 */ /* 0x000fe20004000000 */
[--C-:B------:R-:W-:Y:S02]  /*06c0*/  IMAD R8, R13, R17, R18.reuse ;  /* 0x000000110d087224 */ /* 0x100fe400078e0212 */
[----:B------:R-:W-:Y:S02]  /*06d0*/  IMAD.MOV R18, RZ, RZ, -R18 ;  /* 0x000000ffff127224 */ /* 0x000fe400078e0a12 */
[----:B------:R-:W-:Y:S01]  /*06e0*/  IMAD.MOV R17, RZ, RZ, -R9 ;  /* 0x000000ffff117224 */ /* 0x000fe200078e0a09 */
[----:B------:R-:W-:Y:S01]  /*06f0*/  I2FP.F32.S32 R8, R8 ;  /* 0x0000000800087245 */ /* 0x000fe20000201400 */
[----:B------:R-:W-:Y:S02]  /*0700*/  IMAD R9, R0, R9, RZ ;  /* 0x0000000900097224 */ /* 0x000fe400078e02ff */
[----:B------:R-:W-:Y:S02]  /*0710*/  IMAD R16, R11, R17, R16 ;  /* 0x000000110b107224 */ /* 0x000fe400078e0210 */
[----:B------:R-:W-:-:S03]  /*0720*/  FMUL R8, R8, UR6 ;  /* 0x0000000608087c20 */ /* 0x000fc60008400000 */
[----:B------:R-:W-:Y:S02]  /*0730*/  I2FP.F32.S32 R16, R16 ;  /* 0x0000001000107245 */ /* 0x000fe40000201400 */
[----:B------:R-:W-:-:S03]  /*0740*/  LOP3.LUT R17, R21, 0x80000000, R8, 0xb8, !PT ;  /* 0x8000000015117812 */ /* 0x000fc600078eb808 */
[----:B------:R-:W-:Y:S02]  /*0750*/  FMUL R16, R16, UR5 ;  /* 0x0000000510107c20 */ /* 0x000fe40008400000 */
[----:B------:R-:W-:-:S03]  /*0760*/  FADD.RZ R19, R8, R17 ;  /* 0x0000001108137221 */ /* 0x000fc6000000c000 */
[----:B------:R-:W-:-:S03]  /*0770*/  LOP3.LUT R17, R21, 0x80000000, R16, 0xb8, !PT ;  /* 0x8000000015117812 */ /* 0x000fc600078eb810 */
[----:B------:R-:W0:Y:S02]  /*0780*/  FRND.TRUNC R19, R19 ;  /* 0x0000001300137307 */ /* 0x000e24000020d000 */
[----:B------:R-:W-:-:S06]  /*0790*/  FADD.RZ R17, R16, R17 ;  /* 0x0000001110117221 */ /* 0x000fcc000000c000 */
[----:B------:R-:W1:Y:S01]  /*07a0*/  FRND.TRUNC R8, R17 ;  /* 0x0000001100087307 */ /* 0x000e62000020d000 */
[----:B0-----:R-:W-:-:S07]  /*07b0*/  FMNMX R20, R4, R19, PT ;  /* 0x0000001304147209 */ /* 0x001fce0003800000 */
[----:B------:R-:W-:Y:S01]  /*07c0*/  F2I.TRUNC.NTZ R21, R20 ;  /* 0x0000001400157305 */ /* 0x000fe2000020f100 */
[----:B-1----:R-:W-:Y:S01]  /*07d0*/  FMNMX R16, R5, R8, PT ;  /* 0x0000000805107209 */ /* 0x002fe20003800000 */
[----:B------:R-:W-:-:S06]  /*07e0*/  IMAD R8, R12, R18, R7 ;  /* 0x000000120c087224 */ /* 0x000fcc00078e0207 */
[----:B------:R-:W0:Y:S02]  /*07f0*/  F2I.TRUNC.NTZ R16, R16 ;  /* 0x0000001000107305 */ /* 0x000e24000020f100 */
[----:B0-----:R-:W-:-:S04]  /*0800*/  IMAD R21, R16, UR7, R21 ;  /* 0x0000000710157c24 */ /* 0x001fc8000f8e0215 */
[----:B------:R-:W-:-:S05]  /*0810*/  IMAD R8, R21, R12, R8 ;  /* 0x0000000c15087224 */ /* 0x000fca00078e0208 */
[----:B------:R-:W-:Y:S02]  /*0820*/  SHF.R.S32.HI R18, RZ, 0x1f, R8 ;  /* 0x0000001fff127819 */ /* 0x000fe40000011408 */
[----:B------:R-:W-:-:S04]  /*0830*/  IADD3 R17, P1, PT, R9, R8, RZ ;  /* 0x0000000809117210 */ /* 0x000fc80007f3e0ff */
[----:B------:R-:W-:Y:S02]  /*0840*/  LEA.HI.X.SX32 R18, R9, R18, 0x1, P1 ;  /* 0x0000001209127211 */ /* 0x000fe400008f0eff */
[----:B------:R-:W-:-:S04]  /*0850*/  LEA R8, P1, R17, UR8, 0x1 ;  /* 0x0000000811087c11 */ /* 0x000fc8000f8208ff */
[----:B------:R-:W-:-:S06]  /*0860*/  LEA.HI.X R9, R17, UR9, R18, 0x1, P1 ;  /* 0x0000000911097c11 */ /* 0x000fcc00088f0c12 */
[----:B------:R-:W2:Y:S01]  /*0870*/  LDG.E.U16 R9, desc[UR10][R8.64] ;  /* 0x0000000a08097981 */ /* 0x000ea2000c1e1500 */
[----:B------:R-:W-:Y:S01]  /*0880*/  IMAD.WIDE R16, R7, 0x2, R2 ;  /* 0x0000000207107825 */ /* 0x000fe200078e0202 */
[----:B------:R-:W-:-:S04]  /*0890*/  IADD3 R7, PT, PT, R6, R7, RZ ;  /* 0x0000000706077210 */ /* 0x000fc80007ffe0ff */
[----:B------:R-:W-:Y:S01]  /*08a0*/  ISETP.GE.AND P1, PT, R7, UR12, PT ;  /* 0x0000000c07007c0c */ /* 0x000fe2000bf26270 */
[----:B--2---:R1:W-:-:S12]  /*08b0*/  STG.E.U16 desc[UR10][R16.64], R9 ;  /* 0x0000000910007986 */ /* 0x0043d8000c10150a */
[----:B------:R-:W-:Y:S05]  /*08c0*/  @!P1 BRA `(.L_x_90) ;  /* 0xfffffff800789947 */ /* 0x000fea000383ffff */
[----:B------:R-:W-:Y:S05]  /*08d0*/  EXIT ;  /* 0x000000000000794d */ /* 0x000fea0003800000 */
.L_x_89:
        /* <DEDUP_REMOVED lines=17> */
[----:B--2---:R-:W-:Y:S01]  /*09f0*/  MOV R8, RZ ;  /* 0x000000ff00087202 */ /* 0x004fe20000000f00 */
[----:B-----5:R-:W-:-:S04]  /*0a00*/  IMAD.MOV R15, RZ, RZ, -R9 ;  /* 0x000000ffff0f7224 */ /* 0x020fc800078e0a09 */
[----:B------:R-:W-:-:S04]  /*0a10*/  IMAD R15, R15, R10, RZ ;  /* 0x0000000a0f0f7224 */ /* 0x000fc800078e02ff */
[----:B-1-34-:R-:W-:-:S07]  /*0a20*/  IMAD.HI.U32 R15, R9, R15, R8 ;  /* 0x0000000f090f7227 */ /* 0x01afce00078e0008 */
.L_x_91:
[----:B0-----:R-:W-:Y:S02]  /*0a30*/  IABS R18, R13 ;  /* 0x0000000d00127213 */ /* 0x001fe40000000000 */
[----:B------:R-:W-:Y:S02]  /*0a40*/  IABS R8, R7 ;  /* 0x0000000700087213 */ /* 0x000fe40000000000 */
[----:B-1----:R-:W0:Y:S01]  /*0a50*/  I2F.RP R17, R18 ;  /* 0x0000001200117306 */ /* 0x002e220000209400 */
[----:B------:R-:W-:Y:S02]  /*0a60*/  IABS R20, R12 ;  /* 0x0000000c00147213 */ /* 0x000fe40000000000 */
[----:B------:R-:W-:-:S04]  /*0a70*/  IMAD.HI.U32 R16, R15, R8, RZ ;  /* 0x000000080f107227 */ /* 0x000fc800078e00ff */
[----:B------:R-:W-:-:S04]  /*0a80*/  IMAD.MOV R9, RZ, RZ, -R16 ;  /* 0x000000ffff097224 */ /* 0x000fc800078e0a10 */
[----:B------:R-:W-:Y:S01]  /*0a90*/  IMAD R9, R20, R9, R8 ;  /* 0x0000000914097224 */ /* 0x000fe200078e0208 */
[----:B------:R-:W-:Y:S01]  /*0aa0*/  LOP3.LUT R8, R7, R12, RZ, 0x3c, !PT ;  /* 0x0000000c07087212 */ /* 0x000fe200078e3cff */
[----:B0-----:R-:W0:Y:S03]  /*0ab0*/  MUFU.RCP R17, R17 ;  /* 0x0000001100117308 */ /* 0x001e260000001000 */
[----:B------:R-:W-:Y:S02]  /*0ac0*/  ISETP.GT.U32.AND P3, PT, R10, R9, PT ;  /* 0x000000090a00720c */ /* 0x000fe40003f64070 */
[----:B------:R-:W-:Y:S02]  /*0ad0*/  ISETP.GE.AND P1, PT, R8, RZ, PT ;  /* 0x000000ff0800720c */ /* 0x000fe40003f26270 */
[----:B------:R-:W-:-:S09]  /*0ae0*/  IABS R8, R11 ;  /* 0x0000000b00087213 */ /* 0x000fd20000000000 */
[----:B------:R-:W-:Y:S02]  /*0af0*/  @!P3 IMAD.IADD R9, R9, 0x1, -R20 ;  /* 0x000000010909b824 */ /* 0x000fe400078e0a14 */
[----:B------:R-:W-:Y:S01]  /*0b00*/  @!P3 VIADD R16, R16, 0x1 ;  /* 0x000000011010b836 */ /* 0x000fe20000000000 */
[----:B0-----:R-:W-:Y:S02]  /*0b10*/  IADD3 R19, PT, PT, R17, 0xffffffe, RZ ;  /* 0x0ffffffe11137810 */ /* 0x001fe40007ffe0ff */
[----:B------:R-:W-:Y:S02]  /*0b20*/  ISETP.GE.U32.AND P2, PT, R9, R10, PT ;  /* 0x0000000a0900720c */ /* 0x000fe40003f46070 */
[----:B------:R-:W0:Y:S01]  /*0b30*/  F2I.FTZ.U32.TRUNC.NTZ R9, R19 ;  /* 0x0000001300097305 */ /* 0x000e22000021f000 */
[----:B------:R-:W-:-:S10]  /*0b40*/  ISETP.NE.AND P3, PT, R12, RZ, PT ;  /* 0x000000ff0c00720c */ /* 0x000fd40003f65270 */
[----:B------:R-:W-:Y:S01]  /*0b50*/  @P2 VIADD R16, R16, 0x1 ;  /* 0x0000000110102836 */ /* 0x000fe20000000000 */
[----:B0-----:R-:W-:-:S03]  /*0b60*/  IADD3 R17, PT, PT, RZ, -R9, RZ ;  /* 0x80000009ff117210 */ /* 0x001fc60007ffe0ff */
[----:B------:R-:W-:Y:S01]  /*0b70*/  @!P1 IMAD.MOV R16, RZ, RZ, -R16 ;  /* 0x000000ffff109224 */ /* 0x000fe200078e0a10 */
[----:B------:R-:W-:Y:S01]  /*0b80*/  @!P3 LOP3.LUT R16, RZ, R12, RZ, 0x33, !PT ;  /* 0x0000000cff10b212 */ /* 0x000fe200078e33ff */
[----:B------:R-:W-:-:S03]  /*0b90*/  IMAD R19, R17, R18, RZ ;  /* 0x0000001211137224 */ /* 0x000fc600078e02ff */
[----:B------:R-:W-:Y:S01]  /*0ba0*/  IABS R20, R16 ;  /* 0x0000001000147213 */ /* 0x000fe20000000000 */
[----:B------:R-:W-:Y:S02]  /*0bb0*/  IMAD.MOV.U32 R17, RZ, RZ, R8 ;  /* 0x000000ffff117224 */ /* 0x000fe400078e0008 */
[----:B------:R-:W-:-:S05]  /*0bc0*/  HFMA2 R8, -RZ, RZ, 0, 0 ;  /* 0x00000000ff087431 */ /* 0x000fca00000001ff */
[----:B------:R-:W-:-:S04]  /*0bd0*/  IMAD.HI.U32 R8, R9, R19, R8 ;  /* 0x0000001309087227 */ /* 0x000fc800078e0008 */
[----:B------:R-:W-:Y:S02]  /*0be0*/  IMAD.MOV.U32 R9, RZ, RZ, R20 ;  /* 0x000000ffff097224 */ /* 0x000fe400078e0014 */
[----:B------:R-:W0:Y:S02]  /*0bf0*/  I2F.RP R20, R17 ;  /* 0x0000001100147306 */ /* 0x000e240000209400 */
[----:B------:R-:W-:-:S04]  /*0c00*/  IMAD.HI.U32 R8, R8, R9, RZ ;  /* 0x0000000908087227 */ /* 0x000fc800078e00ff */
[----:B------:R-:W-:-:S04]  /*0c10*/  IMAD.MOV R19, RZ, RZ, -R8 ;  /* 0x000000ffff137224 */ /* 0x000fc800078e0a08 */
[C---:B------:R-:W-:Y:S01]  /*0c20*/  IMAD R9, R18.reuse, R19, R9 ;  /* 0x0000001312097224 */ /* 0x040fe200078e0209 */
[----:B0-----:R-:W0:Y:S04]  /*0c30*/  MUFU.RCP R20, R20 ;  /* 0x0000001400147308 */ /* 0x001e280000001000 */
[----:B------:R-:W-:-:S13]  /*0c40*/  ISETP.GT.U32.AND P3, PT, R18, R9, PT ;  /* 0x000000091200720c */ /* 0x000fda0003f64070 */
[-C--:B------:R-:W-:Y:S01]  /*0c50*/  @!P3 IADD3 R9, PT, PT, R9, -R18.reuse, RZ ;  /* 0x800000120909b210 */ /* 0x080fe20007ffe0ff */
[----:B------:R-:W-:Y:S01]  /*0c60*/  @!P3 VIADD R8, R8, 0x1 ;  /* 0x000000010808b836 */ /* 0x000fe20000000000 */
[----:B------:R-:W-:Y:S01]  /*0c70*/  ISETP.NE.AND P3, PT, R13, RZ, PT ;  /* 0x000000ff0d00720c */ /* 0x000fe20003f65270 */
[----:B0-----:R-:W-:Y:S01]  /*0c80*/  VIADD R19, R20, 0xffffffe ;  /* 0x0ffffffe14137836 */ /* 0x001fe20000000000 */
[----:B------:R-:W-:Y:S02]  /*0c90*/  ISETP.GE.U32.AND P2, PT, R9, R18, PT ;  /* 0x000000120900720c */ /* 0x000fe40003f46070 */
[----:B------:R-:W-:Y:S01]  /*0ca0*/  LOP3.LUT R18, R16, R13, RZ, 0x3c, !PT ;  /* 0x0000000d10127212 */ /* 0x000fe200078e3cff */
[----:B------:R-:W0:Y:S03]  /*0cb0*/  F2I.FTZ.U32.TRUNC.NTZ R9, R19 ;  /* 0x0000001300097305 */ /* 0x000e26000021f000 */
[----:B------:R-:W-:-:S07]  /*0cc0*/  ISETP.GE.AND P1, PT, R18, RZ, PT ;  /* 0x000000ff1200720c */ /* 0x000fce0003f26270 */
[----:B------:R-:W-:-:S05]  /*0cd0*/  @P2 IADD3 R8, PT, PT, R8, 0x1, RZ ;  /* 0x0000000108082810 */ /* 0x000fca0007ffe0ff */
[----:B------:R-:W-:Y:S02]  /*0ce0*/  IMAD.MOV.U32 R18, RZ, RZ, R8 ;  /* 0x000000ffff127224 */ /* 0x000fe400078e0008 */
[----:B0-----:R-:W-:-:S03]  /*0cf0*/  IMAD.MOV R8, RZ, RZ, -R9 ;  /* 0x000000ffff087224 */ /* 0x001fc600078e0a09 */
[----:B------:R-:W-:Y:S01]  /*0d00*/  @!P1 IADD3 R18, PT, PT, -R18, RZ, RZ ;  /* 0x000000ff12129210 */ /* 0x000fe20007ffe1ff */
[----:B------:R-:W-:Y:S01]  /*0d10*/  IMAD R19, R8, R17, RZ ;  /* 0x0000001108137224 */ /* 0x000fe200078e02ff */
[----:B------:R-:W-:Y:S01]  /*0d20*/  @!P3 LOP3.LUT R18, RZ, R13, RZ, 0x33, !PT ;  /* 0x0000000dff12b212 */ /* 0x000fe200078e33ff */
[----:B------:R-:W-:-:S03]  /*0d30*/  IMAD.MOV.U32 R8, RZ, RZ, RZ ;  /* 0x000000ffff087224 */ /* 0x000fc600078e00ff */
[----:B------:R-:W-:Y:S01]  /*0d40*/  IABS R20, R18 ;  /* 0x0000001200147213 */ /* 0x000fe20000000000 */
        /* <DEDUP_REMOVED lines=9> */
[----:B------:R-:W-:Y:S01]  /*0de0*/  ISETP.GE.U32.AND P1, PT, R20, R17, PT ;  /* 0x000000111400720c */ /* 0x000fe20003f26070 */
[----:B------:R-:W-:-:S12]  /*0df0*/  IMAD.MOV R17, RZ, RZ, -R18 ;  /* 0x000000ffff117224 */ /* 0x000fd800078e0a12 */
[----:B------:R-:W-:-:S05]  /*0e00*/  @P1 VIADD R8, R8, 0x1 ;  /* 0x0000000108081836 */ /* 0x000fca0000000000 */
[----:B------:R-:W-:-:S04]  /*0e10*/  @!P3 IADD3 R8, PT, PT, -R8, RZ, RZ ;  /* 0x000000ff0808b210 */ /* 0x000fc80007ffe1ff */
[----:B------:R-:W-:Y:S01]  /*0e20*/  SEL R9, R14, R8, !P0 ;  /* 0x000000080e097207 */ /* 0x000fe20004000000 */
[----:B------:R-:W-:Y:S01]  /*0e30*/  IMAD R8, R13, R17, R16 ;  /* 0x000000110d087224 */ /* 0x000fe200078e0210 */
[----:B------:R-:W-:-:S03]  /*0e40*/  IADD3 R16, PT, PT, -R16, RZ, RZ ;  /* 0x000000ff10107210 */ /* 0x000fc60007ffe1ff */
[----:B------:R-:W-:Y:S01]  /*0e50*/  IMAD.MOV R17, RZ, RZ, -R9 ;  /* 0x000000ffff117224 */ /* 0x000fe200078e0a09 */
[----:B------:R-:W-:Y:S01]  /*0e60*/  I2FP.F32.S32 R8, R8 ;  /* 0x0000000800087245 */ /* 0x000fe20000201400 */
[----:B------:R-:W-:Y:S02]  /*0e70*/  IMAD R16, R12, R16, R7 ;  /* 0x000000100c107224 */ /* 0x000fe400078e0207 */
[----:B------:R-:W-:Y:S02]  /*0e80*/  IMAD R18, R11, R17, R18 ;  /* 0x000000110b127224 */ /* 0x000fe400078e0212 */
[----:B------:R-:W-:Y:S01]  /*0e90*/  FMUL R8, R8, UR6 ;  /* 0x0000000608087c20 */ /* 0x000fe20008400000 */
[----:B------:R-:W-:Y:S02]  /*0ea0*/  IMAD R9, R0, R9, RZ ;  /* 0x0000000900097224 */ /* 0x000fe400078e02ff */
[----:B------:R-:W-:Y:S01]  /*0eb0*/  I2FP.F32.S32 R18, R18 ;  /* 0x0000001200127245 */ /* 0x000fe20000201400 */
[----:B------:R-:W0:Y:S04]  /*0ec0*/  FRND.FLOOR R17, R8 ;  /* 0x0000000800117307 */ /* 0x000e280000205000 */
[----:B------:R-:W-:-:S06]  /*0ed0*/  FMUL R18, R18, UR5 ;  /* 0x0000000512127c20 */ /* 0x000fcc0008400000 */
[----:B------:R-:W1:Y:S01]  /*0ee0*/  FRND.FLOOR R18, R18 ;  /* 0x0000001200127307 */ /* 0x000e620000205000 */
[----:B0-----:R-:W-:-:S07]  /*0ef0*/  FMNMX R19, R4, R17, PT ;  /* 0x0000001104137209 */ /* 0x001fce0003800000 */
[----:B------:R-:W-:Y:S01]  /*0f00*/  F2I.TRUNC.NTZ R20, R19 ;  /* 0x0000001300147305 */ /* 0x000fe2000020f100 */
[----:B-1----:R-:W-:-:S07]  /*0f10*/  FMNMX R17, R5, R18, PT ;  /* 0x0000001205117209 */ /* 0x002fce0003800000 */
        /* <DEDUP_REMOVED lines=9> */
[----:B------:R-:W-:-:S04]  /*0fb0*/  IMAD.WIDE R16, R7, 0x2, R2 ;  /* 0x0000000207107825 */ /* 0x000fc800078e0202 */
[----:B------:R-:W-:-:S05]  /*0fc0*/  IMAD.IADD R7, R6, 0x1, R7 ;  /* 0x0000000106077824 */ /* 0x000fca00078e0207 */
[----:B------:R-:W-:Y:S01]  /*0fd0*/  ISETP.GE.AND P1, PT, R7, UR12, PT ;  /* 0x0000000c07007c0c */ /* 0x000fe2000bf26270 */
[----:B--2---:R1:W-:-:S12]  /*0fe0*/  STG.E.U16 desc[UR10][R16.64], R9 ;  /* 0x0000000910007986 */ /* 0x0043d8000c10150a */
[----:B------:R-:W-:Y:S05]  /*0ff0*/  @!P1 BRA `(.L_x_91) ;  /* 0xfffffff8008c9947 */ /* 0x000fea000383ffff */
[----:B------:R-:W-:Y:S05]  /*1000*/  EXIT ;  /* 0x000000000000794d */ /* 0x000fea0003800000 */
.L_x_92:
        /* <DEDUP_REMOVED lines=15> */
.L_x_582:


//--------------------- .text.NearestNeighborNHWCBackFP16 --------------------------
	.section	.text.NearestNeighborNHWCBackFP16,"ax",@progbits
	.align	128
        .global         NearestNeighborNHWCBackFP16
        .type           NearestNeighborNHWCBackFP16,@function
        .size           NearestNeighborNHWCBackFP16,(.L_x_583 - NearestNeighborNHWCBackFP16)
        .other          NearestNeighborNHWCBackFP16,@"STO_CUDA_ENTRY STV_DEFAULT"
NearestNeighborNHWCBackFP16:
.text.NearestNeighborNHWCBackFP16:
        /* <DEDUP_REMOVED lines=18> */
[----:B------:R-:W0:Y:S01]  /*0120*/  I2F.RP R0, R2 ;  /* 0x0000000200007306 */ /* 0x000e220000209400 */
[----:B---3--:R-:W-:Y:S02]  /*0130*/  IMAD R9, R9, R8, RZ ;  /* 0x0000000809097224 */ /* 0x008fe400078e02ff */
[----:B------:R-:W-:Y:S01]  /*0140*/  VIADD R8, R5, 0xffffffff ;  /* 0xffffffff05087836 */ /* 0x000fe20000000000 */
[----:B------:R-:W-:-:S04]  /*0150*/  MOV R5, R3 ;  /* 0x0000000300057202 */ /* 0x000fc80000000f00 */
[----:B------:R-:W-:Y:S01]  /*0160*/  I2FP.F32.S32 R8, R8 ;  /* 0x0000000800087245 */ /* 0x000fe20000201400 */
[----:B0-----:R-:W0:Y:S02]  /*0170*/  MUFU.RCP R0, R0 ;  /* 0x0000000000007308 */ /* 0x001e240000001000 */
[----:B0-----:R-:W-:Y:S02]  /*0180*/  VIADD R6, R0, 0xffffffe ;  /* 0x0ffffffe00067836 */ /* 0x001fe40000000000 */
[----:B------:R-:W-:-:S04]  /*0190*/  IMAD R0, R9, R4, RZ ;  /* 0x0000000409007224 */ /* 0x000fc800078e02ff */
[----:B------:R0:W2:Y:S02]  /*01a0*/  F2I.FTZ.U32.TRUNC.NTZ R7, R6 ;  /* 0x0000000600077305 */ /* 0x0000a4000021f000 */
[----:B0-----:R-:W-:Y:S02]  /*01b0*/  IMAD.MOV.U32 R6, RZ, RZ, RZ ;  /* 0x000000ffff067224 */ /* 0x001fe400078e00ff */
[----:B--2---:R-:W-:-:S04]  /*01c0*/  IMAD.MOV R11, RZ, RZ, -R7 ;  /* 0x000000ffff0b7224 */ /* 0x004fc800078e0a07 */
[----:B------:R-:W-:-:S04]  /*01d0*/  IMAD R9, R11, R2, RZ ;  /* 0x000000020b097224 */ /* 0x000fc800078e02ff */
[----:B------:R-:W-:Y:S01]  /*01e0*/  IMAD.HI.U32 R12, R7, R9, R6 ;  /* 0x00000009070c7227 */ /* 0x000fe200078e0006 */
[----:B------:R-:W-:-:S03]  /*01f0*/  I2FP.F32.S32 R7, UR4 ;  /* 0x0000000400077c45 */ /* 0x000fc60008201400 */
[----:B-1--4-:R-:W-:-:S07]  /*0200*/  IMAD R6, R10, UR5, RZ ;  /* 0x000000050a067c24 */ /* 0x012fce000f8e02ff */
.L_x_97:
[----:B------:R-:W0:Y:S01]  /*0210*/  LDC R11, c[0x0][0x394] ;  /* 0x0000e500ff0b7b82 */ /* 0x000e220000000800 */
[----:B------:R-:W-:Y:S01]  /*0220*/  IABS R9, R5 ;  /* 0x0000000500097213 */ /* 0x000fe20000000000 */
[----:B------:R-:W1:Y:S04]  /*0230*/  LDCU UR4, c[0x0][0x3a4] ;  /* 0x00007480ff0477ac */ /* 0x000e680008000800 */
[----:B------:R-:W-:Y:S02]  /*0240*/  IMAD.HI.U32 R12, R12, R9, RZ ;  /* 0x000000090c0c7227 */ /* 0x000fe400078e00ff */
[----:B------:R-:W2:Y:S02]  /*0250*/  LDC R10, c[0x0][0x398] ;  /* 0x0000e600ff0a7b82 */ /* 0x000ea40000000800 */
[----:B------:R-:W-:-:S06]  /*0260*/  IMAD.MOV R3, RZ, RZ, -R12 ;  /* 0x000000ffff037224 */ /* 0x000fcc00078e0a0c */
[----:B------:R-:W3:Y:S01]  /*0270*/  LDC R13, c[0x0][0x390] ;  /* 0x0000e400ff0d7b82 */ /* 0x000ee20000000800 */
[----:B0-----:R-:W-:-:S04]  /*0280*/  IABS R14, R11 ;  /* 0x0000000b000e7213 */ /* 0x001fc80000000000 */
[----:B------:R-:W0:Y:S01]  /*0290*/  I2F.RP R15, R14 ;  /* 0x0000000e000f7306 */ /* 0x000e220000209400 */
[----:B--2---:R-:W-:-:S05]  /*02a0*/  IABS R4, R10 ;  /* 0x0000000a00047213 */ /* 0x004fca0000000000 */
[----:B------:R-:W-:-:S05]  /*02b0*/  IMAD R9, R4, R3, R9 ;  /* 0x0000000304097224 */ /* 0x000fca00078e0209 */
[----:B------:R-:W-:Y:S01]  /*02c0*/  ISETP.GT.U32.AND P2, PT, R2, R9, PT ;  /* 0x000000090200720c */ /* 0x000fe20003f44070 */
[----:B0-----:R-:W0:-:S12]  /*02d0*/  MUFU.RCP R15, R15 ;  /* 0x0000000f000f7308 */ /* 0x001e180000001000 */
[----:B------:R-:W-:Y:S01]  /*02e0*/  @!P2 IMAD.IADD R9, R9, 0x1, -R4 ;  /* 0x000000010909a824 */ /* 0x000fe200078e0a04 */
[----:B------:R-:W-:-:S04]  /*02f0*/  @!P2 IADD3 R12, PT, PT, R12, 0x1, RZ ;  /* 0x000000010c0ca810 */ /* 0x000fc80007ffe0ff */
[----:B------:R-:W-:Y:S01]  /*0300*/  ISETP.GE.U32.AND P0, PT, R9, R2, PT ;  /* 0x000000020900720c */ /* 0x000fe20003f06070 */
[----:B0-----:R-:W-:Y:S01]  /*0310*/  VIADD R3, R15, 0xffffffe ;  /* 0x0ffffffe0f037836 */ /* 0x001fe20000000000 */
[----:B------:R-:W-:-:S04]  /*0320*/  LOP3.LUT R2, R5, R10, RZ, 0x3c, !PT ;  /* 0x0000000a05027212 */ /* 0x000fc800078e3cff */
[----:B------:R-:W-:Y:S01]  /*0330*/  ISETP.GE.AND P3, PT, R2, RZ, PT ;  /* 0x000000ff0200720c */ /* 0x000fe20003f66270 */
[----:B------:R-:W0:Y:S01]  /*0340*/  F2I.FTZ.U32.TRUNC.NTZ R3, R3 ;  /* 0x0000000300037305 */ /* 0x000e22000021f000 */
[----:B------:R-:W-:-:S05]  /*0350*/  IMAD.MOV.U32 R2, RZ, RZ, RZ ;  /* 0x000000ffff027224 */ /* 0x000fca00078e00ff */
[----:B------:R-:W-:Y:S01]  /*0360*/  @P0 VIADD R12, R12, 0x1 ;  /* 0x000000010c0c0836 */ /* 0x000fe20000000000 */
[----:B------:R-:W-:-:S03]  /*0370*/  ISETP.NE.AND P0, PT, R10, RZ, PT ;  /* 0x000000ff0a00720c */ /* 0x000fc60003f05270 */
[----:B------:R-:W-:Y:S01]  /*0380*/  IMAD.MOV.U32 R15, RZ, RZ, R12 ;  /* 0x000000ffff0f7224 */ /* 0x000fe200078e000c */
[----:B------:R-:W-:-:S04]  /*0390*/  LOP3.LUT R12, RZ, R10, RZ, 0x33, !PT ;  /* 0x0000000aff0c7212 */ /* 0x000fc800078e33ff */
[----:B------:R-:W-:Y:S01]  /*03a0*/  @!P3 IADD3 R15, PT, PT, -R15, RZ, RZ ;  /* 0x000000ff0f0fb210 */ /* 0x000fe20007ffe1ff */
[----:B0-----:R-:W-:-:S03]  /*03b0*/  IMAD.MOV R17, RZ, RZ, -R3 ;  /* 0x000000ffff117224 */ /* 0x001fc600078e0a03 */
[----:B------:R-:W-:Y:S01]  /*03c0*/  SEL R16, R12, R15, !P0 ;  /* 0x0000000f0c107207 */ /* 0x000fe20004000000 */
[----:B------:R-:W-:Y:S01]  /*03d0*/  IMAD R17, R17, R14, RZ ;  /* 0x0000000e11117224 */ /* 0x000fe200078e02ff */
[----:B---3--:R-:W-:Y:S02]  /*03e0*/  IABS R15, R13 ;  /* 0x0000000d000f7213 */ /* 0x008fe40000000000 */
[----:B------:R-:W-:Y:S01]  /*03f0*/  IABS R18, R16 ;  /* 0x0000001000127213 */ /* 0x000fe20000000000 */
        /* <DEDUP_REMOVED lines=8> */
[-C--:B------:R-:W-:Y:S01]  /*0480*/  @!P4 IADD3 R3, PT, PT, R3, -R14.reuse, RZ ;  /* 0x8000000e0303c210 */ /* 0x080fe20007ffe0ff */
[----:B0-----:R-:W-:Y:S02]  /*0490*/  VIADD R18, R17, 0xffffffe ;  /* 0x0ffffffe11127836 */ /* 0x001fe40000000000 */
[----:B------:R-:W-:Y:S01]  /*04a0*/  @!P4 VIADD R2, R2, 0x1 ;  /* 0x000000010202c836 */ /* 0x000fe20000000000 */
[----:B------:R-:W-:Y:S02]  /*04b0*/  ISETP.GE.U32.AND P2, PT, R3, R14, PT ;  /* 0x0000000e0300720c */ /* 0x000fe40003f46070 */
[----:B------:R-:W0:Y:S01]  /*04c0*/  F2I.FTZ.U32.TRUNC.NTZ R3, R18 ;  /* 0x0000001200037305 */ /* 0x000e22000021f000 */
[----:B------:R-:W-:Y:S02]  /*04d0*/  LOP3.LUT R14, R16, R11, RZ, 0x3c, !PT ;  /* 0x0000000b100e7212 */ /* 0x000fe400078e3cff */
[----:B------:R-:W-:Y:S02]  /*04e0*/  ISETP.NE.AND P4, PT, R11, RZ, PT ;  /* 0x000000ff0b00720c */ /* 0x000fe40003f85270 */
[----:B------:R-:W-:-:S06]  /*04f0*/  ISETP.GE.AND P3, PT, R14, RZ, PT ;  /* 0x000000ff0e00720c */ /* 0x000fcc0003f66270 */
[----:B------:R-:W-:-:S05]  /*0500*/  @P2 VIADD R2, R2, 0x1 ;  /* 0x0000000102022836 */ /* 0x000fca0000000000 */
[----:B------:R-:W-:Y:S01]  /*0510*/  MOV R14, R2 ;  /* 0x00000002000e7202 */ /* 0x000fe20000000f00 */
[----:B0-----:R-:W-:-:S04]  /*0520*/  IMAD.MOV R2, RZ, RZ, -R3 ;  /* 0x000000ffff027224 */ /* 0x001fc800078e0a03 */
[----:B------:R-:W-:Y:S02]  /*0530*/  IMAD R17, R2, R15, RZ ;  /* 0x0000000f02117224 */ /* 0x000fe400078e02ff */
[----:B------:R-:W-:Y:S01]  /*0540*/  @!P3 IMAD.MOV R14, RZ, RZ, -R14 ;  /* 0x000000ffff0eb224 */ /* 0x000fe200078e0a0e */
[----:B------:R-:W-:Y:S01]  /*0550*/  @!P4 LOP3.LUT R14, RZ, R11, RZ, 0x33, !PT ;  /* 0x0000000bff0ec212 */ /* 0x000fe200078e33ff */
[----:B------:R-:W-:-:S03]  /*0560*/  IMAD.MOV.U32 R2, RZ, RZ, RZ ;  /* 0x000000ffff027224 */ /* 0x000fc600078e00ff */
[----:B------:R-:W-:Y:S01]  /*0570*/  IABS R18, R14 ;  /* 0x0000000e00127213 */ /* 0x000fe20000000000 */
[----:B------:R-:W-:-:S06]  /*0580*/  IMAD.HI.U32 R2, R3, R17, R2 ;  /* 0x0000001103027227 */ /* 0x000fcc00078e0002 */
[----:B------:R-:W-:-:S05]  /*0590*/  IMAD.HI.U32 R2, R2, R18, RZ ;  /* 0x0000001202027227 */ /* 0x000fca00078e00ff */
[----:B------:R-:W-:-:S05]  /*05a0*/  IADD3 R3, PT, PT, -R2, RZ, RZ ;  /* 0x000000ff02037210 */ /* 0x000fca0007ffe1ff */
[----:B------:R-:W-:Y:S01]  /*05b0*/  IMAD R18, R15, R3, R18 ;  /* 0x000000030f127224 */ /* 0x000fe200078e0212 */
[----:B------:R-:W-:-:S04]  /*05c0*/  LOP3.LUT R3, R14, R13, RZ, 0x3c, !PT ;  /* 0x0000000d0e037212 */ /* 0x000fc800078e3cff */
[----:B------:R-:W-:Y:S02]  /*05d0*/  ISETP.GT.U32.AND P4, PT, R15, R18, PT ;  /* 0x000000120f00720c */ /* 0x000fe40003f84070 */
[----:B------:R-:W-:-:S11]  /*05e0*/  ISETP.GE.AND P3, PT, R3, RZ, PT ;  /* 0x000000ff0300720c */ /* 0x000fd60003f66270 */
[----:B------:R-:W-:Y:S02]  /*05f0*/  @!P4 IMAD.IADD R18, R18, 0x1, -R15 ;  /* 0x000000011212c824 */ /* 0x000fe400078e0a0f */
[----:B------:R-:W-:Y:S01]  /*0600*/  @!P4 VIADD R2, R2, 0x1 ;  /* 0x000000010202c836 */ /* 0x000fe20000000000 */
[----:B------:R-:W-:Y:S02]  /*0610*/  ISETP.NE.AND P4, PT, R13, RZ, PT ;  /* 0x000000ff0d00720c */ /* 0x000fe40003f85270 */
[----:B------:R-:W-:Y:S01]  /*0620*/  ISETP.GE.U32.AND P2, PT, R18, R15, PT ;  /* 0x0000000f1200720c */ /* 0x000fe20003f46070 */
[----:B------:R-:W-:-:S12]  /*0630*/  @P1 IMAD.MOV.U32 R18, RZ, RZ, 0x3f000000 ;  /* 0x3f000000ff121424 */ /* 0x000fd800078e00ff */
[----:B------:R-:W-:-:S05]  /*0640*/  @P2 VIADD R2, R2, 0x1 ;  /* 0x0000000102022836 */ /* 0x000fca0000000000 */
[----:B------:R-:W-:Y:S02]  /*0650*/  @!P3 IADD3 R2, PT, PT, -R2, RZ, RZ ;  /* 0x000000ff0202b210 */ /* 0x000fe40007ffe1ff */
[----:B------:R-:W-:-:S05]  /*0660*/  @!P4 LOP3.LUT R2, RZ, R13, RZ, 0x33, !PT ;  /* 0x0000000dff02c212 */ /* 0x000fca00078e33ff */
[----:B------:R-:W-:-:S04]  /*0670*/  IMAD.MOV R3, RZ, RZ, -R2 ;  /* 0x000000ffff037224 */ /* 0x000fc800078e0a02 */
[--C-:B------:R-:W-:Y:S02]  /*0680*/  IMAD R3, R13, R3, R14.reuse ;  /* 0x000000030d037224 */ /* 0x100fe400078e020e */
[----:B------:R-:W-:-:S03]  /*0690*/  IMAD.MOV R14, RZ, RZ, -R14 ;  /* 0x000000ffff0e7224 */ /* 0x000fc600078e0a0e */
[----:B------:R-:W-:Y:S01]  /*06a0*/  I2FP.F32.S32 R3, R3 ;  /* 0x0000000300037245 */ /* 0x000fe20000201400 */
[----:B------:R-:W-:-:S04]  /*06b0*/  IMAD R14, R11, R14, R16 ;  /* 0x0000000e0b0e7224 */ /* 0x000fc800078e0210 */
[----:B-1----:R-:W-:Y:S01]  /*06c0*/  FMUL R13, R3, UR4 ;  /* 0x00000004030d7c20 */ /* 0x002fe20008400000 */
[----:B------:R-:W0:Y:S01]  /*06d0*/  LDCU UR4, c[0x0][0x380] ;  /* 0x00007000ff0477ac */ /* 0x000e220008000800 */
[----:B------:R-:W-:-:S03]  /*06e0*/  IMAD R3, R0, R2, RZ ;  /* 0x0000000200037224 */ /* 0x000fc600078e02ff */
        /* <DEDUP_REMOVED lines=10> */
[----:B------:R-:W-:-:S04]  /*0790*/  HFMA2 R11, -RZ, RZ, 1.75, 0 ;  /* 0x3f000000ff0b7431 */ /* 0x000fc800000001ff */
[----:B0-----:R-:W-:-:S05]  /*07a0*/  FMUL R2, R2, UR4 ;  /* 0x0000000402027c20 */ /* 0x001fca0008400000 */
[----:B------:R-:W-:-:S05]  /*07b0*/  LOP3.LUT R11, R11, 0x80000000, R2, 0xb8, !PT ;  /* 0x800000000b0b7812 */ /* 0x000fca00078eb802 */
[----:B------:R-:W-:-:S04]  /*07c0*/  FADD.RZ R11, R2, R11 ;  /* 0x0000000b020b7221 */ /* 0x000fc8000000c000 */
[----:B------:R0:W1:Y:S01]  /*07d0*/  FRND.TRUNC R2, R11 ;  /* 0x0000000b00027307 */ /* 0x000062000020d000 */
[----:B------:R-:W-:Y:S05]  /*07e0*/  BRA `(.L_x_94) ;  /* 0x0000000000107947 */ /* 0x000fea0003800000 */
.L_x_93:
[----:B------:R-:W0:Y:S01]  /*07f0*/  LDCU UR4, c[0x0][0x3a8] ;  /* 0x00007500ff0477ac */ /* 0x000e220008000800 */
[----:B------:R-:W-:-:S05]  /*0800*/  I2FP.F32.S32 R14, R14 ;  /* 0x0000000e000e7245 */ /* 0x000fca0000201400 */
[----:B0-----:R-:W-:-:S04]  /*0810*/  FMUL R14, R14, UR4 ;  /* 0x000000040e0e7c20 */ /* 0x001fc80008400000 */
[----:B------:R2:W3:Y:S03]  /*0820*/  FRND.FLOOR R2, R14 ;  /* 0x0000000e00027307 */ /* 0x0004e60000205000 */
.L_x_94:
[----:B01-3--:R-:W-:Y:S01]  /*0830*/  FMNMX R11, R7, R2, PT ;  /* 0x00000002070b7209 */ /* 0x00bfe20003800000 */
[--C-:B------:R-:W-:Y:S01]  /*0840*/  IMAD.MOV.U32 R2, RZ, RZ, R4.reuse ;  /* 0x000000ffff027224 */ /* 0x100fe200078e0004 */
[----:B------:R-:W-:Y:S01]  /*0850*/  ISETP.GE.AND P3, PT, R5, RZ, PT ;  /* 0x000000ff0500720c */ /* 0x000fe20003f66270 */
[----:B------:R-:W0:Y:S01]  /*0860*/  LDCU UR8, c[0x0][0x3a0] ;  /* 0x00007400ff0877ac */ /* 0x000e220008000800 */
[----:B------:R-:W1:Y:S01]  /*0870*/  I2F.RP R17, R4 ;  /* 0x0000000400117306 */ /* 0x000e620000209400 */
[----:B--2---:R-:W-:Y:S01]  /*0880*/  IMAD.IADD R14, R9, 0x1, -R4 ;  /* 0x00000001090e7824 */ /* 0x004fe200078e0a04 */
[-C--:B------:R-:W-:Y:S01]  /*0890*/  ISETP.GT.U32.AND P2, PT, R2, R9.reuse, PT ;  /* 0x000000090200720c */ /* 0x080fe20003f44070 */
[----:B------:R-:W2:Y:S03]  /*08a0*/  LDCU.64 UR4, c[0x0][0x388] ;  /* 0x00007100ff0477ac */ /* 0x000ea60008000a00 */
[----:B------:R-:W-:-:S02]  /*08b0*/  SEL R9, R14, R9, !P2 ;  /* 0x000000090e097207 */ /* 0x000fc40005000000 */
[----:B------:R-:W-:Y:S01]  /*08c0*/  F2I.TRUNC.NTZ R16, R16 ;  /* 0x0000001000107305 */ /* 0x000fe2000020f100 */
[----:B------:R-:W3:Y:S02]  /*08d0*/  LDC.64 R14, c[0x0][0x3b0] ;  /* 0x0000ec00ff0e7b82 */ /* 0x000ee40000000a00 */
[----:B------:R-:W-:-:S05]  /*08e0*/  @!P3 IMAD.MOV R9, RZ, RZ, -R9 ;  /* 0x000000ffff09b224 */ /* 0x000fca00078e0a09 */
[----:B------:R-:W0:Y:S01]  /*08f0*/  F2I.TRUNC.NTZ R11, R11 ;  /* 0x0000000b000b7305 */ /* 0x000e22000020f100 */
[----:B------:R-:W-:-:S07]  /*0900*/  SEL R9, R12, R9, !P0 ;  /* 0x000000090c097207 */ /* 0x000fce0004000000 */
[----:B-1----:R-:W1:Y:S01]  /*0910*/  MUFU.RCP R17, R17 ;  /* 0x0000001100117308 */ /* 0x002e620000001000 */
[----:B0-----:R-:W-:Y:S02]  /*0920*/  IMAD R16, R16, UR8, R11 ;  /* 0x0000000810107c24 */ /* 0x001fe4000f8e020b */
[----:B---3--:R-:W-:-:S04]  /*0930*/  IMAD.WIDE R14, R5, 0x2, R14 ;  /* 0x00000002050e7825 */ /* 0x008fc800078e020e */
[----:B------:R-:W-:Y:S01]  /*0940*/  IMAD R10, R16, R10, R9 ;  /* 0x0000000a100a7224 */ /* 0x000fe200078e0209 */
[----:B------:R-:W-:Y:S01]  /*0950*/  SHF.R.S32.HI R9, RZ, 0x1f, R3 ;  /* 0x0000001fff097819 */ /* 0x000fe20000011403 */
[----:B------:R0:W5:Y:S03]  /*0960*/  LDG.E.U16 R15, desc[UR6][R14.64] ;  /* 0x000000060e0f7981 */ /* 0x000166000c1e1500 */
[----:B------:R-:W-:Y:S02]  /*0970*/  IADD3 R11, P0, PT, R3, R10, RZ ;  /* 0x0000000a030b7210 */ /* 0x000fe40007f1e0ff */
[----:B-1----:R-:W-:Y:S02]  /*0980*/  IADD3 R13, PT, PT, R17, 0xffffffe, RZ ;  /* 0x0ffffffe110d7810 */ /* 0x002fe40007ffe0ff */
[----:B------:R-:W-:Y:S02]  /*0990*/  LEA.HI.X.SX32 R10, R10, R9, 0x1, P0 ;  /* 0x000000090a0a7211 */ /* 0x000fe400000f0eff */
[----:B--2---:R-:W-:-:S04]  /*09a0*/  LEA R3, P0, R11, UR4, 0x1 ;  /* 0x000000040b037c11 */ /* 0x004fc8000f8008ff */
[----:B------:R-:W-:Y:S02]  /*09b0*/  LEA.HI.X R11, R11, UR5, R10, 0x1, P0 ;  /* 0x000000050b0b7c11 */ /* 0x000fe400080f0c0a */
[C---:B------:R-:W-:Y:S01]  /*09c0*/  LOP3.LUT R10, R3.reuse, 0xfffffffd, RZ, 0xc0, !PT ;  /* 0xfffffffd030a7812 */ /* 0x040fe200078ec0ff */
[----:B------:R-:W1:Y:S04]  /*09d0*/  F2I.FTZ.U32.TRUNC.NTZ R13, R13 ;  /* 0x0000000d000d7305 */ /* 0x000e68000021f000 */
[----:B------:R0:W5:Y:S01]  /*09e0*/  LD.E R16, desc[UR6][R10.64] ;  /* 0x000000060a107980 */ /* 0x000162000c101900 */
[----:B------:R-:W-:Y:S01]  /*09f0*/  LOP3.LUT R9, R3, 0x2, RZ, 0xc0, !PT ;  /* 0x0000000203097812 */ /* 0x000fe200078ec0ff */
[----:B------:R-:W-:-:S03]  /*0a00*/  IMAD.MOV.U32 R12, RZ, RZ, RZ ;  /* 0x000000ffff0c7224 */ /* 0x000fc600078e00ff */
[----:B------:R-:W-:Y:S01]  /*0a10*/  ISETP.EQ.U32.AND P0, PT, R9, RZ, PT ;  /* 0x000000ff0900720c */ /* 0x000fe20003f02070 */
[----:B------:R-:W-:Y:S02]  /*0a20*/  IMAD.MOV.U32 R9, RZ, RZ, 0x3254 ;  /* 0x00003254ff097424 */ /* 0x000fe400078e00ff */
[----:B-1----:R-:W-:Y:S01]  /*0a30*/  IMAD.MOV R19, RZ, RZ, -R13 ;  /* 0x000000ffff137224 */ /* 0x002fe200078e0a0d */
[----:B------:R-:W-:Y:S03]  /*0a40*/  BSSY.RECONVERGENT B0, `(.L_x_95) ;  /* 0x000000a000007945 */ /* 0x000fe60003800200 */
[----:B------:R-:W-:Y:S01]  /*0a50*/  IMAD R19, R19, R4, RZ ;  /* 0x0000000413137224 */ /* 0x000fe200078e02ff */
[----:B------:R-:W-:-:S03]  /*0a60*/  SEL R4, R9, 0x7610, P0 ;  /* 0x0000761009047807 */ /* 0x000fc60000000000 */
[----:B0-----:R-:W-:-:S07]  /*0a70*/  IMAD.HI.U32 R12, R13, R19, R12 ;  /* 0x000000130d0c7227 */ /* 0x001fce00078e000c */
.L_x_96:
[----:B-----5:R-:W-:-:S05]  /*0a80*/  HADD2 R9, R16, R15.H0_H0 ;  /* 0x2000000f10097230 */ /* 0x020fca0000000000 */
[----:B------:R-:W-:-:S06]  /*0a90*/  PRMT R9, R16, R4, R9 ;  /* 0x0000000410097216 */ /* 0x000fcc0000000009 */
[----:B------:R-:W2:Y:S02]  /*0aa0*/  ATOM.E.CAS.STRONG.GPU PT, R9, [R10], R16, R9 ;  /* 0x000000100a09738b */ /* 0x000ea400001ee109 */
[----:B--2---:R-:W-:Y:S02]  /*0ab0*/  ISETP.NE.U32.AND P0, PT, R9, R16, PT ;  /* 0x000000100900720c */ /* 0x004fe40003f05070 */
[----:B------:R-:W-:-:S11]  /*0ac0*/  MOV R16, R9 ;  /* 0x0000000900107202 */ /* 0x000fd60000000f00 */
[----:B------:R-:W-:Y:S05]  /*0ad0*/  @P0 BRA `(.L_x_96) ;  /* 0xfffffffc00e80947 */ /* 0x000fea000383ffff */
[----:B------:R-:W-:Y:S05]  /*0ae0*/  BSYNC.RECONVERGENT B0 ;  /* 0x0000000000007941 */ /* 0x000fea0003800200 */
.L_x_95:
[----:B------:R-:W0:Y:S01]  /*0af0*/  LDCU UR4, c[0x0][0x384] ;  /* 0x00007080ff0477ac */ /* 0x000e220008000800 */
[----:B------:R-:W-:-:S05]  /*0b00*/  IMAD.IADD R5, R6, 0x1, R5 ;  /* 0x0000000106057824 */ /* 0x000fca00078e0205 */
[----:B0-----:R-:W-:-:S13]  /*0b10*/  ISETP.GE.AND P0, PT, R5, UR4, PT ;  /* 0x0000000405007c0c */ /* 0x001fda000bf06270 */
[----:B------:R-:W-:Y:S05]  /*0b20*/  @!P0 BRA `(.L_x_97) ;  /* 0xfffffff400b88947 */ /* 0x000fea000383ffff */
[----:B------:R-:W-:Y:S05]  /*0b30*/  EXIT ;  /* 0x000000000000794d */ /* 0x000fea0003800000 */
.L_x_98:
        /* <DEDUP_REMOVED lines=12> */
.L_x_583:


//--------------------- .text.NearestNeighborNCHWFP16 --------------------------
	.section	.text.NearestNeighborNCHWFP16,"ax",@progbits
	.align	128
        .global         NearestNeighborNCHWFP16
        .type           NearestNeighborNCHWFP16,@function
        .size           NearestNeighborNCHWFP16,(.L_x_584 - NearestNeighborNCHWFP16)
        .other          NearestNeighborNCHWFP16,@"STO_CUDA_ENTRY STV_DEFAULT"
NearestNeighborNCHWFP16:
.text.NearestNeighborNCHWFP16:
        /* <DEDUP_REMOVED lines=10> */
[----:B------:R-:W2:Y:S01]  /*00a0*/  LDCU UR7, c[0x0][0x370] ;  /* 0x00006e00ff0777ac */ /* 0x000ea20008000800 */
[----:B------:R-:W3:Y:S01]  /*00b0*/  LDCU.64 UR8, c[0x0][0x358] ;  /* 0x00006b00ff0877ac */ /* 0x000ee20008000a00 */
[----:B0-----:R-:W-:Y:S02]  /*00c0*/  UISETP.NE.AND UP0, UPT, UR10, URZ, UPT ;  /* 0x000000ff0a00728c */ /* 0x001fe4000bf05270 */
[----:B-1----:R-:W-:Y:S02]  /*00d0*/  UIMAD UR6, UR5, UR4, URZ ;  /* 0x00000004050672a4 */ /* 0x002fe4000f8e02ff */
[----:B------:R-:W-:Y:S02]  /*00e0*/  UIADD3 UR4, UPT, UPT, UR4, -0x1, URZ ;  /* 0xffffffff04047890 */ /* 0x000fe4000fffe0ff */
[----:B------:R-:W-:Y:S01]  /*00f0*/  UIADD3 UR5, UPT, UPT, UR5, -0x1, URZ ;  /* 0xffffffff05057890 */ /* 0x000fe2000fffe0ff */
[----:B--2---:R-:W-:-:S03]  /*0100*/  IMAD R5, R5, UR7, RZ ;  /* 0x0000000705057c24 */ /* 0x004fc6000f8e02ff */
[----:B------:R-:W-:Y:S02]  /*0110*/  I2FP.F32.S32 R4, UR4 ;  /* 0x0000000400047c45 */ /* 0x000fe40008201400 */
[----:B------:R-:W-:Y:S01]  /*0120*/  I2FP.F32.S32 R0, UR5 ;  /* 0x0000000500007c45 */ /* 0x000fe20008201400 */
[----:B---3--:R-:W-:Y:S06]  /*0130*/  BRA.U !UP0, `(.L_x_99) ;  /* 0x0000000508d47547 */ /* 0x008fec000b800000 */
[----:B------:R-:W0:Y:S01]  /*0140*/  LDC R2, c[0x0][0x3a0] ;  /* 0x0000e800ff027b82 */ /* 0x000e220000000800 */
[----:B------:R-:W1:Y:S01]  /*0150*/  LDCU UR4, c[0x0][0x398] ;  /* 0x00007300ff0477ac */ /* 0x000e620008000800 */
[----:B------:R-:W2:Y:S06]  /*0160*/  LDCU UR14, c[0x0][0x384] ;  /* 0x00007080ff0e77ac */ /* 0x000eac0008000800 */
[----:B------:R-:W3:Y:S01]  /*0170*/  LDC R11, c[0x0][0x3a0] ;  /* 0x0000e800ff0b7b82 */ /* 0x000ee20000000800 */
[----:B------:R-:W4:Y:S01]  /*0180*/  LDCU UR5, c[0x0][0x3a4] ;  /* 0x00007480ff0577ac */ /* 0x000f220008000800 */
[----:B------:R-:W0:Y:S06]  /*0190*/  LDCU UR7, c[0x0][0x3a8] ;  /* 0x00007500ff0777ac */ /* 0x000e2c0008000800 */
[----:B------:R-:W2:Y:S01]  /*01a0*/  LDC R10, c[0x0][0x398] ;  /* 0x0000e600ff0a7b82 */ /* 0x000ea20000000800 */
[----:B------:R-:W0:Y:S01]  /*01b0*/  LDCU.64 UR12, c[0x0][0x390] ;  /* 0x00007200ff0c77ac */ /* 0x000e220008000a00 */
[----:B-1----:R-:W-:-:S02]  /*01c0*/  ISETP.NE.AND P0, PT, RZ, UR4, PT ;  /* 0x00000004ff007c0c */ /* 0x002fc4000bf05270 */
[----:B------:R-:W-:Y:S01]  /*01d0*/  LOP3.LUT R13, RZ, UR4, RZ, 0x33, !PT ;  /* 0x00000004ff0d7c12 */ /* 0x000fe2000f8e33ff */
[----:B------:R-:W1:Y:S01]  /*01e0*/  LDCU.64 UR10, c[0x0][0x388] ;  /* 0x00007100ff0a77ac */ /* 0x000e620008000a00 */
[----:B0-----:R-:W-:Y:S02]  /*01f0*/  IABS R7, R2 ;  /* 0x0000000200077213 */ /* 0x001fe40000000000 */
[----:B------:R-:W0:Y:S02]  /*0200*/  LDC R12, c[0x0][0x39c] ;  /* 0x0000e700ff0c7b82 */ /* 0x000e240000000800 */
[----:B------:R-:W5:Y:S06]  /*0210*/  I2F.RP R8, R7 ;  /* 0x0000000700087306 */ /* 0x000f6c0000209400 */
[----:B------:R-:W0:Y:S02]  /*0220*/  LDC.64 R2, c[0x0][0x3b0] ;  /* 0x0000ec00ff027b82 */ /* 0x000e240000000a00 */
[----:B-----5:R-:W5:Y:S02]  /*0230*/  MUFU.RCP R8, R8 ;  /* 0x0000000800087308 */ /* 0x020f640000001000 */
[----:B-----5:R-:W-:-:S06]  /*0240*/  VIADD R14, R8, 0xffffffe ;  /* 0x0ffffffe080e7836 */ /* 0x020fcc0000000000 */
[----:B------:R5:W4:Y:S02]  /*0250*/  F2I.FTZ.U32.TRUNC.NTZ R15, R14 ;  /* 0x0000000e000f7305 */ /* 0x000b24000021f000 */
[----:B-----5:R-:W-:Y:S02]  /*0260*/  IMAD.MOV.U32 R14, RZ, RZ, RZ ;  /* 0x000000ffff0e7224 */ /* 0x020fe400078e00ff */
[----:B----4-:R-:W-:-:S04]  /*0270*/  IMAD.MOV R8, RZ, RZ, -R15 ;  /* 0x000000ffff087224 */ /* 0x010fc800078e0a0f */
[----:B------:R-:W-:-:S04]  /*0280*/  IMAD R9, R8, R7, RZ ;  /* 0x0000000708097224 */ /* 0x000fc800078e02ff */
[----:B0123--:R-:W-:-:S07]  /*0290*/  IMAD.HI.U32 R14, R15, R9, R14 ;  /* 0x000000090f0e7227 */ /* 0x00ffce00078e000e */
.L_x_100:
[----:B------:R-:W-:Y:S01]  /*02a0*/  IABS R16, R12 ;  /* 0x0000000c00107213 */ /* 0x000fe20000000000 */
[----:B------:R-:W-:Y:S01]  /*02b0*/  IMAD.MOV.U32 R20, RZ, RZ, 0x3f000000 ;  /* 0x3f000000ff147424 */ /* 0x000fe200078e00ff */
[----:B0-----:R-:W-:Y:S02]  /*02c0*/  IABS R9, R6 ;  /* 0x0000000600097213 */ /* 0x001fe40000000000 */
[----:B------:R-:W0:Y:S01]  /*02d0*/  I2F.RP R15, R16 ;  /* 0x00000010000f7306 */ /* 0x000e220000209400 */
[----:B------:R-:W-:Y:S02]  /*02e0*/  IABS R19, R11 ;  /* 0x0000000b00137213 */ /* 0x000fe40000000000 */
[----:B------:R-:W-:-:S05]  /*02f0*/  IMAD.HI.U32 R17, R14, R9, RZ ;  /* 0x000000090e117227 */ /* 0x000fca00078e00ff */
[----:B------:R-:W-:-:S05]  /*0300*/  IADD3 R8, PT, PT, -R17, RZ, RZ ;  /* 0x000000ff11087210 */ /* 0x000fca0007ffe1ff */
[----:B------:R-:W-:Y:S01]  /*0310*/  IMAD R8, R19, R8, R9 ;  /* 0x0000000813087224 */ /* 0x000fe200078e0209 */
[----:B0-----:R-:W0:Y:S04]  /*0320*/  MUFU.RCP R15, R15 ;  /* 0x0000000f000f7308 */ /* 0x001e280000001000 */
[----:B------:R-:W-:-:S13]  /*0330*/  ISETP.GT.U32.AND P3, PT, R7, R8, PT ;  /* 0x000000080700720c */ /* 0x000fda0003f64070 */
[----:B------:R-:W-:Y:S02]  /*0340*/  @!P3 IMAD.IADD R8, R8, 0x1, -R19 ;  /* 0x000000010808b824 */ /* 0x000fe400078e0a13 */
[----:B0-----:R-:W-:Y:S01]  /*0350*/  VIADD R9, R15, 0xffffffe ;  /* 0x0ffffffe0f097836 */ /* 0x001fe20000000000 */
[----:B------:R-:W-:Y:S01]  /*0360*/  IABS R15, R10 ;  /* 0x0000000a000f7213 */ /* 0x000fe20000000000 */
[----:B------:R-:W-:Y:S01]  /*0370*/  @!P3 VIADD R17, R17, 0x1 ;  /* 0x000000011111b836 */ /* 0x000fe20000000000 */
[----:B------:R-:W-:Y:S02]  /*0380*/  ISETP.GE.U32.AND P1, PT, R8, R7, PT ;  /* 0x000000070800720c */ /* 0x000fe40003f26070 */
[----:B------:R-:W-:Y:S01]  /*0390*/  LOP3.LUT R8, R6, R11, RZ, 0x3c, !PT ;  /* 0x0000000b06087212 */ /* 0x000fe200078e3cff */
[----:B------:R-:W0:Y:S01]  /*03a0*/  F2I.FTZ.U32.TRUNC.NTZ R9, R9 ;  /* 0x0000000900097305 */ /* 0x000e22000021f000 */
[----:B------:R-:W-:Y:S02]  /*03b0*/  ISETP.NE.AND P3, PT, R11, RZ, PT ;  /* 0x000000ff0b00720c */ /* 0x000fe40003f65270 */
[----:B------:R-:W-:Y:S01]  /*03c0*/  ISETP.GE.AND P2, PT, R8, RZ, PT ;  /* 0x000000ff0800720c */ /* 0x000fe20003f46270 */
[----:B------:R-:W-:-:S06]  /*03d0*/  IMAD.MOV.U32 R8, RZ, RZ, RZ ;  /* 0x000000ffff087224 */ /* 0x000fcc00078e00ff */
[----:B------:R-:W-:Y:S01]  /*03e0*/  @P1 IADD3 R17, PT, PT, R17, 0x1, RZ ;  /* 0x0000000111111810 */ /* 0x000fe20007ffe0ff */
[----:B0-----:R-:W-:-:S05]  /*03f0*/  IMAD.MOV R19, RZ, RZ, -R9 ;  /* 0x000000ffff137224 */ /* 0x001fca00078e0a09 */
[----:B------:R-:W-:Y:S01]  /*0400*/  @!P2 IMAD.MOV R17, RZ, RZ, -R17 ;  /* 0x000000ffff11a224 */ /* 0x000fe200078e0a11 */
[----:B------:R-:W-:Y:S01]  /*0410*/  @!P3 LOP3.LUT R17, RZ, R11, RZ, 0x33, !PT ;  /* 0x0000000bff11b212 */ /* 0x000fe200078e33ff */
[----:B------:R-:W-:-:S03]  /*0420*/  IMAD R19, R19, R16, RZ ;  /* 0x0000001013137224 */ /* 0x000fc600078e02ff */
[----:B------:R-:W-:Y:S01]  /*0430*/  IABS R18, R17 ;  /* 0x0000001100127213 */ /* 0x000fe20000000000 */
[----:B------:R-:W-:-:S03]  /*0440*/  IMAD.HI.U32 R8, R9, R19, R8 ;  /* 0x0000001309087227 */ /* 0x000fc600078e0008 */
[----:B------:R-:W-:Y:S02]  /*0450*/  MOV R9, R18 ;  /* 0x0000001200097202 */ /* 0x000fe40000000f00 */
[----:B------:R-:W0:Y:S03]  /*0460*/  I2F.RP R18, R15 ;  /* 0x0000000f00127306 */ /* 0x000e260000209400 */
[----:B------:R-:W-:-:S04]  /*0470*/  IMAD.HI.U32 R8, R8, R9, RZ ;  /* 0x0000000908087227 */ /* 0x000fc800078e00ff */
[----:B------:R-:W-:-:S04]  /*0480*/  IMAD.MOV R19, RZ, RZ, -R8 ;  /* 0x000000ffff137224 */ /* 0x000fc800078e0a08 */
[C---:B------:R-:W-:Y:S01]  /*0490*/  IMAD R9, R16.reuse, R19, R9 ;  /* 0x0000001310097224 */ /* 0x040fe200078e0209 */
[----:B0-----:R-:W0:Y:S04]  /*04a0*/  MUFU.RCP R18, R18 ;  /* 0x0000001200127308 */ /* 0x001e280000001000 */
[----:B------:R-:W-:-:S13]  /*04b0*/  ISETP.GT.U32.AND P3, PT, R16, R9, PT ;  /* 0x000000091000720c */ /* 0x000fda0003f64070 */
[----:B------:R-:W-:Y:S01]  /*04c0*/  @!P3 IMAD.IADD R9, R9, 0x1, -R16 ;  /* 0x000000010909b824 */ /* 0x000fe200078e0a10 */
[----:B------:R-:W-:Y:S01]  /*04d0*/  @!P3 IADD3 R8, PT, PT, R8, 0x1, RZ ;  /* 0x000000010808b810 */ /* 0x000fe20007ffe0ff */
[----:B0-----:R-:W-:Y:S01]  /*04e0*/  VIADD R19, R18, 0xffffffe ;  /* 0x0ffffffe12137836 */ /* 0x001fe20000000000 */
[----:B------:R-:W-:Y:S02]  /*04f0*/  ISETP.NE.AND P3, PT, R12, RZ, PT ;  /* 0x000000ff0c00720c */ /* 0x000fe40003f65270 */
[----:B------:R-:W-:Y:S02]  /*0500*/  ISETP.GE.U32.AND P1, PT, R9, R16, PT ;  /* 0x000000100900720c */ /* 0x000fe40003f26070 */
[----:B------:R-:W0:Y:S01]  /*0510*/  F2I.FTZ.U32.TRUNC.NTZ R9, R19 ;  /* 0x0000001300097305 */ /* 0x000e22000021f000 */
[----:B------:R-:W-:-:S04]  /*0520*/  LOP3.LUT R16, R17, R12, RZ, 0x3c, !PT ;  /* 0x0000000c11107212 */ /* 0x000fc800078e3cff */
[----:B------:R-:W-:-:S06]  /*0530*/  ISETP.GE.AND P2, PT, R16, RZ, PT ;  /* 0x000000ff1000720c */ /* 0x000fcc0003f46270 */
[----:B------:R-:W-:-:S04]  /*0540*/  @P1 VIADD R8, R8, 0x1 ;  /* 0x0000000108081836 */ /* 0x000fc80000000000 */
[----:B------:R-:W-:Y:S02]  /*0550*/  IMAD.MOV.U32 R16, RZ, RZ, R8 ;  /* 0x000000ffff107224 */ /* 0x000fe400078e0008 */
[----:B0-----:R-:W-:-:S03]  /*0560*/  IMAD.MOV R8, RZ, RZ, -R9 ;  /* 0x000000ffff087224 */ /* 0x001fc600078e0a09 */
[----:B------:R-:W-:Y:S01]  /*0570*/  @!P2 IADD3 R16, PT, PT, -R16, RZ, RZ ;  /* 0x000000ff1010a210 */ /* 0x000fe20007ffe1ff */
[----:B------:R-:W-:Y:S01]  /*0580*/  IMAD R19, R8, R15, RZ ;  /* 0x0000000f08137224 */ /* 0x000fe200078e02ff */
[----:B------:R-:W-:Y:S01]  /*0590*/  @!P3 LOP3.LUT R16, RZ, R12, RZ, 0x33, !PT ;  /* 0x0000000cff10b212 */ /* 0x000fe200078e33ff */
[----:B------:R-:W-:-:S03]  /*05a0*/  IMAD.MOV.U32 R8, RZ, RZ, RZ ;  /* 0x000000ffff087224 */ /* 0x000fc600078e00ff */
[----:B------:R-:W-:Y:S01]  /*05b0*/  IABS R18, R16 ;  /* 0x0000001000127213 */ /* 0x000fe20000000000 */
[----:B------:R-:W-:Y:S01]  /*05c0*/  IMAD.HI.U32 R8, R9, R19, R8 ;  /* 0x0000001309087227 */ /* 0x000fe200078e0008 */
[----:B------:R-:W-:-:S03]  /*05d0*/  ISETP.GE.AND P2, PT, R16, RZ, PT ;  /* 0x000000ff1000720c */ /* 0x000fc60003f46270 */
[----:B------:R-:W-:Y:S02]  /*05e0*/  IMAD.MOV R9, RZ, RZ, -R16 ;  /* 0x000000ffff097224 */ /* 0x000fe400078e0a10 */
[----:B------:R-:W-:-:S04]  /*05f0*/  IMAD.HI.U32 R8, R8, R18, RZ ;  /* 0x0000001208087227 */ /* 0x000fc800078e00ff */
[--C-:B------:R-:W-:Y:S01]  /*0600*/  IMAD R9, R12, R9, R17.reuse ;  /* 0x000000090c097224 */ /* 0x100fe200078e0211 */
[----:B------:R-:W-:Y:S01]  /*0610*/  IADD3 R8, PT, PT, -R8, RZ, RZ ;  /* 0x000000ff08087210 */ /* 0x000fe20007ffe1ff */
[----:B------:R-:W-:-:S03]  /*0620*/  IMAD.MOV R17, RZ, RZ, -R17 ;  /* 0x000000ffff117224 */ /* 0x000fc600078e0a11 */
[----:B------:R-:W-:Y:S01]  /*0630*/  I2FP.F32.S32 R9, R9 ;  /* 0x0000000900097245 */ /* 0x000fe20000201400 */
[----:B------:R-:W-:Y:S02]  /*0640*/  IMAD R17, R11, R17, R6 ;  /* 0x000000110b117224 */ /* 0x000fe400078e0206 */
[----:B------:R-:W-:Y:S02]  /*0650*/  IMAD R8, R15, R8, R18 ;  /* 0x000000080f087224 */ /* 0x000fe400078e0212 */
[----:B------:R-:W-:Y:S01]  /*0660*/  FMUL R9, R9, UR5 ;  /* 0x0000000509097c20 */ /* 0x000fe20008400000 */
[----:B------:R-:W-:Y:S02]  /*0670*/  I2FP.F32.S32 R17, R17 ;  /* 0x0000001100117245 */ /* 0x000fe40000201400 */
[----:B------:R-:W-:Y:S02]  /*0680*/  ISETP.GT.U32.AND P1, PT, R15, R8, PT ;  /* 0x000000080f00720c */ /* 0x000fe40003f24070 */
[----:B------:R-:W-:Y:S01]  /*0690*/  LOP3.LUT R18, R20, 0x80000000, R9, 0xb8, !PT ;  /* 0x8000000014127812 */ /* 0x000fe200078eb809 */
[----:B------:R-:W-:-:S04]  /*06a0*/  FMUL R17, R17, UR7 ;  /* 0x0000000711117c20 */ /* 0x000fc80008400000 */
[----:B------:R-:W-:Y:S01]  /*06b0*/  FADD.RZ R18, R9, R18 ;  /* 0x0000001209127221 */ /* 0x000fe2000000c000 */
[----:B------:R-:W-:-:S03]  /*06c0*/  LOP3.LUT R20, R20, 0x80000000, R17, 0xb8, !PT ;  /* 0x8000000014147812 */ /* 0x000fc600078eb811 */
[----:B------:R-:W0:Y:S02]  /*06d0*/  FRND.TRUNC R9, R18 ;  /* 0x0000001200097307 */ /* 0x000e24000020d000 */
[----:B------:R-:W-:Y:S01]  /*06e0*/  FADD.RZ R19, R17, R20 ;  /* 0x0000001411137221 */ /* 0x000fe2000000c000 */
[----:B------:R-:W-:-:S05]  /*06f0*/  @!P1 IMAD.IADD R8, R8, 0x1, -R15 ;  /* 0x0000000108089824 */ /* 0x000fca00078e0a0f */
[----:B------:R-:W1:Y:S01]  /*0700*/  FRND.TRUNC R19, R19 ;  /* 0x0000001300137307 */ /* 0x000e62000020d000 */
[----:B------:R-:W-:Y:S02]  /*0710*/  ISETP.GT.U32.AND P1, PT, R15, R8, PT ;  /* 0x000000080f00720c */ /* 0x000fe40003f24070 */
[----:B0-----:R-:W-:-:S05]  /*0720*/  FMNMX R17, R4, R9, PT ;  /* 0x0000000904117209 */ /* 0x001fca0003800000 */
[----:B------:R-:W0:Y:S06]  /*0730*/  F2I.TRUNC.NTZ R20, R17 ;  /* 0x0000001100147305 */ /* 0x000e2c000020f100 */
[----:B------:R-:W-:Y:S01]  /*0740*/  @!P1 IMAD.IADD R8, R8, 0x1, -R15 ;  /* 0x0000000108089824 */ /* 0x000fe200078e0a0f */
[----:B-1----:R-:W-:-:S04]  /*0750*/  FMNMX R15, R0, R19, PT ;  /* 0x00000013000f7209 */ /* 0x002fc80003800000 */
[----:B------:R-:W-:Y:S02]  /*0760*/  @!P2 IADD3 R8, PT, PT, -R8, RZ, RZ ;  /* 0x000000ff0808a210 */ /* 0x000fe40007ffe1ff */
[----:B------:R-:W1:Y:S02]  /*0770*/  F2I.TRUNC.NTZ R15, R15 ;  /* 0x0000000f000f7305 */ /* 0x000e64000020f100 */
[----:B------:R-:W-:-:S05]  /*0780*/  SEL R9, R13, R8, !P0 ;  /* 0x000000080d097207 */ /* 0x000fca0004000000 */
[----:B0-----:R-:W-:Y:S02]  /*0790*/  IMAD R20, R9, UR12, R20 ;  /* 0x0000000c09147c24 */ /* 0x001fe4000f8e0214 */
[----:B------:R-:W-:-:S04]  /*07a0*/  IMAD.IADD R16, R16, 0x1, -R9 ;  /* 0x0000000110107824 */ /* 0x000fc800078e0a09 */
[----:B------:R-:W-:Y:S02]  /*07b0*/  IMAD R16, R16, UR6, RZ ;  /* 0x0000000610107c24 */ /* 0x000fe4000f8e02ff */
[----:B-1----:R-:W-:-:S05]  /*07c0*/  IMAD R9, R20, UR13, R15 ;  /* 0x0000000d14097c24 */ /* 0x002fca000f8e020f */
        /* <DEDUP_REMOVED lines=12> */
.L_x_99:
        /* <DEDUP_REMOVED lines=18> */
[----:B-----5:R-:W-:Y:S01]  /*09b0*/  IMAD.MOV.U32 R14, RZ, RZ, RZ ;  /* 0x000000ffff0e7224 */ /* 0x020fe200078e00ff */
[----:B----4-:R-:W-:-:S05]  /*09c0*/  IADD3 R9, PT, PT, RZ, -R15, RZ ;  /* 0x8000000fff097210 */ /* 0x010fca0007ffe0ff */
[----:B------:R-:W-:-:S04]  /*09d0*/  IMAD R9, R9, R12, RZ ;  /* 0x0000000c09097224 */ /* 0x000fc800078e02ff */
[----:B0123--:R-:W-:-:S07]  /*09e0*/  IMAD.HI.U32 R14, R15, R9, R14 ;  /* 0x000000090f0e7227 */ /* 0x00ffce00078e000e */
.L_x_101:
[----:B------:R-:W-:Y:S02]  /*09f0*/  IABS R16, R7 ;  /* 0x0000000700107213 */ /* 0x000fe40000000000 */
[----:B0-----:R-:W-:Y:S02]  /*0a00*/  IABS R9, R6 ;  /* 0x0000000600097213 */ /* 0x001fe40000000000 */
[----:B------:R-:W0:Y:S01]  /*0a10*/  I2F.RP R15, R16 ;  /* 0x00000010000f7306 */ /* 0x000e220000209400 */
        /* <DEDUP_REMOVED lines=15> */
[----:B------:R-:W-:Y:S02]  /*0b10*/  @P2 VIADD R18, R18, 0x1 ;  /* 0x0000000112122836 */ /* 0x000fe40000000000 */
[----:B0-----:R-:W-:-:S03]  /*0b20*/  IMAD.MOV R15, RZ, RZ, -R9 ;  /* 0x000000ffff0f7224 */ /* 0x001fc600078e0a09 */
[----:B------:R-:W-:Y:S02]  /*0b30*/  @!P1 IADD3 R18, PT, PT, -R18, RZ, RZ ;  /* 0x000000ff12129210 */ /* 0x000fe40007ffe1ff */
[----:B------:R-:W-:Y:S01]  /*0b40*/  @!P3 LOP3.LUT R18, RZ, R11, RZ, 0x33, !PT ;  /* 0x0000000bff12b212 */ /* 0x000fe200078e33ff */
[----:B------:R-:W-:Y:S02]  /*0b50*/  IMAD R17, R15, R16, RZ ;  /* 0x000000100f117224 */ /* 0x000fe400078e02ff */
[----:B------:R-:W-:Y:S01]  /*0b60*/  IMAD.MOV.U32 R15, RZ, RZ, R8 ;  /* 0x000000ffff0f7224 */ /* 0x000fe200078e0008 */
[----:B------:R-:W-:Y:S01]  /*0b70*/  IABS R19, R18 ;  /* 0x0000001200137213 */ /* 0x000fe20000000000 */
[----:B------:R-:W-:-:S04]  /*0b80*/  IMAD.MOV.U32 R8, RZ, RZ, RZ ;  /* 0x000000ffff087224 */ /* 0x000fc800078e00ff */
[----:B------:R-:W-:-:S04]  /*0b90*/  IMAD.HI.U32 R8, R9, R17, R8 ;  /* 0x0000001109087227 */ /* 0x000fc800078e0008 */
[----:B------:R-:W-:Y:S02]  /*0ba0*/  IMAD.MOV.U32 R9, RZ, RZ, R19 ;  /* 0x000000ffff097224 */ /* 0x000fe400078e0013 */
[----:B------:R-:W0:Y:S02]  /*0bb0*/  I2F.RP R19, R15 ;  /* 0x0000000f00137306 */ /* 0x000e240000209400 */
[----:B------:R-:W-:-:S05]  /*0bc0*/  IMAD.HI.U32 R8, R8, R9, RZ ;  /* 0x0000000908087227 */ /* 0x000fca00078e00ff */
[----:B------:R-:W-:-:S05]  /*0bd0*/  IADD3 R17, PT, PT, -R8, RZ, RZ ;  /* 0x000000ff08117210 */ /* 0x000fca0007ffe1ff */
        /* <DEDUP_REMOVED lines=18> */
[----:B------:R-:W-:Y:S02]  /*0d00*/  IABS R20, R16 ;  /* 0x0000001000147213 */ /* 0x000fe40000000000 */
[----:B------:R-:W-:Y:S01]  /*0d10*/  ISETP.GE.AND P2, PT, R16, RZ, PT ;  /* 0x000000ff1000720c */ /* 0x000fe20003f46270 */
[----:B------:R-:W-:-:S04]  /*0d20*/  IMAD.HI.U32 R17, R9, R17, R8 ;  /* 0x0000001109117227 */ /* 0x000fc800078e0008 */
        /* <DEDUP_REMOVED lines=9> */
[----:B------:R-:W-:Y:S02]  /*0dc0*/  ISETP.GT.U32.AND P1, PT, R15, R8, PT ;  /* 0x000000080f00720c */ /* 0x000fe40003f24070 */
[----:B------:R-:W-:-:S03]  /*0dd0*/  I2FP.F32.S32 R17, R17 ;  /* 0x0000001100117245 */ /* 0x000fc60000201400 */
[----:B------:R-:W0:Y:S02]  /*0de0*/  FRND.FLOOR R9, R9 ;  /* 0x0000000900097307 */ /* 0x000e240000205000 */
[----:B------:R-:W-:-:S06]  /*0df0*/  FMUL R19, R17, UR7 ;  /* 0x0000000711137c20 */ /* 0x000fcc0008400000 */
[----:B------:R-:W-:Y:S01]  /*0e00*/  @!P1 IADD3 R8, PT, PT, R8, -R15, RZ ;  /* 0x8000000f08089210 */ /* 0x000fe20007ffe0ff */
[----:B------:R-:W1:Y:S03]  /*0e10*/  FRND.FLOOR R19, R19 ;  /* 0x0000001300137307 */ /* 0x000e660000205000 */
[----:B------:R-:W-:Y:S02]  /*0e20*/  ISETP.GT.U32.AND P1, PT, R15, R8, PT ;  /* 0x000000080f00720c */ /* 0x000fe40003f24070 */
[----:B0-----:R-:W-:-:S04]  /*0e30*/  FMNMX R17, R4, R9, PT ;  /* 0x0000000904117209 */ /* 0x001fc80003800000 */
[----:B------:R-:W0:Y:S07]  /*0e40*/  F2I.TRUNC.NTZ R18, R17 ;  /* 0x0000001100127305 */ /* 0x000e2e000020f100 */
[----:B------:R-:W-:Y:S01]  /*0e50*/  @!P1 IMAD.IADD R8, R8, 0x1, -R15 ;  /* 0x0000000108089824 */ /* 0x000fe200078e0a0f */
[----:B-1----:R-:W-:-:S03]  /*0e60*/  FMNMX R15, R0, R19, PT ;  /* 0x00000013000f7209 */ /* 0x002fc60003800000 */
[----:B------:R-:W-:-:S03]  /*0e70*/  @!P2 IMAD.MOV R8, RZ, RZ, -R8 ;  /* 0x000000ffff08a224 */ /* 0x000fc600078e0a08 */
[----:B------:R-:W1:Y:S02]  /*0e80*/  F2I.TRUNC.NTZ R15, R15 ;  /* 0x0000000f000f7305 */ /* 0x000e64000020f100 */
[----:B------:R-:W-:-:S04]  /*0e90*/  SEL R9, R13, R8, !P0 ;  /* 0x000000080d097207 */ /* 0x000fc80004000000 */
[----:B------:R-:W-:Y:S01]  /*0ea0*/  IADD3 R16, PT, PT, R16, -R9, RZ ;  /* 0x8000000910107210 */ /* 0x000fe20007ffe0ff */
[----:B0-----:R-:W-:-:S04]  /*0eb0*/  IMAD R18, R9, UR10, R18 ;  /* 0x0000000a09127c24 */ /* 0x001fc8000f8e0212 */
        /* <DEDUP_REMOVED lines=14> */
.L_x_102:
        /* <DEDUP_REMOVED lines=14> */
.L_x_584:


//--------------------- .text.ShapetoBatch4DNCHWFP16 --------------------------
	.section	.text.ShapetoBatch4DNCHWFP16,"ax",@progbits
	.align	128
        .global         ShapetoBatch4DNCHWFP16
        .type           ShapetoBatch4DNCHWFP16,@function
        .size           ShapetoBatch4DNCHWFP16,(.L_x_585 - ShapetoBatch4DNCHWFP16)
        .other          ShapetoBatch4DNCHWFP16,@"STO_CUDA_ENTRY STV_DEFAULT"
ShapetoBatch4DNCHWFP16:
.text.ShapetoBatch4DNCHWFP16:
[----:B------:R-:W-:Y:S08]  /*0000*/  LDC R1, c[0x0][0x37c] ;  /* 0x0000df00ff017b82 */ /* 0x000ff00000000800 */
[----:B------:R-:W0:Y:S02]  /*0010*/  LDC R0, c[0x0][0x394] ;  /* 0x0000e500ff007b82 */ /* 0x000e240000000800 */
[----:B0-----:R-:W-:-:S13]  /*0020*/  ISETP.GE.AND P0, PT, R0, 0x1, PT ;  /* 0x000000010000780c */ /* 0x001fda0003f06270 */
[----:B------:R-:W-:Y:S05]  /*0030*/  @!P0 EXIT ;  /* 0x000000000000894d */ /* 0x000fea0003800000 */
[----:B------:R-:W0:Y:S01]  /*0040*/  LDC.64 R2, c[0x0][0x3a0] ;  /* 0x0000e800ff027b82 */ /* 0x000e220000000a00 */
[----:B------:R-:W1:Y:S07]  /*0050*/  S2R R7, SR_TID.Z ;  /* 0x0000000000077919 */ /* 0x000e6e0000002300 */
[----:B------:R-:W2:Y:S08]  /*0060*/  LDC R6, c[0x0][0x360] ;  /* 0x0000d800ff067b82 */ /* 0x000eb00000000800 */
[----:B------:R-:W3:Y:S01]  /*0070*/  S2UR UR5, SR_CTAID.X ;  /* 0x00000000000579c3 */ /* 0x000ee20000002500 */
[----:B0-----:R-:W-:-:S07]  /*0080*/  VIMNMX R0, PT, PT, R2, R3, PT ;  /* 0x0000000302007248 */ /* 0x001fce0003fe0100 */
[----:B------:R-:W0:Y:S01]  /*0090*/  S2UR UR8, SR_CTAID.Y ;  /* 0x00000000000879c3 */ /* 0x000e220000002600 */
[----:B------:R-:W4:Y:S01]  /*00a0*/  S2R R2, SR_TID.Y ;  /* 0x0000000000027919 */ /* 0x000f220000002200 */
[----:B------:R-:W-:Y:S01]  /*00b0*/  ISETP.GE.AND P0, PT, R0, 0x1, PT ;  /* 0x000000010000780c */ /* 0x000fe20003f06270 */
[----:B------:R-:W0:Y:S05]  /*00c0*/  S2R R3, SR_TID.X ;  /* 0x0000000000037919 */ /* 0x000e2a0000002100 */
[----:B------:R-:W0:Y:S07]  /*00d0*/  S2UR UR9, SR_CTAID.Z ;  /* 0x00000000000979c3 */ /* 0x000e2e0000002700 */
[----:B0123--:R-:W-:Y:S05]  /*00e0*/  @!P0 EXIT ;  /* 0x000000000000894d */ /* 0x00ffea0003800000 */
[----:B------:R-:W0:Y:S01]  /*00f0*/  LDCU.U8 UR4, c[0x0][0x3c8] ;  /* 0x00007900ff0477ac */ /* 0x000e220008000000 */
[----:B------:R-:W4:Y:S01]  /*0100*/  LDC R5, c[0x0][0x364] ;  /* 0x0000d900ff057b82 */ /* 0x000f220000000800 */
[----:B------:R-:W-:Y:S01]  /*0110*/  IMAD R0, R6, UR5, R3 ;  /* 0x0000000506007c24 */ /* 0x000fe2000f8e0203 */
[----:B------:R-:W1:Y:S01]  /*0120*/  LDCU.64 UR6, c[0x0][0x380] ;  /* 0x00007000ff0677ac */ /* 0x000e620008000a00 */
[----:B------:R-:W2:Y:S05]  /*0130*/  LDCU.64 UR10, c[0x0][0x358] ;  /* 0x00006b00ff0a77ac */ /* 0x000eaa0008000a00 */
[----:B------:R-:W3:Y:S01]  /*0140*/  LDC R4, c[0x0][0x368] ;  /* 0x0000da00ff047b82 */ /* 0x000ee20000000800 */
[----:B------:R-:W5:Y:S01]  /*0150*/  LDCU UR12, c[0x0][0x378] ;  /* 0x00006f00ff0c77ac */ /* 0x000f620008000800 */
[----:B------:R-:W2:Y:S01]  /*0160*/  LDCU UR13, c[0x0][0x374] ;  /* 0x00006e80ff0d77ac */ /* 0x000ea20008000800 */
[----:B------:R-:W2:Y:S01]  /*0170*/  LDCU UR14, c[0x0][0x370] ;  /* 0x00006e00ff0e77ac */ /* 0x000ea20008000800 */
[----:B0-----:R-:W-:Y:S01]  /*0180*/  UPRMT UR4, UR4, 0x8880, URZ ;  /* 0x0000888004047896 */ /* 0x001fe200080000ff */
[----:B----4-:R-:W-:Y:S01]  /*0190*/  IMAD R2, R5, UR8, R2 ;  /* 0x0000000805027c24 */ /* 0x010fe2000f8e0202 */
[----:B-1----:R-:W-:-:S02]  /*01a0*/  UIMAD UR6, UR7, UR6, URZ ;  /* 0x00000006070672a4 */ /* 0x002fc4000f8e02ff */
[----:B------:R-:W-:Y:S01]  /*01b0*/  UISETP.NE.AND UP0, UPT, UR4, URZ, UPT ;  /* 0x000000ff0400728c */ /* 0x000fe2000bf05270 */
[C---:B---3--:R-:W-:Y:S02]  /*01c0*/  IMAD R3, R4.reuse, UR9, R7 ;  /* 0x0000000904037c24 */ /* 0x048fe4000f8e0207 */
[----:B-----5:R-:W-:Y:S02]  /*01d0*/  IMAD R4, R4, UR12, RZ ;  /* 0x0000000c04047c24 */ /* 0x020fe4000f8e02ff */
[----:B--2---:R-:W-:Y:S02]  /*01e0*/  IMAD R5, R5, UR13, RZ ;  /* 0x0000000d05057c24 */ /* 0x004fe4000f8e02ff */
[----:B------:R-:W-:Y:S02]  /*01f0*/  IMAD R6, R6, UR14, RZ ;  /* 0x0000000e06067c24 */ /* 0x000fe4000f8e02ff */
[----:B------:R-:W-:Y:S05]  /*0200*/  BRA.U !UP0, `(.L_x_103) ;  /* 0x0000000508747547 */ /* 0x000fea000b800000 */
[----:B------:R-:W0:Y:S01]  /*0210*/  LDCU UR7, c[0x0][0x388] ;  /* 0x00007100ff0777ac */ /* 0x000e220008000800 */
[----:B------:R-:W-:Y:S01]  /*0220*/  UMOV UR4, URZ ;  /* 0x000000ff00047c82 */ /* 0x000fe20008000000 */
[----:B0-----:R-:W-:-:S12]  /*0230*/  UIMAD UR7, UR6, UR7, URZ ;  /* 0x00000007060772a4 */ /* 0x001fd8000f8e02ff */
.L_x_118:
[----:B0-----:R-:W0:Y:S01]  /*0240*/  LDCU.64 UR8, c[0x0][0x398] ;  /* 0x00007300ff0877ac */ /* 0x001e220008000a00 */
[----:B-1----:R-:W1:Y:S01]  /*0250*/  LDCU UR5, c[0x0][0x394] ;  /* 0x00007280ff0577ac */ /* 0x002e620008000800 */
[----:B0-----:R-:W-:Y:S02]  /*0260*/  UIMAD UR9, UR4, UR9, URZ ;  /* 0x00000009040972a4 */ /* 0x001fe4000f8e02ff */
[----:B------:R-:W-:Y:S02]  /*0270*/  UIMAD UR8, UR4, UR8, URZ ;  /* 0x00000008040872a4 */ /* 0x000fe4000f8e02ff */
[----:B------:R-:W-:-:S04]  /*0280*/  UIADD3 UR4, UPT, UPT, UR4, 0x1, URZ ;  /* 0x0000000104047890 */ /* 0x000fc8000fffe0ff */
[----:B-1----:R-:W-:-:S03]  /*0290*/  UISETP.NE.AND UP0, UPT, UR4, UR5, UPT ;  /* 0x000000050400728c */ /* 0x002fc6000bf05270 */
[----:B--2---:R-:W-:-:S08]  /*02a0*/  UMOV UR5, URZ ;  /* 0x000000ff00057c82 */ /* 0x004fd00008000000 */
.L_x_117:
[----:B0-----:R-:W0:Y:S01]  /*02b0*/  LDC R10, c[0x0][0x3a4] ;  /* 0x0000e900ff0a7b82 */ /* 0x001e220000000800 */
[----:B-1----:R-:W1:Y:S01]  /*02c0*/  LDCU UR12, c[0x0][0x3a0] ;  /* 0x00007400ff0c77ac */ /* 0x002e620008000800 */
[----:B------:R-:W-:Y:S01]  /*02d0*/  MOV R7, UR5 ;  /* 0x0000000500077c02 */ /* 0x000fe20008000f00 */
[----:B------:R-:W-:Y:S01]  /*02e0*/  IMAD.MOV.U32 R8, RZ, RZ, RZ ;  /* 0x000000ffff087224 */ /* 0x000fe200078e00ff */
[----:B------:R-:W-:-:S04]  /*02f0*/  UIADD3 UR5, UPT, UPT, UR5, 0x1, URZ ;  /* 0x0000000105057890 */ /* 0x000fc8000fffe0ff */
[----:B-1----:R-:W-:Y:S01]  /*0300*/  UISETP.NE.AND UP1, UPT, UR5, UR12, UPT ;  /* 0x0000000c0500728c */ /* 0x002fe2000bf25270 */
[----:B0-2---:R-:W-:-:S10]  /*0310*/  IMAD R10, R10, UR7, RZ ;  /* 0x000000070a0a7c24 */ /* 0x005fd4000f8e02ff */
.L_x_116:
[----:B0-----:R-:W0:Y:S01]  /*0320*/  LDCU UR12, c[0x0][0x380] ;  /* 0x00007000ff0c77ac */ /* 0x001e220008000800 */
[----:B------:R-:W-:Y:S01]  /*0330*/  BSSY.RECONVERGENT B0, `(.L_x_104) ;  /* 0x0000043000007945 */ /* 0x000fe20003800200 */
[----:B0-----:R-:W-:-:S13]  /*0340*/  ISETP.GE.AND P0, PT, R0, UR12, PT ;  /* 0x0000000c00007c0c */ /* 0x001fda000bf06270 */
[----:B-12---:R-:W-:Y:S05]  /*0350*/  @P0 BRA `(.L_x_105) ;  /* 0x0000000400000947 */ /* 0x006fea0003800000 */
[----:B------:R-:W-:Y:S01]  /*0360*/  IMAD R9, R10, R7, UR8 ;  /* 0x000000080a097e24 */ /* 0x000fe2000f8e0207 */
[----:B------:R-:W-:-:S07]  /*0370*/  MOV R11, R0 ;  /* 0x00000000000b7202 */ /* 0x000fce0000000f00 */
.L_x_115:
[----:B0-----:R-:W0:Y:S01]  /*0380*/  LDCU UR12, c[0x0][0x384] ;  /* 0x00007080ff0c77ac */ /* 0x001e220008000800 */
[----:B------:R-:W-:Y:S01]  /*0390*/  BSSY.RECONVERGENT B1, `(.L_x_106) ;  /* 0x0000038000017945 */ /* 0x000fe20003800200 */
[----:B0-----:R-:W-:-:S13]  /*03a0*/  ISETP.GE.AND P0, PT, R2, UR12, PT ;  /* 0x0000000c02007c0c */ /* 0x001fda000bf06270 */
[----:B-12---:R-:W-:Y:S05]  /*03b0*/  @P0 BRA `(.L_x_107) ;  /* 0x0000000000d40947 */ /* 0x006fea0003800000 */
[----:B------:R-:W-:Y:S02]  /*03c0*/  IMAD R12, R8, UR7, R9 ;  /* 0x00000007080c7c24 */ /* 0x000fe4000f8e0209 */
[----:B------:R-:W-:-:S07]  /*03d0*/  IMAD.MOV.U32 R14, RZ, RZ, R2 ;  /* 0x000000ffff0e7224 */ /* 0x000fce00078e0002 */
.L_x_114:
[----:B0-----:R-:W0:Y:S01]  /*03e0*/  LDCU UR12, c[0x0][0x388] ;  /* 0x00007100ff0c77ac */ /* 0x001e220008000800 */
[----:B------:R-:W-:Y:S01]  /*03f0*/  BSSY.RECONVERGENT B2, `(.L_x_108) ;  /* 0x000002d000027945 */ /* 0x000fe20003800200 */
[----:B0-----:R-:W-:-:S13]  /*0400*/  ISETP.GE.AND P0, PT, R3, UR12, PT ;  /* 0x0000000c03007c0c */ /* 0x001fda000bf06270 */
[----:B-12---:R-:W-:Y:S05]  /*0410*/  @P0 BRA `(.L_x_109) ;  /* 0x0000000000a80947 */ /* 0x006fea0003800000 */
[----:B------:R-:W0:Y:S01]  /*0420*/  LDCU UR12, c[0x0][0x3a8] ;  /* 0x00007500ff0c77ac */ /* 0x000e220008000800 */
[----:B------:R-:W1:Y:S01]  /*0430*/  LDC R17, c[0x0][0x390] ;  /* 0x0000e400ff117b82 */ /* 0x000e620000000800 */
[----:B------:R-:W-:Y:S01]  /*0440*/  IMAD R21, R11, UR6, R12 ;  /* 0x000000060b157c24 */ /* 0x000fe2000f8e020c */
[----:B------:R-:W-:Y:S01]  /*0450*/  MOV R19, R3 ;  /* 0x0000000300137202 */ /* 0x000fe20000000f00 */
[----:B------:R-:W2:Y:S01]  /*0460*/  LDCU UR13, c[0x0][0x38c] ;  /* 0x00007180ff0d77ac */ /* 0x000ea20008000800 */
[----:B------:R-:W3:Y:S04]  /*0470*/  LDCU UR14, c[0x0][0x3c4] ;  /* 0x00007880ff0e77ac */ /* 0x000ee80008000800 */
[----:B------:R-:W4:Y:S01]  /*0480*/  LDC R13, c[0x0][0x3ac] ;  /* 0x0000eb00ff0d7b82 */ /* 0x000f220000000800 */
[----:B------:R-:W5:Y:S07]  /*0490*/  LDCU UR15, c[0x0][0x384] ;  /* 0x00007080ff0f77ac */ /* 0x000f6e0008000800 */
[----:B------:R-:W4:Y:S01]  /*04a0*/  LDC R15, c[0x0][0x390] ;  /* 0x0000e400ff0f7b82 */ /* 0x000f220000000800 */
[----:B0-----:R-:W-:-:S04]  /*04b0*/  IMAD R16, R7, UR12, R14 ;  /* 0x0000000c07107c24 */ /* 0x001fc8000f8e020e */
[----:B--2---:R-:W-:Y:S01]  /*04c0*/  IMAD R18, R11, UR13, R16 ;  /* 0x0000000d0b127c24 */ /* 0x004fe2000f8e0210 */
[----:B------:R-:W-:-:S03]  /*04d0*/  ISETP.GE.AND P1, PT, R16, UR13, PT ;  /* 0x0000000d10007c0c */ /* 0x000fc6000bf26270 */
[----:B-1----:R-:W-:Y:S01]  /*04e0*/  IMAD R18, R18, R17, UR9 ;  /* 0x0000000912127e24 */ /* 0x002fe2000f8e0211 */
[----:B---3--:R-:W-:Y:S01]  /*04f0*/  ISETP.LT.AND P2, PT, RZ, UR14, !P1 ;  /* 0x0000000eff007c0c */ /* 0x008fe2000cf41270 */
[----:B-----5:R-:W-:-:S12]  /*0500*/  IMAD R20, R14, UR15, R21 ;  /* 0x0000000f0e147c24 */ /* 0x020fd8000f8e0215 */
.L_x_113:
[----:B----4-:R-:W-:Y:S01]  /*0510*/  IMAD R22, R8, R13, R19 ;  /* 0x0000000d08167224 */ /* 0x010fe200078e0213 */
[----:B------:R-:W-:Y:S04]  /*0520*/  BSSY.RECONVERGENT B3, `(.L_x_110) ;  /* 0x0000015000037945 */ /* 0x000fe80003800200 */
[----:B------:R-:W-:-:S13]  /*0530*/  ISETP.LT.AND P0, PT, R22, R15, PT ;  /* 0x0000000f1600720c */ /* 0x000fda0003f01270 */
[----:B012---:R-:W-:Y:S05]  /*0540*/  @!P1 BRA P0, `(.L_x_111) ;  /* 0x0000000000289947 */ /* 0x007fea0000000000 */
[----:B------:R-:W0:Y:S01]  /*0550*/  LDC R21, c[0x0][0x3c0] ;  /* 0x0000f000ff157b82 */ /* 0x000e220000000800 */
[----:B------:R-:W-:-:S07]  /*0560*/  ISETP.GE.AND P0, PT, R22, R15, PT ;  /* 0x0000000f1600720c */ /* 0x000fce0003f06270 */
[----:B------:R-:W1:Y:S01]  /*0570*/  LDC.64 R16, c[0x0][0x3b8] ;  /* 0x0000ee00ff107b82 */ /* 0x000e620000000a00 */
[----:B0-----:R-:W-:Y:S01]  /*0580*/  ISETP.LT.OR P0, PT, R21, 0x1, P0 ;  /* 0x000000011500780c */ /* 0x001fe20000701670 */
[----:B------:R-:W-:-:S04]  /*0590*/  IMAD.IADD R21, R20, 0x1, R19 ;  /* 0x0000000114157824 */ /* 0x000fc800078e0213 */
[----:B-1----:R-:W-:-:S08]  /*05a0*/  IMAD.WIDE R16, R21, 0x2, R16 ;  /* 0x0000000215107825 */ /* 0x002fd000078e0210 */
[----:B------:R1:W-:Y:S01]  /*05b0*/  @!P0 STG.E.U16 desc[UR10][R16.64], RZ ;  /* 0x000000ff10008986 */ /* 0x0003e2000c10150a */
[----:B------:R-:W-:Y:S05]  /*05c0*/  @!P2 BRA `(.L_x_112) ;  /* 0x000000000028a947 */ /* 0x000fea0003800000 */
[----:B------:R2:W-:Y:S01]  /*05d0*/  STG.E.U16 desc[UR10][R16.64], RZ ;  /* 0x000000ff10007986 */ /* 0x0005e2000c10150a */
[----:B------:R-:W-:Y:S05]  /*05e0*/  BRA `(.L_x_112) ;  /* 0x0000000000207947 */ /* 0x000fea0003800000 */
.L_x_111:
[----:B------:R-:W0:Y:S01]  /*05f0*/  LDC.64 R16, c[0x0][0x3b0] ;  /* 0x0000ec00ff107b82 */ /* 0x000e220000000a00 */
[----:B------:R-:W-:-:S05]  /*0600*/  IADD3 R23, PT, PT, R22, R18, RZ ;  /* 0x0000001216177210 */ /* 0x000fca0007ffe0ff */
[----:B0-----:R-:W-:Y:S02]  /*0610*/  IMAD.WIDE R22, R23, 0x2, R16 ;  /* 0x0000000217167825 */ /* 0x001fe400078e0210 */
[----:B------:R-:W0:Y:S04]  /*0620*/  LDC.64 R16, c[0x0][0x3b8] ;  /* 0x0000ee00ff107b82 */ /* 0x000e280000000a00 */
[----:B------:R-:W2:Y:S01]  /*0630*/  LDG.E.U16 R23, desc[UR10][R22.64] ;  /* 0x0000000a16177981 */ /* 0x000ea2000c1e1500 */
[----:B------:R-:W-:-:S05]  /*0640*/  IADD3 R21, PT, PT, R20, R19, RZ ;  /* 0x0000001314157210 */ /* 0x000fca0007ffe0ff */
[----:B0-----:R-:W-:-:S05]  /*0650*/  IMAD.WIDE R16, R21, 0x2, R16 ;  /* 0x0000000215107825 */ /* 0x001fca00078e0210 */
[----:B--2---:R0:W-:Y:S02]  /*0660*/  STG.E.U16 desc[UR10][R16.64], R23 ;  /* 0x0000001710007986 */ /* 0x0041e4000c10150a */
.L_x_112:
[----:B------:R-:W-:Y:S05]  /*0670*/  BSYNC.RECONVERGENT B3 ;  /* 0x0000000000037941 */ /* 0x000fea0003800200 */
.L_x_110:
[----:B------:R-:W3:Y:S01]  /*0680*/  LDCU UR12, c[0x0][0x388] ;  /* 0x00007100ff0c77ac */ /* 0x000ee20008000800 */
[----:B------:R-:W-:-:S05]  /*0690*/  IMAD.IADD R19, R4, 0x1, R19 ;  /* 0x0000000104137824 */ /* 0x000fca00078e0213 */
[----:B---3--:R-:W-:-:S13]  /*06a0*/  ISETP.GE.AND P0, PT, R19, UR12, PT ;  /* 0x0000000c13007c0c */ /* 0x008fda000bf06270 */
[----:B------:R-:W-:Y:S05]  /*06b0*/  @!P0 BRA `(.L_x_113) ;  /* 0xfffffffc00948947 */ /* 0x000fea000383ffff */
.L_x_109:
[----:B------:R-:W-:Y:S05]  /*06c0*/  BSYNC.RECONVERGENT B2 ;  /* 0x0000000000027941 */ /* 0x000fea0003800200 */
.L_x_108:
[----:B------:R-:W3:Y:S01]  /*06d0*/  LDCU UR12, c[0x0][0x384] ;  /* 0x00007080ff0c77ac */ /* 0x000ee20008000800 */
[----:B------:R-:W-:-:S04]  /*06e0*/  IADD3 R14, PT, PT, R5, R14, RZ ;  /* 0x0000000e050e7210 */ /* 0x000fc80007ffe0ff */
[----:B---3--:R-:W-:-:S13]  /*06f0*/  ISETP.GE.AND P0, PT, R14, UR12, PT ;  /* 0x0000000c0e007c0c */ /* 0x008fda000bf06270 */
[----:B------:R-:W-:Y:S05]  /*0700*/  @!P0 BRA `(.L_x_114) ;  /* 0xfffffffc00348947 */ /* 0x000fea000383ffff */
.L_x_107:
[----:B------:R-:W-:Y:S05]  /*0710*/  BSYNC.RECONVERGENT B1 ;  /* 0x0000000000017941 */ /* 0x000fea0003800200 */
.L_x_106:
[----:B------:R-:W3:Y:S01]  /*0720*/  LDCU UR12, c[0x0][0x380] ;  /* 0x00007000ff0c77ac */ /* 0x000ee20008000800 */
[----:B------:R-:W-:-:S04]  /*0730*/  IADD3 R11, PT, PT, R6, R11, RZ ;  /* 0x0000000b060b7210 */ /* 0x000fc80007ffe0ff */
[----:B---3--:R-:W-:-:S13]  /*0740*/  ISETP.GE.AND P0, PT, R11, UR12, PT ;  /* 0x0000000c0b007c0c */ /* 0x008fda000bf06270 */
[----:B------:R-:W-:Y:S05]  /*0750*/  @!P0 BRA `(.L_x_115) ;  /* 0xfffffffc00088947 */ /* 0x000fea000383ffff */
.L_x_105:
[----:B------:R-:W-:Y:S05]  /*0760*/  BSYNC.RECONVERGENT B0 ;  /* 0x0000000000007941 */ /* 0x000fea0003800200 */
.L_x_104:
[----:B------:R-:W3:Y:S01]  /*0770*/  LDCU UR12, c[0x0][0x3a4] ;  /* 0x00007480ff0c77ac */ /* 0x000ee20008000800 */
[----:B------:R-:W-:-:S05]  /*0780*/  VIADD R8, R8, 0x1 ;  /* 0x0000000108087836 */ /* 0x000fca0000000000 */
[----:B---3--:R-:W-:-:S13]  /*0790*/  ISETP.NE.AND P0, PT, R8, UR12, PT ;  /* 0x0000000c08007c0c */ /* 0x008fda000bf05270 */
[----:B------:R-:W-:Y:S05]  /*07a0*/  @P0 BRA `(.L_x_116) ;  /* 0xfffffff800dc0947 */ /* 0x000fea000383ffff */
[----:B------:R-:W-:Y:S05]  /*07b0*/  BRA.U UP1, `(.L_x_117) ;  /* 0xfffffff901bc7547 */ /* 0x000fea000b83ffff */
[----:B------:R-:W-:Y:S05]  /*07c0*/  BRA.U UP0, `(.L_x_118) ;  /* 0xfffffff9009c7547 */ /* 0x000fea000b83ffff */
[----:B------:R-:W-:Y:S05]  /*07d0*/  EXIT ;  /* 0x000000000000794d */ /* 0x000fea0003800000 */
.L_x_103:
[----:B------:R-:W-:-:S05]  /*07e0*/  UMOV UR4, URZ ;  /* 0x000000ff00047c82 */ /* 0x000fca0008000000 */
.L_x_130:
[----:B0-----:R-:W0:Y:S01]  /*07f0*/  LDC.64 R12, c[0x0][0x398] ;  /* 0x0000e600ff0c7b82 */ /* 0x001e220000000a00 */
[----:B------:R-:W-:Y:S01]  /*0800*/  UMOV UR5, URZ ;  /* 0x000000ff00057c82 */ /* 0x000fe20008000000 */
[--C-:B0-----:R-:W-:Y:S02]  /*0810*/  IMAD R7, R13, UR4, R3.reuse ;  /* 0x000000040d077c24 */ /* 0x101fe4000f8e0203 */
[----:B------:R-:W-:-:S07]  /*0820*/  IMAD R12, R12, UR4, R3 ;  /* 0x000000040c0c7c24 */ /* 0x000fce000f8e0203 */
.L_x_129:
[----:B0-----:R-:W0:Y:S01]  /*0830*/  LDCU UR7, c[0x0][0x3a8] ;  /* 0x00007500ff0777ac */ /* 0x001e220008000800 */
[----:B------:R-:W-:Y:S01]  /*0840*/  HFMA2 R14, -RZ, RZ, 0, 0 ;  /* 0x00000000ff0e7431 */ /* 0x000fe200000001ff */
[----:B------:R-:W1:Y:S01]  /*0850*/  LDCU UR8, c[0x0][0x3a0] ;  /* 0x00007400ff0877ac */ /* 0x000e620008000800 */
[----:B------:R-:W-:Y:S01]  /*0860*/  UMOV UR6, UR5 ;  /* 0x0000000500067c82 */ /* 0x000fe20008000000 */
[----:B0-----:R-:W-:Y:S02]  /*0870*/  UIMAD UR7, UR5, UR7, URZ ;  /* 0x00000007050772a4 */ /* 0x001fe4000f8e02ff */
[----:B------:R-:W-:-:S04]  /*0880*/  UIADD3 UR5, UPT, UPT, UR5, 0x1, URZ ;  /* 0x0000000105057890 */ /* 0x000fc8000fffe0ff */
[----:B-1----:R-:W-:-:S11]  /*0890*/  UISETP.NE.AND UP0, UPT, UR5, UR8, UPT ;  /* 0x000000080500728c */ /* 0x002fd6000bf05270 */
.L_x_128:
[----:B0-----:R-:W0:Y:S01]  /*08a0*/  LDCU UR8, c[0x0][0x380] ;  /* 0x00007000ff0877ac */ /* 0x001e220008000800 */
[----:B------:R-:W-:Y:S01]  /*08b0*/  BSSY.RECONVERGENT B0, `(.L_x_119) ;  /* 0x0000032000007945 */ /* 0x000fe20003800200 */
[----:B0-----:R-:W-:-:S13]  /*08c0*/  ISETP.GE.AND P0, PT, R0, UR8, PT ;  /* 0x0000000800007c0c */ /* 0x001fda000bf06270 */
[----:B------:R-:W-:Y:S05]  /*08d0*/  @P0 BRA `(.L_x_120) ;  /* 0x0000000000bc0947 */ /* 0x000fea0003800000 */
[----:B------:R-:W0:Y:S01]  /*08e0*/  LDC R9, c[0x0][0x3a4] ;  /* 0x0000e900ff097b82 */ /* 0x000e220000000800 */
[----:B------:R-:W1:Y:S01]  /*08f0*/  LDCU UR8, c[0x0][0x3ac] ;  /* 0x00007580ff0877ac */ /* 0x000e620008000800 */
[----:B------:R-:W-:Y:S01]  /*0900*/  MOV R13, R0 ;  /* 0x00000000000d7202 */ /* 0x000fe20000000f00 */
[----:B-1----:R-:W-:Y:S02]  /*0910*/  IMAD R15, R14, UR8, R7 ;  /* 0x000000080e0f7c24 */ /* 0x002fe4000f8e0207 */
[----:B0-----:R-:W-:-:S07]  /*0920*/  IMAD R16, R9, UR6, R14 ;  /* 0x0000000609107c24 */ /* 0x001fce000f8e020e */
.L_x_127:
[----:B0-----:R-:W0:Y:S01]  /*0930*/  LDCU UR8, c[0x0][0x384] ;  /* 0x00007080ff0877ac */ /* 0x001e220008000800 */
[----:B------:R-:W-:Y:S01]  /*0940*/  BSSY.RECONVERGENT B1, `(.L_x_121) ;  /* 0x0000024000017945 */ /* 0x000fe20003800200 */
[----:B0-----:R-:W-:-:S13]  /*0950*/  ISETP.GE.AND P0, PT, R2, UR8, PT ;  /* 0x0000000802007c0c */ /* 0x001fda000bf06270 */
[----:B------:R-:W-:Y:S05]  /*0960*/  @P0 BRA `(.L_x_122) ;  /* 0x0000000000840947 */ /* 0x000fea0003800000 */
[----:B------:R-:W0:Y:S01]  /*0970*/  LDC.64 R8, c[0x0][0x388] ;  /* 0x0000e200ff087b82 */ /* 0x000e220000000a00 */
[----:B------:R-:W-:Y:S02]  /*0980*/  IMAD.MOV.U32 R18, RZ, RZ, R2 ;  /* 0x000000ffff127224 */ /* 0x000fe400078e0002 */
[----:B0-----:R-:W-:Y:S02]  /*0990*/  IMAD R17, R13, R9, UR7 ;  /* 0x000000070d117e24 */ /* 0x001fe4000f8e0209 */
[----:B------:R-:W-:-:S07]  /*09a0*/  IMAD R19, R16, R8, R13 ;  /* 0x0000000810137224 */ /* 0x000fce00078e020d */
.L_x_126:
[----:B0-----:R-:W0:Y:S01]  /*09b0*/  LDC R20, c[0x0][0x388] ;  /* 0x0000e200ff147b82 */ /* 0x001e220000000800 */
[----:B------:R-:W-:Y:S01]  /*09c0*/  BSSY.RECONVERGENT B2, `(.L_x_123) ;  /* 0x0000017000027945 */ /* 0x000fe20003800200 */
[----:B0-----:R-:W-:-:S13]  /*09d0*/  ISETP.GE.AND P0, PT, R3, R20, PT ;  /* 0x000000140300720c */ /* 0x001fda0003f06270 */
[----:B------:R-:W-:Y:S05]  /*09e0*/  @P0 BRA `(.L_x_124) ;  /* 0x0000000000500947 */ /* 0x000fea0003800000 */
[----:B------:R-:W0:Y:S01]  /*09f0*/  LDCU.64 UR12, c[0x0][0x380] ;  /* 0x00007000ff0c77ac */ /* 0x000e220008000a00 */
[----:B------:R-:W-:Y:S02]  /*0a00*/  IADD3 R8, PT, PT, R17, R18, RZ ;  /* 0x0000001211087210 */ /* 0x000fe40007ffe0ff */
[----:B------:R-:W-:Y:S01]  /*0a10*/  MOV R21, R3 ;  /* 0x0000000300157202 */ /* 0x000fe20000000f00 */
[----:B------:R-:W1:Y:S01]  /*0a20*/  LDCU UR8, c[0x0][0x390] ;  /* 0x00007200ff0877ac */ /* 0x000e620008000800 */
[----:B0-----:R-:W-:Y:S02]  /*0a30*/  IMAD R25, R19, UR12, R18 ;  /* 0x0000000c13197c24 */ /* 0x001fe4000f8e0212 */
[----:B-1----:R-:W-:Y:S02]  /*0a40*/  IMAD R23, R8, UR8, R15 ;  /* 0x0000000808177c24 */ /* 0x002fe4000f8e020f */
[----:B------:R-:W-:-:S07]  /*0a50*/  IMAD R25, R25, UR13, R12 ;  /* 0x0000000d19197c24 */ /* 0x000fce000f8e020c */
.L_x_125:
[----:B0-----:R-:W0:Y:S08]  /*0a60*/  LDC.64 R10, c[0x0][0x3b8] ;  /* 0x0000ee00ff0a7b82 */ /* 0x001e300000000a00 */
[----:B------:R-:W1:Y:S01]  /*0a70*/  LDC.64 R8, c[0x0][0x3b0] ;  /* 0x0000ec00ff087b82 */ /* 0x000e620000000a00 */
[----:B0-----:R-:W-:-:S06]  /*0a80*/  IMAD.WIDE R10, R25, 0x2, R10 ;  /* 0x00000002190a7825 */ /* 0x001fcc00078e020a */
[----:B------:R-:W2:Y:S01]  /*0a90*/  LDG.E.U16 R11, desc[UR10][R10.64] ;  /* 0x0000000a0a0b7981 */ /* 0x000ea2000c1e1500 */
[----:B-1----:R-:W-:-:S05]  /*0aa0*/  IMAD.WIDE R8, R23, 0x2, R8 ;  /* 0x0000000217087825 */ /* 0x002fca00078e0208 */
[----:B------:R-:W2:Y:S01]  /*0ab0*/  LDG.E.U16 R22, desc[UR10][R8.64] ;  /* 0x0000000a08167981 */ /* 0x000ea2000c1e1500 */
[----:B------:R-:W-:-:S05]  /*0ac0*/  IMAD.IADD R21, R4, 0x1, R21 ;  /* 0x0000000104157824 */ /* 0x000fca00078e0215 */
[----:B------:R-:W-:Y:S02]  /*0ad0*/  ISETP.GE.AND P0, PT, R21, R20, PT ;  /* 0x000000141500720c */ /* 0x000fe40003f06270 */
[C---:B------:R-:W-:Y:S02]  /*0ae0*/  IADD3 R25, PT, PT, R4.reuse, R25, RZ ;  /* 0x0000001904197210 */ /* 0x040fe40007ffe0ff */
[----:B------:R-:W-:Y:S01]  /*0af0*/  IADD3 R23, PT, PT, R4, R23, RZ ;  /* 0x0000001704177210 */ /* 0x000fe20007ffe0ff */
[----:B--2---:R-:W-:-:S05]  /*0b00*/  HADD2 R11, R22.H0_H0, R11.H0_H0 ;  /* 0x2000000b160b7230 */ /* 0x004fca0000000800 */
[----:B------:R0:W-:Y:S03]  /*0b10*/  STG.E.U16 desc[UR10][R8.64], R11 ;  /* 0x0000000b08007986 */ /* 0x0001e6000c10150a */
[----:B------:R-:W-:Y:S05]  /*0b20*/  @!P0 BRA `(.L_x_125) ;  /* 0xfffffffc00cc8947 */ /* 0x000fea000383ffff */
.L_x_124:
[----:B------:R-:W-:Y:S05]  /*0b30*/  BSYNC.RECONVERGENT B2 ;  /* 0x0000000000027941 */ /* 0x000fea0003800200 */
.L_x_123:
[----:B------:R-:W1:Y:S01]  /*0b40*/  LDCU UR8, c[0x0][0x384] ;  /* 0x00007080ff0877ac */ /* 0x000e620008000800 */
[----:B------:R-:W-:-:S05]  /*0b50*/  IMAD.IADD R18, R5, 0x1, R18 ;  /* 0x0000000105127824 */ /* 0x000fca00078e0212 */
[----:B-1----:R-:W-:-:S13]  /*0b60*/  ISETP.GE.AND P0, PT, R18, UR8, PT ;  /* 0x0000000812007c0c */ /* 0x002fda000bf06270 */
[----:B------:R-:W-:Y:S05]  /*0b70*/  @!P0 BRA `(.L_x_126) ;  /* 0xfffffffc008c8947 */ /* 0x000fea000383ffff */
.L_x_122:
[----:B------:R-:W-:Y:S05]  /*0b80*/  BSYNC.RECONVERGENT B1 ;  /* 0x0000000000017941 */ /* 0x000fea0003800200 */
.L_x_121:
[----:B------:R-:W1:Y:S01]  /*0b90*/  LDCU UR8, c[0x0][0x380] ;  /* 0x00007000ff0877ac */ /* 0x000e620008000800 */
[----:B------:R-:W-:-:S04]  /*0ba0*/  IADD3 R13, PT, PT, R6, R13, RZ ;  /* 0x0000000d060d7210 */ /* 0x000fc80007ffe0ff */
[----:B-1----:R-:W-:-:S13]  /*0bb0*/  ISETP.GE.AND P0, PT, R13, UR8, PT ;  /* 0x000000080d007c0c */ /* 0x002fda000bf06270 */
[----:B------:R-:W-:Y:S05]  /*0bc0*/  @!P0 BRA `(.L_x_127) ;  /* 0xfffffffc00588947 */ /* 0x000fea000383ffff */
.L_x_120:
[----:B------:R-:W-:Y:S05]  /*0bd0*/  BSYNC.RECONVERGENT B0 ;  /* 0x0000000000007941 */ /* 0x000fea0003800200 */
.L_x_119:
[----:B------:R-:W1:Y:S01]  /*0be0*/  LDCU UR8, c[0x0][0x3a4] ;  /* 0x00007480ff0877ac */ /* 0x000e620008000800 */
[----:B------:R-:W-:-:S04]  /*0bf0*/  IADD3 R14, PT, PT, R14, 0x1, RZ ;  /* 0x000000010e0e7810 */ /* 0x000fc80007ffe0ff */
[----:B-1----:R-:W-:-:S13]  /*0c00*/  ISETP.NE.AND P0, PT, R14, UR8, PT ;  /* 0x000000080e007c0c */ /* 0x002fda000bf05270 */
[----:B------:R-:W-:Y:S05]  /*0c10*/  @P0 BRA `(.L_x_128) ;  /* 0xfffffffc00200947 */ /* 0x000fea000383ffff */
[----:B------:R-:W-:Y:S05]  /*0c20*/  BRA.U UP0, `(.L_x_129) ;  /* 0xfffffffd00007547 */ /* 0x000fea000b83ffff */
[----:B------:R-:W1:Y:S01]  /*0c30*/  LDC R7, c[0x0][0x394] ;  /* 0x0000e500ff077b82 */ /* 0x000e620000000800 */
[----:B------:R-:W-:-:S06]  /*0c40*/  UIADD3 UR6, UPT, UPT, UR4, 0x1, URZ ;  /* 0x0000000104067890 */ /* 0x000fcc000fffe0ff */
[----:B-1----:R-:W-:-:S13]  /*0c50*/  ISETP.NE.AND P0, PT, R7, UR6, PT ;  /* 0x0000000607007c0c */ /* 0x002fda000bf05270 */
[----:B------:R-:W-:Y:S05]  /*0c60*/  @!P0 EXIT ;  /* 0x000000000000894d */ /* 0x000fea0003800000 */
[----:B------:R-:W-:Y:S01]  /*0c70*/  UMOV UR4, UR6 ;  /* 0x0000000600047c82 */ /* 0x000fe20008000000 */
[----:B------:R-:W-:Y:S05]  /*0c80*/  BRA `(.L_x_130) ;  /* 0xfffffff800d87947 */ /* 0x000fea000383ffff */
.L_x_131:
        /* <DEDUP_REMOVED lines=15> */
.L_x_585:


//--------------------- .text.ShapetoBatch4DNHWCFP16 --------------------------
	.section	.text.ShapetoBatch4DNHWCFP16,"ax",@progbits
	.align	128
        .global         ShapetoBatch4DNHWCFP16
        .type           ShapetoBatch4DNHWCFP16,@function
        .size           ShapetoBatch4DNHWCFP16,(.L_x_586 - ShapetoBatch4DNHWCFP16)
        .other          ShapetoBatch4DNHWCFP16,@"STO_CUDA_ENTRY STV_DEFAULT"
ShapetoBatch4DNHWCFP16:
.text.ShapetoBatch4DNHWCFP16:
[----:B------:R-:W-:Y:S08]  /*0000*/  LDC R1, c[0x0][0x37c] ;  /* 0x0000df00ff017b82 */ /* 0x000ff00000000800 */
[----:B------:R-:W0:Y:S02]  /*0010*/  LDC R0, c[0x0][0x394] ;  /* 0x0000e500ff007b82 */ /* 0x000e240000000800 */
[----:B0-----:R-:W-:-:S13]  /*0020*/  ISETP.GE.AND P0, PT, R0, 0x1, PT ;  /* 0x000000010000780c */ /* 0x001fda0003f06270 */
[----:B------:R-:W-:Y:S05]  /*0030*/  @!P0 EXIT ;  /* 0x000000000000894d */ /* 0x000fea0003800000 */
[----:B------:R-:W0:Y:S01]  /*0040*/  LDC.64 R2, c[0x0][0x3a0] ;  /* 0x0000e800ff027b82 */ /* 0x000e220000000a00 */
[----:B------:R-:W1:Y:S01]  /*0050*/  S2R R5, SR_TID.Y ;  /* 0x0000000000057919 */ /* 0x000e620000002200 */
[----:B------:R-:W2:Y:S06]  /*0060*/  S2R R4, SR_TID.Z ;  /* 0x0000000000047919 */ /* 0x000eac0000002300 */
[----:B------:R-:W3:Y:S08]  /*0070*/  S2UR UR5, SR_CTAID.X ;  /* 0x00000000000579c3 */ /* 0x000ef00000002500 */
[----:B------:R-:W4:Y:S01]  /*0080*/  S2UR UR6, SR_CTAID.Y ;  /* 0x00000000000679c3 */ /* 0x000f220000002600 */
[----:B0-----:R-:W-:-:S07]  /*0090*/  VIMNMX R0, PT, PT, R2, R3, PT ;  /* 0x0000000302007248 */ /* 0x001fce0003fe0100 */
[----:B------:R-:W0:Y:S01]  /*00a0*/  S2UR UR7, SR_CTAID.Z ;  /* 0x00000000000779c3 */ /* 0x000e220000002700 */
[----:B------:R-:W0:Y:S01]  /*00b0*/  S2R R3, SR_TID.X ;  /* 0x0000000000037919 */ /* 0x000e220000002100 */
[----:B------:R-:W-:-:S06]  /*00c0*/  ISETP.GE.AND P0, PT, R0, 0x1, PT ;  /* 0x000000010000780c */ /* 0x000fcc0003f06270 */
[----:B------:R-:W0:Y:S07]  /*00d0*/  LDC R0, c[0x0][0x360] ;  /* 0x0000d800ff007b82 */ /* 0x000e2e0000000800 */
[----:B01234-:R-:W-:Y:S05]  /*00e0*/  @!P0 EXIT ;  /* 0x000000000000894d */ /* 0x01ffea0003800000 */
[----:B------:R-:W0:Y:S01]  /*00f0*/  LDCU.U8 UR4, c[0x0][0x3c8] ;  /* 0x00007900ff0477ac */ /* 0x000e220008000000 */
[----:B------:R-:W1:Y:S01]  /*0100*/  LDC R2, c[0x0][0x364] ;  /* 0x0000d900ff027b82 */ /* 0x000e620000000800 */
[----:B------:R-:W-:Y:S01]  /*0110*/  IMAD R6, R0, UR5, R3 ;  /* 0x0000000500067c24 */ /* 0x000fe2000f8e0203 */
[----:B------:R-:W2:Y:S06]  /*0120*/  LDCU.64 UR10, c[0x0][0x358] ;  /* 0x00006b00ff0a77ac */ /* 0x000eac0008000a00 */
[----:B------:R-:W3:Y:S01]  /*0130*/  LDC R7, c[0x0][0x368] ;  /* 0x0000da00ff077b82 */ /* 0x000ee20000000800 */
[----:B------:R-:W4:Y:S01]  /*0140*/  LDCU UR8, c[0x0][0x378] ;  /* 0x00006f00ff0877ac */ /* 0x000f220008000800 */
[----:B------:R-:W5:Y:S01]  /*0150*/  LDCU UR9, c[0x0][0x374] ;  /* 0x00006e80ff0977ac */ /* 0x000f620008000800 */
[----:B------:R-:W2:Y:S01]  /*0160*/  LDCU UR12, c[0x0][0x370] ;  /* 0x00006e00ff0c77ac */ /* 0x000ea20008000800 */
[----:B0-----:R-:W-:Y:S01]  /*0170*/  UPRMT UR4, UR4, 0x8880, URZ ;  /* 0x0000888004047896 */ /* 0x001fe200080000ff */
[----:B-1----:R-:W-:-:S03]  /*0180*/  IMAD R5, R2, UR6, R5 ;  /* 0x0000000602057c24 */ /* 0x002fc6000f8e0205 */
[----:B------:R-:W-:Y:S01]  /*0190*/  UISETP.NE.AND UP0, UPT, UR4, URZ, UPT ;  /* 0x000000ff0400728c */ /* 0x000fe2000bf05270 */
[----:B-----5:R-:W-:Y:S02]  /*01a0*/  IMAD R2, R2, UR9, RZ ;  /* 0x0000000902027c24 */ /* 0x020fe4000f8e02ff */
[C---:B---3--:R-:W-:Y:S02]  /*01b0*/  IMAD R4, R7.reuse, UR7, R4 ;  /* 0x0000000707047c24 */ /* 0x048fe4000f8e0204 */
[----:B----4-:R-:W-:Y:S02]  /*01c0*/  IMAD R3, R7, UR8, RZ ;  /* 0x0000000807037c24 */ /* 0x010fe4000f8e02ff */
[----:B--2---:R-:W-:Y:S02]  /*01d0*/  IMAD R0, R0, UR12, RZ ;  /* 0x0000000c00007c24 */ /* 0x004fe4000f8e02ff */
[----:B------:R-:W-:Y:S05]  /*01e0*/  BRA.U !UP0, `(.L_x_132) ;  /* 0x00000005087c7547 */ /* 0x000fea000b800000 */
[----:B------:R-:W0:Y:S01]  /*01f0*/  LDCU.64 UR4, c[0x0][0x380] ;  /* 0x00007000ff0477ac */ /* 0x000e220008000a00 */
[----:B------:R-:W1:Y:S01]  /*0200*/  LDCU UR7, c[0x0][0x388] ;  /* 0x00007100ff0777ac */ /* 0x000e620008000800 */
[----:B0-----:R-:W-:Y:S02]  /*0210*/  UIMAD UR4, UR5, UR4, URZ ;  /* 0x00000004050472a4 */ /* 0x001fe4000f8e02ff */
[----:B-1----:R-:W-:Y:S02]  /*0220*/  UIMAD UR6, UR5, UR7, URZ ;  /* 0x00000007050672a4 */ /* 0x002fe4000f8e02ff */
[----:B------:R-:W-:-:S03]  /*0230*/  UIMAD UR7, UR4, UR7, URZ ;  /* 0x00000007040772a4 */ /* 0x000fc6000f8e02ff */
[----:B------:R-:W-:-:S09]  /*0240*/  UMOV UR4, URZ ;  /* 0x000000ff00047c82 */ /* 0x000fd20008000000 */
.L_x_147:
[----:B0-----:R-:W0:Y:S01]  /*0250*/  LDCU.64 UR8, c[0x0][0x398] ;  /* 0x00007300ff0877ac */ /* 0x001e220008000a00 */
[----:B-1----:R-:W1:Y:S01]  /*0260*/  LDCU UR5, c[0x0][0x394] ;  /* 0x00007280ff0577ac */ /* 0x002e620008000800 */
[----:B0-----:R-:W-:Y:S02]  /*0270*/  UIMAD UR9, UR4, UR9, URZ ;  /* 0x00000009040972a4 */ /* 0x001fe4000f8e02ff */
[----:B------:R-:W-:Y:S02]  /*0280*/  UIMAD UR8, UR4, UR8, URZ ;  /* 0x00000008040872a4 */ /* 0x000fe4000f8e02ff */
[----:B------:R-:W-:-:S04]  /*0290*/  UIADD3 UR4, UPT, UPT, UR4, 0x1, URZ ;  /* 0x0000000104047890 */ /* 0x000fc8000fffe0ff */
[----:B-1----:R-:W-:-:S03]  /*02a0*/  UISETP.NE.AND UP0, UPT, UR4, UR5, UPT ;  /* 0x000000050400728c */ /* 0x002fc6000bf05270 */
[----:B--234-:R-:W-:-:S08]  /*02b0*/  UMOV UR5, URZ ;  /* 0x000000ff00057c82 */ /* 0x01cfd00008000000 */
.L_x_146:
[----:B0-----:R-:W0:Y:S01]  /*02c0*/  LDC R18, c[0x0][0x3a4] ;  /* 0x0000e900ff127b82 */ /* 0x001e220000000800 */
[----:B-1----:R-:W1:Y:S01]  /*02d0*/  LDCU UR12, c[0x0][0x3a0] ;  /* 0x00007400ff0c77ac */ /* 0x002e620008000800 */
[----:B------:R-:W-:Y:S01]  /*02e0*/  MOV R7, UR5 ;  /* 0x0000000500077c02 */ /* 0x000fe20008000f00 */
[----:B------:R-:W-:Y:S01]  /*02f0*/  HFMA2 R16, -RZ, RZ, 0, 0 ;  /* 0x00000000ff107431 */ /* 0x000fe200000001ff */
[----:B------:R-:W-:-:S04]  /*0300*/  UIADD3 UR5, UPT, UPT, UR5, 0x1, URZ ;  /* 0x0000000105057890 */ /* 0x000fc8000fffe0ff */
[----:B-1----:R-:W-:Y:S01]  /*0310*/  UISETP.NE.AND UP1, UPT, UR5, UR12, UPT ;  /* 0x0000000c0500728c */ /* 0x002fe2000bf25270 */
[----:B0-234-:R-:W-:-:S10]  /*0320*/  IMAD R18, R18, UR7, RZ ;  /* 0x0000000712127c24 */ /* 0x01dfd4000f8e02ff */
.L_x_145:
[----:B0-----:R-:W0:Y:S01]  /*0330*/  LDCU UR12, c[0x0][0x380] ;  /* 0x00007000ff0c77ac */ /* 0x001e220008000800 */
[----:B------:R-:W-:Y:S01]  /*0340*/  BSSY.RECONVERGENT B0, `(.L_x_133) ;  /* 0x0000042000007945 */ /* 0x000fe20003800200 */
[----:B0-----:R-:W-:-:S13]  /*0350*/  ISETP.GE.AND P0, PT, R6, UR12, PT ;  /* 0x0000000c06007c0c */ /* 0x001fda000bf06270 */
[----:B-1234-:R-:W-:Y:S05]  /*0360*/  @P0 BRA `(.L_x_134) ;  /* 0x0000000000fc0947 */ /* 0x01efea0003800000 */
[----:B------:R-:W-:Y:S02]  /*0370*/  IMAD R17, R18, R7, UR8 ;  /* 0x0000000812117e24 */ /* 0x000fe4000f8e0207 */
[----:B------:R-:W-:-:S07]  /*0380*/  IMAD.MOV.U32 R19, RZ, RZ, R6 ;  /* 0x000000ffff137224 */ /* 0x000fce00078e0006 */
.L_x_144:
[----:B0-----:R-:W0:Y:S01]  /*0390*/  LDCU UR12, c[0x0][0x384] ;  /* 0x00007080ff0c77ac */ /* 0x001e220008000800 */
[----:B------:R-:W-:Y:S01]  /*03a0*/  BSSY.RECONVERGENT B1, `(.L_x_135) ;  /* 0x0000037000017945 */ /* 0x000fe20003800200 */
[----:B0-----:R-:W-:-:S13]  /*03b0*/  ISETP.GE.AND P0, PT, R5, UR12, PT ;  /* 0x0000000c05007c0c */ /* 0x001fda000bf06270 */
[----:B-1234-:R-:W-:Y:S05]  /*03c0*/  @P0 BRA `(.L_x_136) ;  /* 0x0000000000d00947 */ /* 0x01efea0003800000 */
[----:B------:R-:W0:Y:S01]  /*03d0*/  LDCU UR12, c[0x0][0x3a8] ;  /* 0x00007500ff0c77ac */ /* 0x000e220008000800 */
[----:B------:R-:W-:Y:S01]  /*03e0*/  IMAD R22, R16, UR7, R17 ;  /* 0x0000000710167c24 */ /* 0x000fe2000f8e0211 */
[----:B------:R-:W-:Y:S01]  /*03f0*/  MOV R21, R5 ;  /* 0x0000000500157202 */ /* 0x000fe20000000f00 */
[----:B------:R-:W1:Y:S01]  /*0400*/  LDCU UR13, c[0x0][0x38c] ;  /* 0x00007180ff0d77ac */ /* 0x000e620008000800 */
[----:B------:R-:W2:Y:S01]  /*0410*/  LDCU UR14, c[0x0][0x3c4] ;  /* 0x00007880ff0e77ac */ /* 0x000ea20008000800 */
[----:B0-----:R-:W-:-:S05]  /*0420*/  IMAD R20, R7, UR12, R19 ;  /* 0x0000000c07147c24 */ /* 0x001fca000f8e0213 */
[----:B-1----:R-:W-:-:S04]  /*0430*/  ISETP.GE.AND P0, PT, R20, UR13, PT ;  /* 0x0000000d14007c0c */ /* 0x002fc8000bf06270 */
[----:B--2---:R-:W-:-:S13]  /*0440*/  ISETP.LT.AND P0, PT, RZ, UR14, !P0 ;  /* 0x0000000eff007c0c */ /* 0x004fda000c701270 */
.L_x_143:
[----:B0-----:R-:W0:Y:S01]  /*0450*/  LDC R15, c[0x0][0x388] ;  /* 0x0000e200ff0f7b82 */ /* 0x001e220000000800 */
[----:B------:R-:W-:Y:S01]  /*0460*/  BSSY.RECONVERGENT B2, `(.L_x_137) ;  /* 0x0000026000027945 */ /* 0x000fe20003800200 */
[----:B0-----:R-:W-:-:S13]  /*0470*/  ISETP.GE.AND P1, PT, R4, R15, PT ;  /* 0x0000000f0400720c */ /* 0x001fda0003f26270 */
[----:B-1234-:R-:W-:Y:S05]  /*0480*/  @P1 BRA `(.L_x_138) ;  /* 0x00000000008c1947 */ /* 0x01efea0003800000 */
[----:B------:R-:W0:Y:S01]  /*0490*/  LDCU UR12, c[0x0][0x3ac] ;  /* 0x00007580ff0c77ac */ /* 0x000e220008000800 */
[----:B------:R-:W1:Y:S01]  /*04a0*/  LDC.64 R8, c[0x0][0x3b0] ;  /* 0x0000ec00ff087b82 */ /* 0x000e620000000a00 */
[----:B------:R-:W-:Y:S01]  /*04b0*/  IMAD R12, R19, UR6, R22 ;  /* 0x00000006130c7c24 */ /* 0x000fe2000f8e0216 */
[----:B------:R-:W-:Y:S01]  /*04c0*/  MOV R26, R4 ;  /* 0x00000004001a7202 */ /* 0x000fe20000000f00 */
[----:B------:R-:W2:Y:S02]  /*04d0*/  LDCU UR13, c[0x0][0x390] ;  /* 0x00007200ff0d77ac */ /* 0x000ea40008000800 */
[----:B------:R-:W-:Y:S01]  /*04e0*/  IMAD R23, R21, R15, R12 ;  /* 0x0000000f15177224 */ /* 0x000fe200078e020c */
[----:B------:R-:W3:Y:S02]  /*04f0*/  LDCU UR15, c[0x0][0x38c] ;  /* 0x00007180ff0f77ac */ /* 0x000ee40008000800 */
[----:B------:R-:W4:Y:S01]  /*0500*/  LDC.64 R10, c[0x0][0x3b8] ;  /* 0x0000ee00ff0a7b82 */ /* 0x000f220000000a00 */
[----:B------:R-:W5:Y:S01]  /*0510*/  LDCU UR14, c[0x0][0x3c0] ;  /* 0x00007800ff0e77ac */ /* 0x000f620008000800 */
[----:B0-----:R-:W-:-:S05]  /*0520*/  IMAD R13, R16, UR12, R21 ;  /* 0x0000000c100d7c24 */ /* 0x001fca000f8e0215 */
[----:B--2---:R-:W-:Y:S01]  /*0530*/  ISETP.GE.AND P1, PT, R13, UR13, PT ;  /* 0x0000000d0d007c0c */ /* 0x004fe2000bf26270 */
[C---:B---3--:R-:W-:Y:S01]  /*0540*/  IMAD R24, R20.reuse, UR15, R13 ;  /* 0x0000000f14187c24 */ /* 0x048fe2000f8e020d */
[----:B------:R-:W-:Y:S02]  /*0550*/  ISETP.LT.AND P4, PT, R20, UR15, PT ;  /* 0x0000000f14007c0c */ /* 0x000fe4000bf81270 */
[----:B-----5:R-:W-:Y:S01]  /*0560*/  ISETP.LT.AND P3, PT, RZ, UR14, !P1 ;  /* 0x0000000eff007c0c */ /* 0x020fe2000cf61270 */
[----:B------:R-:W-:-:S12]  /*0570*/  IMAD R24, R24, R15, UR9 ;  /* 0x0000000918187e24 */ /* 0x000fd8000f8e020f */
.L_x_142:
[----:B------:R-:W-:Y:S04]  /*0580*/  BSSY.RECONVERGENT B3, `(.L_x_139) ;  /* 0x000000f000037945 */ /* 0x000fe80003800200 */
[----:B0-23--:R-:W-:Y:S05]  /*0590*/  @!P1 BRA P4, `(.L_x_140) ;  /* 0x00000000001c9947 */ /* 0x00dfea0002000000 */
[----:B------:R-:W0:Y:S01]  /*05a0*/  LDC.64 R12, c[0x0][0x3b8] ;  /* 0x0000ee00ff0c7b82 */ /* 0x000e220000000a00 */
[----:B------:R-:W-:-:S04]  /*05b0*/  IMAD.IADD R15, R23, 0x1, R26 ;  /* 0x00000001170f7824 */ /* 0x000fc800078e021a */
[----:B0-----:R-:W-:-:S05]  /*05c0*/  IMAD.WIDE R12, R15, 0x2, R12 ;  /* 0x000000020f0c7825 */ /* 0x001fca00078e020c */
[----:B------:R2:W-:Y:S01]  /*05d0*/  @P3 STG.E.U16 desc[UR10][R12.64], RZ ;  /* 0x000000ff0c003986 */ /* 0x0005e2000c10150a */
[----:B------:R-:W-:Y:S05]  /*05e0*/  @!P0 BRA `(.L_x_141) ;  /* 0x0000000000208947 */ /* 0x000fea0003800000 */
[----:B------:R3:W-:Y:S01]  /*05f0*/  STG.E.U16 desc[UR10][R12.64], RZ ;  /* 0x000000ff0c007986 */ /* 0x0007e2000c10150a */
[----:B------:R-:W-:Y:S05]  /*0600*/  BRA `(.L_x_141) ;  /* 0x0000000000187947 */ /* 0x000fea0003800000 */
.L_x_140:
[----:B------:R-:W-:-:S05]  /*0610*/  IADD3 R13, PT, PT, R24, R26, RZ ;  /* 0x0000001a180d7210 */ /* 0x000fca0007ffe0ff */
[----:B-1----:R-:W-:-:S06]  /*0620*/  IMAD.WIDE R12, R13, 0x2, R8 ;  /* 0x000000020d0c7825 */ /* 0x002fcc00078e0208 */
[----:B------:R-:W2:Y:S01]  /*0630*/  LDG.E.U16 R13, desc[UR10][R12.64] ;  /* 0x0000000a0c0d7981 */ /* 0x000ea2000c1e1500 */
[----:B------:R-:W-:-:S05]  /*0640*/  IADD3 R15, PT, PT, R23, R26, RZ ;  /* 0x0000001a170f7210 */ /* 0x000fca0007ffe0ff */
[----:B----4-:R-:W-:-:S05]  /*0650*/  IMAD.WIDE R14, R15, 0x2, R10 ;  /* 0x000000020f0e7825 */ /* 0x010fca00078e020a */
[----:B--2---:R0:W-:Y:S02]  /*0660*/  STG.E.U16 desc[UR10][R14.64], R13 ;  /* 0x0000000d0e007986 */ /* 0x0041e4000c10150a */
.L_x_141:
[----:B------:R-:W-:Y:S05]  /*0670*/  BSYNC.RECONVERGENT B3 ;  /* 0x0000000000037941 */ /* 0x000fea0003800200 */
.L_x_139:
[----:B------:R-:W5:Y:S01]  /*0680*/  LDCU UR12, c[0x0][0x388] ;  /* 0x00007100ff0c77ac */ /* 0x000f620008000800 */
[----:B------:R-:W-:-:S05]  /*0690*/  IMAD.IADD R26, R3, 0x1, R26 ;  /* 0x00000001031a7824 */ /* 0x000fca00078e021a */
[----:B-----5:R-:W-:-:S13]  /*06a0*/  ISETP.GE.AND P2, PT, R26, UR12, PT ;  /* 0x0000000c1a007c0c */ /* 0x020fda000bf46270 */
[----:B------:R-:W-:Y:S05]  /*06b0*/  @!P2 BRA `(.L_x_142) ;  /* 0xfffffffc00b0a947 */ /* 0x000fea000383ffff */
.L_x_138:
[----:B------:R-:W-:Y:S05]  /*06c0*/  BSYNC.RECONVERGENT B2 ;  /* 0x0000000000027941 */ /* 0x000fea0003800200 */
.L_x_137:
[----:B------:R-:W5:Y:S01]  /*06d0*/  LDCU UR12, c[0x0][0x384] ;  /* 0x00007080ff0c77ac */ /* 0x000f620008000800 */
[----:B------:R-:W-:-:S04]  /*06e0*/  IADD3 R21, PT, PT, R2, R21, RZ ;  /* 0x0000001502157210 */ /* 0x000fc80007ffe0ff */
[----:B-----5:R-:W-:-:S13]  /*06f0*/  ISETP.GE.AND P1, PT, R21, UR12, PT ;  /* 0x0000000c15007c0c */ /* 0x020fda000bf26270 */
[----:B------:R-:W-:Y:S05]  /*0700*/  @!P1 BRA `(.L_x_143) ;  /* 0xfffffffc00509947 */ /* 0x000fea000383ffff */
.L_x_136:
[----:B------:R-:W-:Y:S05]  /*0710*/  BSYNC.RECONVERGENT B1 ;  /* 0x0000000000017941 */ /* 0x000fea0003800200 */
.L_x_135:
[----:B------:R-:W5:Y:S01]  /*0720*/  LDCU UR12, c[0x0][0x380] ;  /* 0x00007000ff0c77ac */ /* 0x000f620008000800 */
[----:B------:R-:W-:-:S04]  /*0730*/  IADD3 R19, PT, PT, R0, R19, RZ ;  /* 0x0000001300137210 */ /* 0x000fc80007ffe0ff */
[----:B-----5:R-:W-:-:S13]  /*0740*/  ISETP.GE.AND P0, PT, R19, UR12, PT ;  /* 0x0000000c13007c0c */ /* 0x020fda000bf06270 */
[----:B------:R-:W-:Y:S05]  /*0750*/  @!P0 BRA `(.L_x_144) ;  /* 0xfffffffc000c8947 */ /* 0x000fea000383ffff */
.L_x_134:
[----:B------:R-:W-:Y:S05]  /*0760*/  BSYNC.RECONVERGENT B0 ;  /* 0x0000000000007941 */ /* 0x000fea0003800200 */
.L_x_133:
[----:B------:R-:W5:Y:S01]  /*0770*/  LDCU UR12, c[0x0][0x3a4] ;  /* 0x00007480ff0c77ac */ /* 0x000f620008000800 */
[----:B------:R-:W-:-:S05]  /*0780*/  VIADD R16, R16, 0x1 ;  /* 0x0000000110107836 */ /* 0x000fca0000000000 */
[----:B-----5:R-:W-:-:S13]  /*0790*/  ISETP.NE.AND P0, PT, R16, UR12, PT ;  /* 0x0000000c10007c0c */ /* 0x020fda000bf05270 */
[----:B------:R-:W-:Y:S05]  /*07a0*/  @P0 BRA `(.L_x_145) ;  /* 0xfffffff800e00947 */ /* 0x000fea000383ffff */
[----:B------:R-:W-:Y:S05]  /*07b0*/  BRA.U UP1, `(.L_x_146) ;  /* 0xfffffff901c07547 */ /* 0x000fea000b83ffff */
[----:B------:R-:W-:Y:S05]  /*07c0*/  BRA.U UP0, `(.L_x_147) ;  /* 0xfffffff900a07547 */ /* 0x000fea000b83ffff */
[----:B------:R-:W-:Y:S05]  /*07d0*/  EXIT ;  /* 0x000000000000794d */ /* 0x000fea0003800000 */
.L_x_132:
[----:B------:R-:W-:-:S05]  /*07e0*/  UMOV UR4, URZ ;  /* 0x000000ff00047c82 */ /* 0x000fca0008000000 */
.L_x_159:
[----:B0-----:R-:W0:Y:S01]  /*07f0*/  LDC.64 R12, c[0x0][0x398] ;  /* 0x0000e600ff0c7b82 */ /* 0x001e220000000a00 */
[----:B------:R-:W-:Y:S01]  /*0800*/  UMOV UR5, URZ ;  /* 0x000000ff00057c82 */ /* 0x000fe20008000000 */
[--C-:B0-----:R-:W-:Y:S02]  /*0810*/  IMAD R7, R13, UR4, R4.reuse ;  /* 0x000000040d077c24 */ /* 0x101fe4000f8e0204 */
[----:B------:R-:W-:-:S07]  /*0820*/  IMAD R12, R12, UR4, R4 ;  /* 0x000000040c0c7c24 */ /* 0x000fce000f8e0204 */
.L_x_158:
[----:B0-----:R-:W0:Y:S01]  /*0830*/  LDCU UR7, c[0x0][0x3a0] ;  /* 0x00007400ff0777ac */ /* 0x001e220008000800 */
[----:B------:R-:W-:Y:S01]  /*0840*/  HFMA2 R13, -RZ, RZ, 0, 0 ;  /* 0x00000000ff0d7431 */ /* 0x000fe200000001ff */
[----:B------:R-:W-:Y:S01]  /*0850*/  UMOV UR6, UR5 ;  /* 0x0000000500067c82 */ /* 0x000fe20008000000 */
[----:B------:R-:W-:-:S04]  /*0860*/  UIADD3 UR5, UPT, UPT, UR5, 0x1, URZ ;  /* 0x0000000105057890 */ /* 0x000fc8000fffe0ff */
[----:B0-----:R-:W-:-:S11]  /*0870*/  UISETP.NE.AND UP0, UPT, UR5, UR7, UPT ;  /* 0x000000070500728c */ /* 0x001fd6000bf05270 */
.L_x_157:
[----:B0-----:R-:W0:Y:S01]  /*0880*/  LDCU UR7, c[0x0][0x380] ;  /* 0x00007000ff0777ac */ /* 0x001e220008000800 */
[----:B------:R-:W-:Y:S01]  /*0890*/  BSSY.RECONVERGENT B0, `(.L_x_148) ;  /* 0x0000034000007945 */ /* 0x000fe20003800200 */
[----:B0-----:R-:W-:-:S13]  /*08a0*/  ISETP.GE.AND P0, PT, R6, UR7, PT ;  /* 0x0000000706007c0c */ /* 0x001fda000bf06270 */
[----:B------:R-:W-:Y:S05]  /*08b0*/  @P0 BRA `(.L_x_149) ;  /* 0x0000000000c40947 */ /* 0x000fea0003800000 */
[----:B------:R-:W0:Y:S01]  /*08c0*/  LDC R16, c[0x0][0x3a4] ;  /* 0x0000e900ff107b82 */ /* 0x000e220000000800 */
[----:B------:R-:W1:Y:S01]  /*08d0*/  LDCU UR7, c[0x0][0x3ac] ;  /* 0x00007580ff0777ac */ /* 0x000e620008000800 */
[----:B------:R-:W-:Y:S01]  /*08e0*/  MOV R15, R6 ;  /* 0x00000006000f7202 */ /* 0x000fe20000000f00 */
[----:B-1----:R-:W-:Y:S02]  /*08f0*/  IMAD R14, R13, UR7, RZ ;  /* 0x000000070d0e7c24 */ /* 0x002fe4000f8e02ff */
[----:B0-----:R-:W-:-:S07]  /*0900*/  IMAD R16, R16, UR6, R13 ;  /* 0x0000000610107c24 */ /* 0x001fce000f8e020d */
.L_x_156:
[----:B0-----:R-:W0:Y:S01]  /*0910*/  LDCU UR7, c[0x0][0x384] ;  /* 0x00007080ff0777ac */ /* 0x001e220008000800 */
[----:B------:R-:W-:Y:S01]  /*0920*/  BSSY.RECONVERGENT B1, `(.L_x_150) ;  /* 0x0000026000017945 */ /* 0x000fe20003800200 */
[----:B0-----:R-:W-:-:S13]  /*0930*/  ISETP.GE.AND P0, PT, R5, UR7, PT ;  /* 0x0000000705007c0c */ /* 0x001fda000bf06270 */
[----:B------:R-:W-:Y:S05]  /*0940*/  @P0 BRA `(.L_x_151) ;  /* 0x00000000008c0947 */ /* 0x000fea0003800000 */
[----:B------:R-:W0:Y:S01]  /*0950*/  LDC R8, c[0x0][0x3a8] ;  /* 0x0000ea00ff087b82 */ /* 0x000e220000000800 */
[----:B------:R-:W1:Y:S01]  /*0960*/  LDCU UR8, c[0x0][0x380] ;  /* 0x00007000ff0877ac */ /* 0x000e620008000800 */
[----:B------:R-:W-:Y:S01]  /*0970*/  IMAD.MOV.U32 R17, RZ, RZ, R5 ;  /* 0x000000ffff117224 */ /* 0x000fe200078e0005 */
[----:B------:R-:W2:Y:S01]  /*0980*/  LDCU UR7, c[0x0][0x38c] ;  /* 0x00007180ff0777ac */ /* 0x000ea20008000800 */
[--C-:B-1----:R-:W-:Y:S02]  /*0990*/  IMAD R18, R16, UR8, R15.reuse ;  /* 0x0000000810127c24 */ /* 0x102fe4000f8e020f */
[----:B0-----:R-:W-:-:S04]  /*09a0*/  IMAD R9, R8, UR6, R15 ;  /* 0x0000000608097c24 */ /* 0x001fc8000f8e020f */
[----:B--2---:R-:W-:-:S07]  /*09b0*/  IMAD R20, R9, UR7, R14 ;  /* 0x0000000709147c24 */ /* 0x004fce000f8e020e */
.L_x_155:
[----:B0-----:R-:W0:Y:S01]  /*09c0*/  LDC R19, c[0x0][0x388] ;  /* 0x0000e200ff137b82 */ /* 0x001e220000000800 */
[----:B------:R-:W-:Y:S01]  /*09d0*/  BSSY.RECONVERGENT B2, `(.L_x_152) ;  /* 0x0000016000027945 */ /* 0x000fe20003800200 */
[----:B0-----:R-:W-:-:S13]  /*09e0*/  ISETP.GE.AND P0, PT, R4, R19, PT ;  /* 0x000000130400720c */ /* 0x001fda0003f06270 */
[----:B------:R-:W-:Y:S05]  /*09f0*/  @P0 BRA `(.L_x_153) ;  /* 0x00000000004c0947 */ /* 0x000fea0003800000 */
[----:B------:R-:W0:Y:S01]  /*0a00*/  LDCU UR7, c[0x0][0x384] ;  /* 0x00007080ff0777ac */ /* 0x000e220008000800 */
[----:B------:R-:W-:Y:S02]  /*0a10*/  IADD3 R8, PT, PT, R20, R17, RZ ;  /* 0x0000001114087210 */ /* 0x000fe40007ffe0ff */
[----:B------:R-:W-:-:S03]  /*0a20*/  MOV R22, R4 ;  /* 0x0000000400167202 */ /* 0x000fc60000000f00 */
[----:B------:R-:W-:Y:S02]  /*0a30*/  IMAD R21, R8, R19, R7 ;  /* 0x0000001308157224 */ /* 0x000fe400078e0207 */
[----:B0-----:R-:W-:-:S04]  /*0a40*/  IMAD R23, R18, UR7, R17 ;  /* 0x0000000712177c24 */ /* 0x001fc8000f8e0211 */
[----:B------:R-:W-:-:S07]  /*0a50*/  IMAD R23, R23, R19, R12 ;  /* 0x0000001317177224 */ /* 0x000fce00078e020c */
.L_x_154:
        /* <DEDUP_REMOVED lines=13> */
.L_x_153:
[----:B------:R-:W-:Y:S05]  /*0b30*/  BSYNC.RECONVERGENT B2 ;  /* 0x0000000000027941 */ /* 0x000fea0003800200 */
.L_x_152:
[----:B------:R-:W1:Y:S01]  /*0b40*/  LDCU UR7, c[0x0][0x384] ;  /* 0x00007080ff0777ac */ /* 0x000e620008000800 */
[----:B------:R-:W-:-:S05]  /*0b50*/  IMAD.IADD R17, R2, 0x1, R17 ;  /* 0x0000000102117824 */ /* 0x000fca00078e0211 */
[----:B-1----:R-:W-:-:S13]  /*0b60*/  ISETP.GE.AND P0, PT, R17, UR7, PT ;  /* 0x0000000711007c0c */ /* 0x002fda000bf06270 */
[----:B------:R-:W-:Y:S05]  /*0b70*/  @!P0 BRA `(.L_x_155) ;  /* 0xfffffffc00908947 */ /* 0x000fea000383ffff */
.L_x_151:
[----:B------:R-:W-:Y:S05]  /*0b80*/  BSYNC.RECONVERGENT B1 ;  /* 0x0000000000017941 */ /* 0x000fea0003800200 */
.L_x_150:
[----:B------:R-:W1:Y:S01]  /*0b90*/  LDCU UR7, c[0x0][0x380] ;  /* 0x00007000ff0777ac */ /* 0x000e620008000800 */
[----:B------:R-:W-:-:S04]  /*0ba0*/  IADD3 R15, PT, PT, R0, R15, RZ ;  /* 0x0000000f000f7210 */ /* 0x000fc80007ffe0ff */
[----:B-1----:R-:W-:-:S13]  /*0bb0*/  ISETP.GE.AND P0, PT, R15, UR7, PT ;  /* 0x000000070f007c0c */ /* 0x002fda000bf06270 */
[----:B------:R-:W-:Y:S05]  /*0bc0*/  @!P0 BRA `(.L_x_156) ;  /* 0xfffffffc00508947 */ /* 0x000fea000383ffff */
.L_x_149:
[----:B------:R-:W-:Y:S05]  /*0bd0*/  BSYNC.RECONVERGENT B0 ;  /* 0x0000000000007941 */ /* 0x000fea0003800200 */
.L_x_148:
        /* <DEDUP_REMOVED lines=11> */
.L_x_160:
        /* <DEDUP_REMOVED lines=15> */
.L_x_586:


//--------------------- .text.SwapUpperLowerFP16  --------------------------
	.section	.text.SwapUpperLowerFP16,"ax",@progbits
	.align	128
        .global         SwapUpperLowerFP16
        .type           SwapUpperLowerFP16,@function
        .size           SwapUpperLowerFP16,(.L_x_587 - SwapUpperLowerFP16)
        .other          SwapUpperLowerFP16,@"STO_CUDA_ENTRY STV_DEFAULT"
SwapUpperLowerFP16:
.text.SwapUpperLowerFP16:
[----:B------:R-:W-:Y:S01]  /*0000*/  LDC R1, c[0x0][0x37c] ;  /* 0x0000df00ff017b82 */ /* 0x000fe20000000800 */
[----:B------:R-:W0:Y:S01]  /*0010*/  LDCU UR4, c[0x0][0x398] ;  /* 0x00007300ff0477ac */ /* 0x000e220008000800 */
[----:B------:R-:W1:Y:S01]  /*0020*/  LDCU.64 UR6, c[0x0][0x358] ;  /* 0x00006b00ff0677ac */ /* 0x000e620008000a00 */
[----:B0-----:R-:W-:-:S09]  /*0030*/  UISETP.GE.AND UP0, UPT, UR4, 0x1, UPT ;  /* 0x000000010400788c */ /* 0x001fd2000bf06270 */
[----:B-1----:R-:W-:Y:S05]  /*0040*/  BRA.U !UP0, `(.L_x_161) ;  /* 0x0000000108bc7547 */ /* 0x002fea000b800000 */
[----:B------:R-:W0:Y:S01]  /*0050*/  S2R R0, SR_TID.X ;  /* 0x0000000000007919 */ /* 0x000e220000002100 */
[----:B------:R-:W0:Y:S01]  /*0060*/  S2UR UR5, SR_CTAID.X ;  /* 0x00000000000579c3 */ /* 0x000e220000002500 */
[----:B------:R-:W1:Y:S07]  /*0070*/  LDCU UR4, c[0x0][0x380] ;  /* 0x00007000ff0477ac */ /* 0x000e6e0008000800 */
[----:B------:R-:W0:Y:S01]  /*0080*/  LDC R17, c[0x0][0x360] ;  /* 0x0000d800ff117b82 */ /* 0x000e220000000800 */
[----:B-1----:R-:W-:-:S04]  /*0090*/  ULEA.HI UR4, UR4, UR4, URZ, 0x1 ;  /* 0x0000000404047291 */ /* 0x002fc8000f8f08ff */
[----:B------:R-:W-:Y:S01]  /*00a0*/  USHF.R.S32.HI UR4, URZ, 0x1, UR4 ;  /* 0x00000001ff047899 */ /* 0x000fe20008011404 */
[----:B0-----:R-:W-:-:S05]  /*00b0*/  IMAD R0, R17, UR5, R0 ;  /* 0x0000000511007c24 */ /* 0x001fca000f8e0200 */
[----:B------:R-:W-:-:S13]  /*00c0*/  ISETP.GE.AND P0, PT, R0, UR4, PT ;  /* 0x0000000400007c0c */ /* 0x000fda000bf06270 */
[----:B------:R-:W-:Y:S05]  /*00d0*/  @P0 EXIT ;  /* 0x000000000000094d */ /* 0x000fea0003800000 */
[----:B------:R-:W0:Y:S01]  /*00e0*/  S2R R14, SR_TID.Y ;  /* 0x00000000000e7919 */ /* 0x000e220000002200 */
[----:B------:R-:W0:Y:S01]  /*00f0*/  S2UR UR8, SR_CTAID.Y ;  /* 0x00000000000879c3 */ /* 0x000e220000002600 */
[----:B------:R-:W1:Y:S07]  /*0100*/  LDCU UR5, c[0x0][0x39c] ;  /* 0x00007380ff0577ac */ /* 0x000e6e0008000800 */
[----:B------:R-:W0:Y:S01]  /*0110*/  LDC R15, c[0x0][0x364] ;  /* 0x0000d900ff0f7b82 */ /* 0x000e220000000800 */
[----:B------:R-:W2:Y:S01]  /*0120*/  LDCU UR9, c[0x0][0x374] ;  /* 0x00006e80ff0977ac */ /* 0x000ea20008000800 */
[----:B------:R-:W3:Y:S01]  /*0130*/  LDCU UR10, c[0x0][0x370] ;  /* 0x00006e00ff0a77ac */ /* 0x000ee20008000800 */
[----:B-1----:R-:W-:-:S04]  /*0140*/  UISETP.GT.AND UP0, UPT, UR5, URZ, UPT ;  /* 0x000000ff0500728c */ /* 0x002fc8000bf04270 */
[----:B------:R-:W-:Y:S01]  /*0150*/  USEL UR5, UR4, URZ, !UP0 ;  /* 0x000000ff04057287 */ /* 0x000fe2000c000000 */
[----:B---3--:R-:W-:Y:S02]  /*0160*/  IMAD R17, R17, UR10, RZ ;  /* 0x0000000a11117c24 */ /* 0x008fe4000f8e02ff */
[C---:B0-----:R-:W-:Y:S02]  /*0170*/  IMAD R14, R15.reuse, UR8, R14 ;  /* 0x000000080f0e7c24 */ /* 0x041fe4000f8e020e */
[----:B--2---:R-:W-:-:S07]  /*0180*/  IMAD R15, R15, UR9, RZ ;  /* 0x000000090f0f7c24 */ /* 0x004fce000f8e02ff */
.L_x_165:
[----:B------:R-:W0:Y:S01]  /*0190*/  LDC.64 R2, c[0x0][0x380] ;  /* 0x0000e000ff027b82 */ /* 0x000e220000000a00 */
[----:B------:R-:W-:Y:S01]  /*01a0*/  IADD3 R21, PT, PT, R0, UR5, RZ ;  /* 0x0000000500157c10 */ /* 0x000fe2000fffe0ff */
[----:B------:R-:W-:Y:S03]  /*01b0*/  BSSY.RECONVERGENT B0, `(.L_x_162) ;  /* 0x0000014000007945 */ /* 0x000fe60003800200 */
[----:B------:R-:W-:Y:S02]  /*01c0*/  VIMNMX R5, PT, PT, R21, R0, !PT ;  /* 0x0000000015057248 */ /* 0x000fe40007fe0100 */
[----:B0-----:R-:W-:-:S04]  /*01d0*/  ISETP.GE.AND P0, PT, R14, R3, PT ;  /* 0x000000030e00720c */ /* 0x001fc80003f06270 */
[----:B------:R-:W-:-:S13]  /*01e0*/  ISETP.GE.OR P0, PT, R5, R2, P0 ;  /* 0x000000020500720c */ /* 0x000fda0000706670 */
[----:B--2---:R-:W-:Y:S05]  /*01f0*/  @P0 BRA `(.L_x_163) ;  /* 0x00000000003c0947 */ /* 0x004fea0003800000 */
[----:B------:R-:W0:Y:S01]  /*0200*/  LDC.64 R4, c[0x0][0x388] ;  /* 0x0000e200ff047b82 */ /* 0x000e220000000a00 */
[----:B------:R-:W-:-:S07]  /*0210*/  MOV R2, R14 ;  /* 0x0000000e00027202 */ /* 0x000fce0000000f00 */
[----:B------:R-:W1:Y:S02]  /*0220*/  LDC.64 R6, c[0x0][0x390] ;  /* 0x0000e400ff067b82 */ /* 0x000e640000000a00 */
.L_x_164:
[-CC-:B--2---:R-:W-:Y:S02]  /*0230*/  IMAD R11, R21, R3.reuse, R2.reuse ;  /* 0x00000003150b7224 */ /* 0x184fe400078e0202 */
[----:B------:R-:W-:Y:S02]  /*0240*/  IMAD R13, R0, R3, R2 ;  /* 0x00000003000d7224 */ /* 0x000fe400078e0202 */
[----:B-1----:R-:W-:-:S04]  /*0250*/  IMAD.WIDE R10, R11, 0x2, R6 ;  /* 0x000000020b0a7825 */ /* 0x002fc800078e0206 */
[C---:B0-----:R-:W-:Y:S02]  /*0260*/  IMAD.WIDE R8, R13.reuse, 0x2, R4 ;  /* 0x000000020d087825 */ /* 0x041fe400078e0204 */
[----:B------:R-:W2:Y:S04]  /*0270*/  LDG.E.U16 R11, desc[UR6][R10.64] ;  /* 0x000000060a0b7981 */ /* 0x000ea8000c1e1500 */
[----:B------:R-:W3:Y:S01]  /*0280*/  LDG.E.U16 R19, desc[UR6][R8.64] ;  /* 0x0000000608137981 */ /* 0x000ee2000c1e1500 */
[----:B------:R-:W-:Y:S01]  /*0290*/  IMAD.WIDE R12, R13, 0x2, R6 ;  /* 0x000000020d0c7825 */ /* 0x000fe200078e0206 */
[----:B------:R-:W-:-:S04]  /*02a0*/  IADD3 R2, PT, PT, R15, R2, RZ ;  /* 0x000000020f027210 */ /* 0x000fc80007ffe0ff */
[----:B------:R-:W-:Y:S01]  /*02b0*/  ISETP.GE.AND P0, PT, R2, R3, PT ;  /* 0x000000030200720c */ /* 0x000fe20003f06270 */
[----:B--2---:R2:W-:Y:S04]  /*02c0*/  STG.E.U16 desc[UR6][R8.64], R11 ;  /* 0x0000000b08007986 */ /* 0x0045e8000c101506 */
[----:B---3--:R2:W-:Y:S08]  /*02d0*/  STG.E.U16 desc[UR6][R12.64], R19 ;  /* 0x000000130c007986 */ /* 0x0085f0000c101506 */
[----:B------:R-:W-:Y:S05]  /*02e0*/  @!P0 BRA `(.L_x_164) ;  /* 0xfffffffc00d08947 */ /* 0x000fea000383ffff */
.L_x_163:
[----:B------:R-:W-:Y:S05]  /*02f0*/  BSYNC.RECONVERGENT B0 ;  /* 0x0000000000007941 */ /* 0x000fea0003800200 */
.L_x_162:
[----:B------:R-:W-:-:S04]  /*0300*/  IADD3 R0, PT, PT, R17, R0, RZ ;  /* 0x0000000011007210 */ /* 0x000fc80007ffe0ff */
[----:B------:R-:W-:-:S13]  /*0310*/  ISETP.GE.AND P0, PT, R0, UR4, PT ;  /* 0x0000000400007c0c */ /* 0x000fda000bf06270 */
[----:B------:R-:W-:Y:S05]  /*0320*/  @!P0 BRA `(.L_x_165) ;  /* 0xfffffffc00988947 */ /* 0x000fea000383ffff */
[----:B------:R-:W-:Y:S05]  /*0330*/  EXIT ;  /* 0x000000000000794d */ /* 0x000fea0003800000 */
.L_x_161:
        /* <DEDUP_REMOVED lines=10> */
[----:B------:R-:W0:Y:S08]  /*03e0*/  S2UR UR9, SR_CTAID.Y ;  /* 0x00000000000979c3 */ /* 0x000e300000002600 */
[----:B------:R-:W0:Y:S01]  /*03f0*/  LDC R15, c[0x0][0x364] ;  /* 0x0000d900ff0f7b82 */ /* 0x000e220000000800 */
[----:B------:R-:W1:Y:S01]  /*0400*/  LDCU UR5, c[0x0][0x374] ;  /* 0x00006e80ff0577ac */ /* 0x000e620008000800 */
[----:B------:R-:W2:Y:S02]  /*0410*/  LDCU UR8, c[0x0][0x370] ;  /* 0x00006e00ff0877ac */ /* 0x000ea40008000800 */
[----:B--2---:R-:W-:-:S02]  /*0420*/  IMAD R17, R17, UR8, RZ ;  /* 0x0000000811117c24 */ /* 0x004fc4000f8e02ff */
[C---:B0-----:R-:W-:Y:S02]  /*0430*/  IMAD R14, R15.reuse, UR9, R14 ;  /* 0x000000090f0e7c24 */ /* 0x041fe4000f8e020e */
[----:B-1----:R-:W-:-:S07]  /*0440*/  IMAD R15, R15, UR5, RZ ;  /* 0x000000050f0f7c24 */ /* 0x002fce000f8e02ff */
.L_x_169:
[----:B0-----:R-:W0:Y:S01]  /*0450*/  LDC.64 R2, c[0x0][0x380] ;  /* 0x0000e000ff027b82 */ /* 0x001e220000000a00 */
[----:B------:R-:W-:Y:S01]  /*0460*/  IADD3 R21, PT, PT, R0, UR4, RZ ;  /* 0x0000000400157c10 */ /* 0x000fe2000fffe0ff */
[----:B------:R-:W-:Y:S01]  /*0470*/  BSSY.RECONVERGENT B0, `(.L_x_166) ;  /* 0x0000016000007945 */ /* 0x000fe20003800200 */
[----:B0-----:R-:W-:-:S04]  /*0480*/  ISETP.GE.AND P0, PT, R14, R3, PT ;  /* 0x000000030e00720c */ /* 0x001fc80003f06270 */
[----:B------:R-:W-:-:S13]  /*0490*/  ISETP.GE.OR P0, PT, R21, R2, P0 ;  /* 0x000000021500720c */ /* 0x000fda0000706670 */
[----:B------:R-:W-:Y:S05]  /*04a0*/  @P0 BRA `(.L_x_167) ;  /* 0x0000000000480947 */ /* 0x000fea0003800000 */
[----:B------:R-:W0:Y:S01]  /*04b0*/  LDCU UR5, c[0x0][0x39c] ;  /* 0x00007380ff0577ac */ /* 0x000e220008000800 */
[----:B------:R-:W1:Y:S01]  /*04c0*/  LDC.64 R4, c[0x0][0x388] ;  /* 0x0000e200ff047b82 */ /* 0x000e620000000a00 */
[----:B------:R-:W-:-:S07]  /*04d0*/  MOV R2, R14 ;  /* 0x0000000e00027202 */ /* 0x000fce0000000f00 */
[----:B------:R-:W2:Y:S01]  /*04e0*/  LDC.64 R6, c[0x0][0x390] ;  /* 0x0000e400ff067b82 */ /* 0x000ea20000000a00 */
[----:B0-----:R-:W-:-:S04]  /*04f0*/  ISETP.LT.AND P0, PT, RZ, UR5, PT ;  /* 0x00000005ff007c0c */ /* 0x001fc8000bf01270 */
[----:B------:R-:W-:-:S09]  /*0500*/  SEL R16, R0, R21, P0 ;  /* 0x0000001500107207 */ /* 0x000fd20000000000 */
.L_x_168:
[-CC-:B0-----:R-:W-:Y:S02]  /*0510*/  IMAD R11, R16, R3.reuse, R2.reuse ;  /* 0x00000003100b7224 */ /* 0x181fe400078e0202 */
[----:B------:R-:W-:Y:S02]  /*0520*/  IMAD R13, R21, R3, R2 ;  /* 0x00000003150d7224 */ /* 0x000fe400078e0202 */
[----:B--2---:R-:W-:-:S04]  /*0530*/  IMAD.WIDE R10, R11, 0x2, R6 ;  /* 0x000000020b0a7825 */ /* 0x004fc800078e0206 */
[C---:B-1----:R-:W-:Y:S02]  /*0540*/  IMAD.WIDE R8, R13.reuse, 0x2, R4 ;  /* 0x000000020d087825 */ /* 0x042fe400078e0204 */
        /* <DEDUP_REMOVED lines=8> */
.L_x_167:
[----:B------:R-:W-:Y:S05]  /*05d0*/  BSYNC.RECONVERGENT B0 ;  /* 0x0000000000007941 */ /* 0x000fea0003800200 */
.L_x_166:
[----:B------:R-:W-:-:S04]  /*05e0*/  IADD3 R0, PT, PT, R17, R0, RZ ;  /* 0x0000000011007210 */ /* 0x000fc80007ffe0ff */
[----:B------:R-:W-:-:S13]  /*05f0*/  ISETP.GE.AND P0, PT, R0, UR4, PT ;  /* 0x0000000400007c0c */ /* 0x000fda000bf06270 */
[----:B------:R-:W-:Y:S05]  /*0600*/  @!P0 BRA `(.L_x_169) ;  /* 0xfffffffc00908947 */ /* 0x000fea000383ffff */
[----:B------:R-:W-:Y:S05]  /*0610*/  EXIT ;  /* 0x000000000000794d */ /* 0x000fea0003800000 */
.L_x_170:
        /* <DEDUP_REMOVED lines=14> */
.L_x_587:


//--------------------- .text.SwapEveryOtherFP16  --------------------------
	.section	.text.SwapEveryOtherFP16,"ax",@progbits
	.align	128
        .global         SwapEveryOtherFP16
        .type           SwapEveryOtherFP16,@function
        .size           SwapEveryOtherFP16,(.L_x_588 - SwapEveryOtherFP16)
        .other          SwapEveryOtherFP16,@"STO_CUDA_ENTRY STV_DEFAULT"
SwapEveryOtherFP16:
.text.SwapEveryOtherFP16:
[----:B------:R-:W-:Y:S08]  /*0000*/  LDC R1, c[0x0][0x37c] ;  /* 0x0000df00ff017b82 */ /* 0x000ff00000000800 */
[----:B------:R-:W0:Y:S01]  /*0010*/  LDC R0, c[0x0][0x384] ;  /* 0x0000e100ff007b82 */ /* 0x000e220000000800 */
[----:B------:R-:W0:Y:S02]  /*0020*/  LDCU UR4, c[0x0][0x398] ;  /* 0x00007300ff0477ac */ /* 0x000e240008000800 */
[----:B0-----:R-:W-:-:S13]  /*0030*/  ISETP.LE.AND P0, PT, R0, UR4, PT ;  /* 0x0000000400007c0c */ /* 0x001fda000bf03270 */
[----:B------:R-:W-:Y:S05]  /*0040*/  @P0 EXIT ;  /* 0x000000000000094d */ /* 0x000fea0003800000 */
[----:B------:R-:W0:Y:S01]  /*0050*/  S2R R4, SR_TID.X ;  /* 0x0000000000047919 */ /* 0x000e220000002100 */
[----:B------:R-:W1:Y:S01]  /*0060*/  LDC R0, c[0x0][0x380] ;  /* 0x0000e000ff007b82 */ /* 0x000e620000000800 */
[----:B------:R-:W2:Y:S01]  /*0070*/  LDCU UR5, c[0x0][0x360] ;  /* 0x00006c00ff0577ac */ /* 0x000ea20008000800 */
[----:B------:R-:W3:Y:S06]  /*0080*/  LDCU UR6, c[0x0][0x370] ;  /* 0x00006e00ff0677ac */ /* 0x000eec0008000800 */
[----:B------:R-:W2:Y:S01]  /*0090*/  S2UR UR4, SR_CTAID.X ;  /* 0x00000000000479c3 */ /* 0x000ea20000002500 */
[----:B------:R-:W4:Y:S01]  /*00a0*/  LDCU UR7, c[0x0][0x398] ;  /* 0x00007300ff0777ac */ /* 0x000f220008000800 */
[----:B------:R-:W0:Y:S01]  /*00b0*/  LDCU.64 UR8, c[0x0][0x358] ;  /* 0x00006b00ff0877ac */ /* 0x000e220008000a00 */
[----:B-1----:R-:W-:-:S02]  /*00c0*/  LOP3.LUT R2, R0, 0x1, RZ, 0xc0, !PT ;  /* 0x0000000100027812 */ /* 0x002fc400078ec0ff */
[----:B------:R-:W-:Y:S02]  /*00d0*/  LEA.HI R5, R0, R0, RZ, 0x1 ;  /* 0x0000000000057211 */ /* 0x000fe400078f08ff */
[----:B------:R-:W-:Y:S02]  /*00e0*/  ISETP.NE.U32.AND P0, PT, R2, 0x1, PT ;  /* 0x000000010200780c */ /* 0x000fe40003f05070 */
[----:B------:R-:W-:Y:S01]  /*00f0*/  SHF.R.S32.HI R5, RZ, 0x1, R5 ;  /* 0x00000001ff057819 */ /* 0x000fe20000011405 */
[----:B0-----:R-:W-:Y:S01]  /*0100*/  IMAD.MOV R2, RZ, RZ, -R4 ;  /* 0x000000ffff027224 */ /* 0x001fe200078e0a04 */
[----:B--2---:R-:W-:Y:S02]  /*0110*/  UIMAD UR4, UR5, UR4, URZ ;  /* 0x00000004050472a4 */ /* 0x004fe4000f8e02ff */
[----:B---3--:R-:W-:-:S04]  /*0120*/  UIMAD UR5, UR5, UR6, URZ ;  /* 0x00000006050572a4 */ /* 0x008fc8000f8e02ff */
[----:B------:R-:W-:Y:S01]  /*0130*/  ISETP.EQ.AND P0, PT, R2, UR4, !P0 ;  /* 0x0000000402007c0c */ /* 0x000fe2000c702270 */
[----:B----4-:R-:W-:-:S12]  /*0140*/  VIADD R4, R4, UR4 ;  /* 0x0000000404047c36 */ /* 0x010fd80008000000 */
.L_x_174:
[----:B0-----:R-:W0:Y:S01]  /*0150*/  @P0 LDC R3, c[0x0][0x380] ;  /* 0x0000e000ff030b82 */ /* 0x001e220000000800 */
[----:B------:R-:W-:Y:S07]  /*0160*/  BSSY.RECONVERGENT B0, `(.L_x_171) ;  /* 0x000001a000007945 */ /* 0x000fee0003800200 */
[----:B------:R-:W1:Y:S01]  /*0170*/  @P0 LDC.64 R6, c[0x0][0x388] ;  /* 0x0000e200ff060b82 */ /* 0x000e620000000a00 */
[----:B0-----:R-:W-:-:S05]  /*0180*/  @P0 IMAD R2, R3, UR7, RZ ;  /* 0x0000000703020c24 */ /* 0x001fca000f8e02ff */
[----:B------:R-:W-:Y:S02]  /*0190*/  @P0 IADD3 R16, P1, PT, R2, R3, RZ ;  /* 0x0000000302100210 */ /* 0x000fe40007f3e0ff */
[----:B------:R-:W-:-:S03]  /*01a0*/  @P0 SHF.R.S32.HI R3, RZ, 0x1f, R2 ;  /* 0x0000001fff030819 */ /* 0x000fc60000011402 */
[----:B------:R-:W-:Y:S01]  /*01b0*/  @P0 IMAD.SHL.U32 R19, R16, 0x2, RZ ;  /* 0x0000000210130824 */ /* 0x000fe200078e00ff */
[----:B------:R-:W-:Y:S02]  /*01c0*/  @P0 LEA.HI.X.SX32 R3, R0, R3, 0x1, P1 ;  /* 0x0000000300030211 */ /* 0x000fe400008f0eff */
[----:B------:R-:W-:Y:S02]  /*01d0*/  ISETP.GE.AND P1, PT, R4, R5, PT ;  /* 0x000000050400720c */ /* 0x000fe40003f26270 */
[----:B------:R-:W-:Y:S02]  /*01e0*/  @P0 SHF.L.U64.HI R16, R16, 0x1, R3 ;  /* 0x0000000110100819 */ /* 0x000fe40000010203 */
[----:B-1----:R-:W-:-:S05]  /*01f0*/  @P0 IADD3 R2, P2, PT, R19, R6, RZ ;  /* 0x0000000613020210 */ /* 0x002fca0007f5e0ff */
[----:B------:R-:W-:-:S04]  /*0200*/  @P0 IMAD.X R3, R16, 0x1, R7, P2 ;  /* 0x0000000110030824 */ /* 0x000fc800010e0607 */
[----:B--2---:R-:W-:Y:S05]  /*0210*/  @P1 BRA `(.L_x_172) ;  /* 0x0000000000381947 */ /* 0x004fea0003800000 */
[----:B------:R-:W0:Y:S01]  /*0220*/  LDC.64 R8, c[0x0][0x388] ;  /* 0x0000e200ff087b82 */ /* 0x000e220000000a00 */
[----:B------:R-:W-:Y:S02]  /*0230*/  IMAD R21, R5, UR7, RZ ;  /* 0x0000000705157c24 */ /* 0x000fe4000f8e02ff */
[----:B------:R-:W-:-:S05]  /*0240*/  IMAD.MOV.U32 R14, RZ, RZ, R4 ;  /* 0x000000ffff0e7224 */ /* 0x000fca00078e0004 */
[----:B------:R-:W1:Y:S02]  /*0250*/  LDC.64 R6, c[0x0][0x390] ;  /* 0x0000e400ff067b82 */ /* 0x000e640000000a00 */
.L_x_173:
[----:B--2---:R-:W-:-:S04]  /*0260*/  IMAD.IADD R13, R21, 0x1, R14 ;  /* 0x00000001150d7824 */ /* 0x004fc800078e020e */
[----:B-1----:R-:W-:-:S04]  /*0270*/  IMAD.WIDE R10, R13, 0x4, R6 ;  /* 0x000000040d0a7825 */ /* 0x002fc800078e0206 */
[----:B0-----:R-:W-:Y:S01]  /*0280*/  IMAD.WIDE R12, R13, 0x4, R8 ;  /* 0x000000040d0c7825 */ /* 0x001fe200078e0208 */
[----:B------:R-:W2:Y:S04]  /*0290*/  LDG.E R17, desc[UR8][R10.64] ;  /* 0x000000080a117981 */ /* 0x000ea8000c1e1900 */
[----:B------:R-:W3:Y:S01]  /*02a0*/  LDG.E R15, desc[UR8][R12.64] ;  /* 0x000000080c0f7981 */ /* 0x000ee2000c1e1900 */
[----:B------:R-:W-:-:S05]  /*02b0*/  VIADD R14, R14, UR5 ;  /* 0x000000050e0e7c36 */ /* 0x000fca0008000000 */
[----:B------:R-:W-:Y:S01]  /*02c0*/  ISETP.GE.AND P1, PT, R14, R5, PT ;  /* 0x000000050e00720c */ /* 0x000fe20003f26270 */
[----:B--2---:R2:W-:Y:S04]  /*02d0*/  STG.E desc[UR8][R12.64], R17 ;  /* 0x000000110c007986 */ /* 0x0045e8000c101908 */
[----:B---3--:R2:W-:Y:S08]  /*02e0*/  STG.E desc[UR8][R10.64], R15 ;  /* 0x0000000f0a007986 */ /* 0x0085f0000c101908 */
[----:B------:R-:W-:Y:S05]  /*02f0*/  @!P1 BRA `(.L_x_173) ;  /* 0xfffffffc00d89947 */ /* 0x000fea000383ffff */
.L_x_172:
[----:B------:R-:W-:Y:S05]  /*0300*/  BSYNC.RECONVERGENT B0 ;  /* 0x0000000000007941 */ /* 0x000fea0003800200 */
.L_x_171:
[----:B------:R-:W3:Y:S01]  /*0310*/  @P0 LDG.E.U16 R3, desc[UR8][R2.64+-0x2] ;  /* 0xfffffe0802030981 */ /* 0x000ee2000c1e1500 */
[----:B------:R-:W0:Y:S01]  /*0320*/  @P0 LDC.64 R6, c[0x0][0x390] ;  /* 0x0000e400ff060b82 */ /* 0x000e220000000a00 */
[----:B------:R-:W1:Y:S01]  /*0330*/  LDCU UR4, c[0x0][0x39c] ;  /* 0x00007380ff0477ac */ /* 0x000e620008000800 */
[----:B------:R-:W4:Y:S01]  /*0340*/  LDCU UR6, c[0x0][0x384] ;  /* 0x00007080ff0677ac */ /* 0x000f220008000800 */
[----:B-1----:R-:W-:-:S04]  /*0350*/  UIADD3 UR7, UPT, UPT, UR7, UR4, URZ ;  /* 0x0000000407077290 */ /* 0x002fc8000fffe0ff */
[----:B----4-:R-:W-:Y:S01]  /*0360*/  UISETP.GE.AND UP0, UPT, UR7, UR6, UPT ;  /* 0x000000060700728c */ /* 0x010fe2000bf06270 */
[----:B0-----:R-:W-:-:S05]  /*0370*/  @P0 IADD3 R6, P1, PT, R19, R6, RZ ;  /* 0x0000000613060210 */ /* 0x001fca0007f3e0ff */
[----:B------:R-:W-:-:S05]  /*0380*/  @P0 IMAD.X R7, R16, 0x1, R7, P1 ;  /* 0x0000000110070824 */ /* 0x000fca00008e0607 */
[----:B---3--:R0:W-:Y:S01]  /*0390*/  @P0 STG.E.U16 desc[UR8][R6.64+-0x2], R3 ;  /* 0xfffffe0306000986 */ /* 0x0081e2000c101508 */
[----:B------:R-:W-:Y:S06]  /*03a0*/  BAR.SYNC.DEFER_BLOCKING 0x0 ;  /* 0x0000000000007b1d */ /* 0x000fec0000010000 */
[----:B------:R-:W-:Y:S05]  /*03b0*/  BRA.U !UP0, `(.L_x_174) ;  /* 0xfffffffd08647547 */ /* 0x000fea000b83ffff */
[----:B------:R-:W-:Y:S05]  /*03c0*/  EXIT ;  /* 0x000000000000794d */ /* 0x000fea0003800000 */
.L_x_175:
        /* <DEDUP_REMOVED lines=11> */
.L_x_588:


//--------------------- .text.TransposeFP16       --------------------------
	.section	.text.TransposeFP16,"ax",@progbits
	.align	128
        .global         TransposeFP16
        .type           TransposeFP16,@function
        .size           TransposeFP16,(.L_x_589 - TransposeFP16)
        .other          TransposeFP16,@"STO_CUDA_ENTRY STV_DEFAULT"
TransposeFP16:
.text.TransposeFP16:
        /* <DEDUP_REMOVED lines=9> */
[----:B------:R-:W1:Y:S01]  /*0090*/  LDCU UR5, c[0x0][0x370] ;  /* 0x00006e00ff0577ac */ /* 0x000e620008000800 */
[----:B------:R-:W2:Y:S01]  /*00a0*/  LDCU.64 UR14, c[0x0][0x358] ;  /* 0x00006b00ff0e77ac */ /* 0x000ea20008000a00 */
[----:B0-----:R-:W-:Y:S01]  /*00b0*/  UISETP.GT.AND UP0, UPT, UR4, URZ, UPT ;  /* 0x000000ff0400728c */ /* 0x001fe2000bf04270 */
[----:B-1----:R-:W-:-:S08]  /*00c0*/  IMAD R3, R3, UR5, RZ ;  /* 0x0000000503037c24 */ /* 0x002fd0000f8e02ff */
[----:B--2---:R-:W-:Y:S05]  /*00d0*/  BRA.U UP0, `(.L_x_176) ;  /* 0x0000000100247547 */ /* 0x004fea000b800000 */
[----:B------:R-:W0:Y:S08]  /*00e0*/  LDC.64 R4, c[0x0][0x388] ;  /* 0x0000e200ff047b82 */ /* 0x000e300000000a00 */
[----:B------:R-:W1:Y:S01]  /*00f0*/  LDC.64 R6, c[0x0][0x3a0] ;  /* 0x0000e800ff067b82 */ /* 0x000e620000000a00 */
[----:B0-----:R0:W5:Y:S02]  /*0100*/  LDG.E.U16 R9, desc[UR14][R4.64] ;  /* 0x0000000e04097981 */ /* 0x001164000c1e1500 */
.L_x_177:
[----:B01----:R-:W-:-:S04]  /*0110*/  IMAD.WIDE R4, R0, 0x2, R6 ;  /* 0x0000000200047825 */ /* 0x003fc800078e0206 */
[----:B------:R-:W-:Y:S01]  /*0120*/  IMAD.IADD R0, R3, 0x1, R0 ;  /* 0x0000000103007824 */ /* 0x000fe200078e0200 */
[----:B-----5:R2:W-:Y:S04]  /*0130*/  STG.E.U16 desc[UR14][R4.64], R9 ;  /* 0x0000000904007986 */ /* 0x0205e8000c10150e */
[----:B------:R-:W-:-:S13]  /*0140*/  ISETP.GE.AND P0, PT, R0, UR6, PT ;  /* 0x0000000600007c0c */ /* 0x000fda000bf06270 */
[----:B--2---:R-:W-:Y:S05]  /*0150*/  @!P0 BRA `(.L_x_177) ;  /* 0xfffffffc00ec8947 */ /* 0x004fea000383ffff */
[----:B------:R-:W-:Y:S05]  /*0160*/  EXIT ;  /* 0x000000000000794d */ /* 0x000fea0003800000 */
.L_x_176:
[----:B------:R-:W-:Y:S02]  /*0170*/  ULOP3.LUT UR12, UR4, 0x7ffffff8, URZ, 0xc0, !UPT ;  /* 0x7ffffff8040c7892 */ /* 0x000fe4000f8ec0ff */
[----:B------:R-:W-:Y:S02]  /*0180*/  USHF.L.U32 UR13, UR4, 0x1, URZ ;  /* 0x00000001040d7899 */ /* 0x000fe400080006ff */
[----:B------:R-:W-:Y:S02]  /*0190*/  ULOP3.LUT UR10, UR4, 0x7, URZ, 0xc0, !UPT ;  /* 0x00000007040a7892 */ /* 0x000fe4000f8ec0ff */
[----:B------:R-:W-:Y:S02]  /*01a0*/  ULOP3.LUT UR11, UR4, 0x3, URZ, 0xc0, !UPT ;  /* 0x00000003040b7892 */ /* 0x000fe4000f8ec0ff */
[----:B------:R-:W-:Y:S02]  /*01b0*/  USHF.R.S32.HI UR4, URZ, 0x1f, UR4 ;  /* 0x0000001fff047899 */ /* 0x000fe40008011404 */
[----:B------:R-:W-:-:S02]  /*01c0*/  UIADD3 UR17, UPT, UPT, -UR12, URZ, URZ ;  /* 0x000000ff0c117290 */ /* 0x000fc4000fffe1ff */
[----:B------:R-:W-:-:S12]  /*01d0*/  USHF.R.S32.HI UR16, URZ, 0x1f, UR13 ;  /* 0x0000001fff107899 */ /* 0x000fd8000801140d */
.L_x_183:
[----:B0-----:R-:W0:Y:S01]  /*01e0*/  LDCU UR6, c[0x0][0x398] ;  /* 0x00007300ff0677ac */ /* 0x001e220008000800 */
[----:B------:R-:W-:Y:S01]  /*01f0*/  IMAD.MOV.U32 R4, RZ, RZ, RZ ;  /* 0x000000ffff047224 */ /* 0x000fe200078e00ff */
[----:B------:R-:W-:Y:S01]  /*0200*/  MOV R5, R0 ;  /* 0x0000000000057202 */ /* 0x000fe20000000f00 */
[----:B------:R-:W-:Y:S01]  /*0210*/  IMAD.MOV.U32 R6, RZ, RZ, RZ ;  /* 0x000000ffff067224 */ /* 0x000fe200078e00ff */
[----:B0-----:R-:W-:-:S09]  /*0220*/  UISETP.GE.U32.AND UP0, UPT, UR6, 0x8, UPT ;  /* 0x000000080600788c */ /* 0x001fd2000bf06070 */
[----:B------:R-:W-:Y:S05]  /*0230*/  BRA.U !UP0, `(.L_x_178) ;  /* 0x0000001108507547 */ /* 0x000fea000b800000 */
[----:B------:R-:W0:Y:S01]  /*0240*/  LDCU.64 UR8, c[0x0][0x390] ;  /* 0x00007200ff0877ac */ /* 0x000e220008000a00 */
[----:B------:R-:W1:Y:S01]  /*0250*/  LDC.64 R14, c[0x0][0x390] ;  /* 0x0000e400ff0e7b82 */ /* 0x000e620000000a00 */
[----:B------:R-:W-:Y:S01]  /*0260*/  IMAD.MOV.U32 R6, RZ, RZ, RZ ;  /* 0x000000ffff067224 */ /* 0x000fe200078e00ff */
[----:B------:R-:W-:Y:S01]  /*0270*/  MOV R4, UR17 ;  /* 0x0000001100047c02 */ /* 0x000fe20008000f00 */
[----:B------:R-:W-:Y:S01]  /*0280*/  IMAD.MOV.U32 R5, RZ, RZ, R0 ;  /* 0x000000ffff057224 */ /* 0x000fe200078e0000 */
[----:B0-----:R-:W-:Y:S02]  /*0290*/  ULEA UR7, UP0, UR6, UR8, 0x2 ;  /* 0x0000000806077291 */ /* 0x001fe4000f8010ff */
[----:B------:R-:W-:Y:S02]  /*02a0*/  ULEA UR5, UP1, UR13, UR8, 0x2 ;  /* 0x000000080d057291 */ /* 0x000fe4000f8210ff */
[----:B------:R-:W-:Y:S02]  /*02b0*/  ULEA.HI.X UR8, UR6, UR9, UR4, 0x2, UP0 ;  /* 0x0000000906087291 */ /* 0x000fe400080f1404 */
[----:B------:R-:W-:-:S02]  /*02c0*/  ULEA.HI.X UR6, UR13, UR9, UR16, 0x2, UP1 ;  /* 0x000000090d067291 */ /* 0x000fc400088f1410 */
[----:B------:R-:W-:Y:S02]  /*02d0*/  UIADD3 UR7, UP0, UPT, UR7, 0x10, URZ ;  /* 0x0000001007077890 */ /* 0x000fe4000ff1e0ff */
[----:B------:R-:W-:Y:S02]  /*02e0*/  UIADD3 UR5, UP1, UPT, UR5, 0x10, URZ ;  /* 0x0000001005057890 */ /* 0x000fe4000ff3e0ff */
[----:B------:R-:W-:Y:S02]  /*02f0*/  UIADD3.X UR8, UPT, UPT, URZ, UR8, URZ, UP0, !UPT ;  /* 0x00000008ff087290 */ /* 0x000fe400087fe4ff */
[----:B------:R-:W-:Y:S01]  /*0300*/  UIADD3.X UR6, UPT, UPT, URZ, UR6, URZ, UP1, !UPT ;  /* 0x00000006ff067290 */ /* 0x000fe20008ffe4ff */
[----:B------:R-:W-:Y:S01]  /*0310*/  IMAD.U32 R12, RZ, RZ, UR7 ;  /* 0x00000007ff0c7e24 */ /* 0x000fe2000f8e00ff */
[----:B------:R-:W-:Y:S02]  /*0320*/  MOV R16, UR5 ;  /* 0x0000000500107c02 */ /* 0x000fe40008000f00 */
[----:B------:R-:W-:-:S02]  /*0330*/  IMAD.U32 R13, RZ, RZ, UR8 ;  /* 0x00000008ff0d7e24 */ /* 0x000fc4000f8e00ff */
[----:B------:R-:W-:-:S07]  /*0340*/  IMAD.U32 R17, RZ, RZ, UR6 ;  /* 0x00000006ff117e24 */ /* 0x000fce000f8e00ff */
.L_x_179:
[----:B------:R-:W2:Y:S04]  /*0350*/  LDG.E R8, desc[UR14][R12.64+-0x10] ;  /* 0xfffff00e0c087981 */ /* 0x000ea8000c1e1900 */
[----:B------:R-:W3:Y:S04]  /*0360*/  LDG.E R27, desc[UR14][R12.64+-0xc] ;  /* 0xfffff40e0c1b7981 */ /* 0x000ee8000c1e1900 */
[----:B------:R-:W4:Y:S04]  /*0370*/  LDG.E R18, desc[UR14][R12.64+-0x8] ;  /* 0xfffff80e0c127981 */ /* 0x000f28000c1e1900 */
[----:B------:R-:W5:Y:S04]  /*0380*/  LDG.E R9, desc[UR14][R12.64+-0x4] ;  /* 0xfffffc0e0c097981 */ /* 0x000f68000c1e1900 */
[----:B------:R-:W1:Y:S04]  /*0390*/  LDG.E R25, desc[UR14][R16.64+-0x10] ;  /* 0xfffff00e10197981 */ /* 0x000e68000c1e1900 */
[----:B------:R-:W5:Y:S04]  /*03a0*/  LDG.E R19, desc[UR14][R16.64+-0xc] ;  /* 0xfffff40e10137981 */ /* 0x000f68000c1e1900 */
[----:B------:R-:W5:Y:S01]  /*03b0*/  LDG.E R2, desc[UR14][R12.64] ;  /* 0x0000000e0c027981 */ /* 0x000f62000c1e1900 */
[----:B------:R-:W-:-:S02]  /*03c0*/  IABS R24, R5 ;  /* 0x0000000500187213 */ /* 0x000fc40000000000 */
[----:B--2---:R-:W-:-:S04]  /*03d0*/  IABS R21, R8 ;  /* 0x0000000800157213 */ /* 0x004fc80000000000 */
[----:B------:R-:W0:Y:S08]  /*03e0*/  I2F.RP R7, R21 ;  /* 0x0000001500077306 */ /* 0x000e300000209400 */
[----:B0-----:R-:W0:Y:S02]  /*03f0*/  MUFU.RCP R7, R7 ;  /* 0x0000000700077308 */ /* 0x001e240000001000 */
[----:B0-----:R-:W-:-:S02]  /*0400*/  IADD3 R10, PT, PT, R7, 0xffffffe, RZ ;  /* 0x0ffffffe070a7810 */ /* 0x001fc40007ffe0ff */
[----:B------:R-:W-:Y:S01]  /*0410*/  IABS R22, R8 ;  /* 0x0000000800167213 */ /* 0x000fe20000000000 */
[----:B------:R-:W2:Y:S03]  /*0420*/  LDG.E R7, desc[UR14][R12.64+0x4] ;  /* 0x0000040e0c077981 */ /* 0x000ea6000c1e1900 */
[----:B------:R0:W3:Y:S02]  /*0430*/  F2I.FTZ.U32.TRUNC.NTZ R11, R10 ;  /* 0x0000000a000b7305 */ /* 0x0000e4000021f000 */
[----:B0-----:R-:W-:Y:S02]  /*0440*/  IMAD.MOV.U32 R10, RZ, RZ, RZ ;  /* 0x000000ffff0a7224 */ /* 0x001fe400078e00ff */
[----:B---3--:R-:W-:-:S04]  /*0450*/  IMAD.MOV R20, RZ, RZ, -R11 ;  /* 0x000000ffff147224 */ /* 0x008fc800078e0a0b */
[----:B------:R-:W-:Y:S01]  /*0460*/  IMAD R23, R20, R21, RZ ;  /* 0x0000001514177224 */ /* 0x000fe200078e02ff */
[----:B------:R-:W-:-:S03]  /*0470*/  IABS R20, R27 ;  /* 0x0000001b00147213 */ /* 0x000fc60000000000 */
[----:B------:R-:W-:Y:S01]  /*0480*/  IMAD.HI.U32 R11, R11, R23, R10 ;  /* 0x000000170b0b7227 */ /* 0x000fe200078e000a */
[----:B------:R-:W-:Y:S02]  /*0490*/  IADD3 R10, PT, PT, RZ, -R22, RZ ;  /* 0x80000016ff0a7210 */ /* 0x000fe40007ffe0ff */
[----:B------:R-:W0:Y:S03]  /*04a0*/  I2F.RP R22, R20 ;  /* 0x0000001400167306 */ /* 0x000e260000209400 */
[----:B------:R-:W-:-:S04]  /*04b0*/  IMAD.HI.U32 R23, R11, R24, RZ ;  /* 0x000000180b177227 */ /* 0x000fc800078e00ff */
[----:B------:R-:W-:-:S05]  /*04c0*/  IMAD R10, R23, R10, R24 ;  /* 0x0000000a170a7224 */ /* 0x000fca00078e0218 */
[----:B------:R-:W-:Y:S01]  /*04d0*/  ISETP.GT.U32.AND P2, PT, R21, R10, PT ;  /* 0x0000000a1500720c */ /* 0x000fe20003f44070 */
[----:B0-----:R-:W0:-:S12]  /*04e0*/  MUFU.RCP R22, R22 ;  /* 0x0000001600167308 */ /* 0x001e180000001000 */
[----:B------:R-:W-:-:S05]  /*04f0*/  @!P2 IMAD.IADD R10, R10, 0x1, -R21 ;  /* 0x000000010a0aa824 */ /* 0x000fca00078e0a15 */
[----:B------:R-:W-:Y:S02]  /*0500*/  ISETP.GE.U32.AND P0, PT, R10, R21, PT ;  /* 0x000000150a00720c */ /* 0x000fe40003f06070 */
[----:B------:R-:W-:Y:S01]  /*0510*/  LOP3.LUT R10, R5, R8, RZ, 0x3c, !PT ;  /* 0x00000008050a7212 */ /* 0x000fe200078e3cff */
[----:B0-----:R-:W-:Y:S01]  /*0520*/  VIADD R11, R22, 0xffffffe ;  /* 0x0ffffffe160b7836 */ /* 0x001fe20000000000 */
[----:B------:R-:W-:Y:S02]  /*0530*/  @!P2 IADD3 R23, PT, PT, R23, 0x1, RZ ;  /* 0x000000011717a810 */ /* 0x000fe40007ffe0ff */
[----:B------:R-:W-:Y:S02]  /*0540*/  ISETP.GE.AND P1, PT, R10, RZ, PT ;  /* 0x000000ff0a00720c */ /* 0x000fe40003f26270 */
[----:B------:R-:W-:Y:S01]  /*0550*/  ISETP.NE.AND P2, PT, R8, RZ, PT ;  /* 0x000000ff0800720c */ /* 0x000fe20003f45270 */
[----:B------:R-:W0:Y:S04]  /*0560*/  F2I.FTZ.U32.TRUNC.NTZ R11, R11 ;  /* 0x0000000b000b7305 */ /* 0x000e28000021f000 */
[----:B------:R-:W-:-:S06]  /*0570*/  @P0 VIADD R23, R23, 0x1 ;  /* 0x0000000117170836 */ /* 0x000fcc0000000000 */
[----:B------:R-:W-:Y:S02]  /*0580*/  @!P1 IMAD.MOV R23, RZ, RZ, -R23 ;  /* 0x000000ffff179224 */ /* 0x000fe400078e0a17 */
[----:B------:R-:W-:Y:S02]  /*0590*/  @!P2 LOP3.LUT R23, RZ, R8, RZ, 0x33, !PT ;  /* 0x00000008ff17a212 */ /* 0x000fe400078e33ff */
[----:B0-----:R-:W-:-:S03]  /*05a0*/  IADD3 R21, PT, PT, RZ, -R11, RZ ;  /* 0x8000000bff157210 */ /* 0x001fc60007ffe0ff */
[----:B------:R-:W-:Y:S02]  /*05b0*/  IMAD.MOV R10, RZ, RZ, -R23 ;  /* 0x000000ffff0a7224 */ /* 0x000fe400078e0a17 */
[----:B------:R-:W-:Y:S02]  /*05c0*/  IMAD R21, R21, R20, RZ ;  /* 0x0000001415157224 */ /* 0x000fe400078e02ff */
[----:B------:R-:W-:Y:S02]  /*05d0*/  IMAD R8, R8, R10, R5 ;  /* 0x0000000a08087224 */ /* 0x000fe400078e0205 */
[----:B------:R-:W-:-:S04]  /*05e0*/  IMAD.MOV.U32 R10, RZ, RZ, RZ ;  /* 0x000000ffff0a7224 */ /* 0x000fc800078e00ff */
[----:B------:R-:W-:Y:S01]  /*05f0*/  IMAD.HI.U32 R5, R11, R21, R10 ;  /* 0x000000150b057227 */ /* 0x000fe200078e000a */
[----:B------:R-:W-:Y:S02]  /*0600*/  IABS R11, R27 ;  /* 0x0000001b000b7213 */ /* 0x000fe40000000000 */
[----:B------:R-:W-:Y:S02]  /*0610*/  IABS R10, R8 ;  /* 0x00000008000a7213 */ /* 0x000fe40000000000 */
[----:B------:R-:W-:-:S03]  /*0620*/  IADD3 R11, PT, PT, RZ, -R11, RZ ;  /* 0x8000000bff0b7210 */ /* 0x000fc60007ffe0ff */
[----:B------:R-:W-:Y:S01]  /*0630*/  IMAD.HI.U32 R5, R5, R10, RZ ;  /* 0x0000000a05057227 */ /* 0x000fe200078e00ff */
[----:B----4-:R-:W-:-:S03]  /*0640*/  IABS R22, R18 ;  /* 0x0000001200167213 */ /* 0x010fc60000000000 */
[----:B------:R-:W-:Y:S01]  /*0650*/  IMAD R11, R5, R11, R10 ;  /* 0x0000000b050b7224 */ /* 0x000fe200078e020a */
[----:B------:R-:W0:Y:S04]  /*0660*/  I2F.RP R21, R22 ;  /* 0x0000001600157306 */ /* 0x000e280000209400 */
[----:B------:R-:W-:Y:S02]  /*0670*/  ISETP.GT.U32.AND P2, PT, R20, R11, PT ;  /* 0x0000000b1400720c */ /* 0x000fe40003f44070 */
[----:B------:R-:W-:Y:S02]  /*0680*/  LOP3.LUT R10, R8, R27, RZ, 0x3c, !PT ;  /* 0x0000001b080a7212 */ /* 0x000fe400078e3cff */
[----:B0-----:R-:W0:Y:S09]  /*0690*/  MUFU.RCP R21, R21 ;  /* 0x0000001500157308 */ /* 0x001e320000001000 */
[----:B------:R-:W-:-:S05]  /*06a0*/  @!P2 IMAD.IADD R11, R11, 0x1, -R20 ;  /* 0x000000010b0ba824 */ /* 0x000fca00078e0a14 */
[----:B------:R-:W-:Y:S02]  /*06b0*/  ISETP.GE.U32.AND P0, PT, R11, R20, PT ;  /* 0x000000140b00720c */ /* 0x000fe40003f06070 */
[----:B------:R-:W-:Y:S02]  /*06c0*/  @!P2 IADD3 R5, PT, PT, R5, 0x1, RZ ;  /* 0x000000010505a810 */ /* 0x000fe40007ffe0ff */
[----:B------:R-:W-:Y:S02]  /*06d0*/  ISETP.GE.AND P1, PT, R10, RZ, PT ;  /* 0x000000ff0a00720c */ /* 0x000fe40003f26270 */
[----:B------:R-:W-:Y:S01]  /*06e0*/  ISETP.NE.AND P2, PT, R27, RZ, PT ;  /* 0x000000ff1b00720c */ /* 0x000fe20003f45270 */
[----:B0-----:R-:W-:-:S06]  /*06f0*/  VIADD R11, R21, 0xffffffe ;  /* 0x0ffffffe150b7836 */ /* 0x001fcc0000000000 */
[----:B------:R-:W-:-:S04]  /*0700*/  @P0 VIADD R5, R5, 0x1 ;  /* 0x0000000105050836 */ /* 0x000fc80000000000 */
[----:B------:R-:W-:Y:S01]  /*0710*/  IMAD.MOV.U32 R20, RZ, RZ, R5 ;  /* 0x000000ffff147224 */ /* 0x000fe200078e0005 */
[----:B------:R-:W0:Y:S01]  /*0720*/  F2I.FTZ.U32.TRUNC.NTZ R11, R11 ;  /* 0x0000000b000b7305 */ /* 0x000e22000021f000 */
[----:B------:R-:W3:Y:S03]  /*0730*/  LDG.E R5, desc[UR14][R12.64+0x8] ;  /* 0x0000080e0c057981 */ /* 0x000ee6000c1e1900 */
[----:B------:R-:W-:Y:S02]  /*0740*/  @!P1 IADD3 R20, PT, PT, -R20, RZ, RZ ;  /* 0x000000ff14149210 */ /* 0x000fe40007ffe1ff */
[----:B------:R-:W-:-:S05]  /*0750*/  @!P2 LOP3.LUT R20, RZ, R27, RZ, 0x33, !PT ;  /* 0x0000001bff14a212 */ /* 0x000fca00078e33ff */
[----:B------:R-:W-:-:S04]  /*0760*/  IMAD.MOV R10, RZ, RZ, -R20 ;  /* 0x000000ffff0a7224 */ /* 0x000fc800078e0a14 */
[----:B------:R-:W-:Y:S02]  /*0770*/  IMAD R27, R27, R10, R8 ;  /* 0x0000000a1b1b7224 */ /* 0x000fe400078e0208 */
[----:B------:R-:W-:Y:S02]  /*0780*/  HFMA2 R10, -RZ, RZ, 0, 0 ;  /* 0x00000000ff0a7431 */ /* 0x000fe400000001ff */
[----:B0-----:R-:W-:-:S04]  /*0790*/  IMAD.MOV R21, RZ, RZ, -R11 ;  /* 0x000000ffff157224 */ /* 0x001fc800078e0a0b */
[----:B------:R-:W-:Y:S01]  /*07a0*/  IMAD R21, R21, R22, RZ ;  /* 0x0000001615157224 */ /* 0x000fe200078e02ff */
[----:B-----5:R-:W-:-:S03]  /*07b0*/  IABS R26, R9 ;  /* 0x00000009001a7213 */ /* 0x020fc60000000000 */
[----:B------:R-:W-:Y:S01]  /*07c0*/  IMAD.HI.U32 R8, R11, R21, R10 ;  /* 0x000000150b087227 */ /* 0x000fe200078e000a */
[----:B------:R-:W-:Y:S01]  /*07d0*/  IABS R10, R18 ;  /* 0x00000012000a7213 */ /* 0x000fe20000000000 */
[----:B------:R-:W0:Y:S01]  /*07e0*/  I2F.RP R28, R26 ;  /* 0x0000001a001c7306 */ /* 0x000e220000209400 */
[----:B------:R-:W-:Y:S01]  /*07f0*/  IABS R11, R27 ;  /* 0x0000001b000b7213 */ /* 0x000fe20000000000 */
[----:B------:R-:W4:Y:S02]  /*0800*/  LDG.E R21, desc[UR14][R16.64+-0x8] ;  /* 0xfffff80e10157981 */ /* 0x000f24000c1e1900 */
[----:B------:R-:W-:Y:S02]  /*0810*/  IMAD.MOV R10, RZ, RZ, -R10 ;  /* 0x000000ffff0a7224 */ /* 0x000fe400078e0a0a */
[----:B------:R-:W-:-:S04]  /*0820*/  IMAD.HI.U32 R8, R8, R11, RZ ;  /* 0x0000000b08087227 */ /* 0x000fc800078e00ff */
[----:B------:R-:W-:-:S05]  /*0830*/  IMAD R11, R8, R10, R11 ;  /* 0x0000000a080b7224 */ /* 0x000fca00078e020b */
[----:B------:R-:W-:Y:S01]  /*0840*/  ISETP.GT.U32.AND P2, PT, R22, R11, PT ;  /* 0x0000000b1600720c */ /* 0x000fe20003f44070 */
[----:B0-----:R-:W0:Y:S01]  /*0850*/  MUFU.RCP R10, R28 ;  /* 0x0000001c000a7308 */ /* 0x001e220000001000 */
[----:B-1----:R-:W-:-:S11]  /*0860*/  IMAD.WIDE R24, R25, 0x4, R14 ;  /* 0x0000000419187825 */ /* 0x002fd600078e020e */
[----:B------:R-:W-:-:S05]  /*0870*/  @!P2 IMAD.IADD R11, R11, 0x1, -R22 ;  /* 0x000000010b0ba824 */ /* 0x000fca00078e0a16 */
[----:B------:R-:W-:Y:S02]  /*0880*/  ISETP.GE.U32.AND P0, PT, R11, R22, PT ;  /* 0x000000160b00720c */ /* 0x000fe40003f06070 */
[----:B------:R-:W-:Y:S01]  /*0890*/  LOP3.LUT R11, R27, R18, RZ, 0x3c, !PT ;  /* 0x000000121b0b7212 */ /* 0x000fe200078e3cff */
[----:B------:R1:W5:Y:S01]  /*08a0*/  LDG.E R22, desc[UR14][R24.64] ;  /* 0x0000000e18167981 */ /* 0x000362000c1e1900 */
[----:B0-----:R-:W-:Y:S02]  /*08b0*/  IADD3 R29, PT, PT, R10, 0xffffffe, RZ ;  /* 0x0ffffffe0a1d7810 */ /* 0x001fe40007ffe0ff */
[----:B------:R-:W-:Y:S01]  /*08c0*/  ISETP.GE.AND P1, PT, R11, RZ, PT ;  /* 0x000000ff0b00720c */ /* 0x000fe20003f26270 */
[----:B------:R-:W-:-:S06]  /*08d0*/  IMAD.WIDE R10, R19, 0x4, R14 ;  /* 0x00000004130a7825 */ /* 0x000fcc00078e020e */
[----:B------:R0:W5:Y:S01]  /*08e0*/  LDG.E R11, desc[UR14][R10.64] ;  /* 0x0000000e0a0b7981 */ /* 0x000162000c1e1900 */
[----:B------:R-:W-:Y:S01]  /*08f0*/  @!P2 VIADD R8, R8, 0x1 ;  /* 0x000000010808a836 */ /* 0x000fe20000000000 */
[----:B------:R-:W-:Y:S01]  /*0900*/  ISETP.NE.AND P2, PT, R18, RZ, PT ;  /* 0x000000ff1200720c */ /* 0x000fe20003f45270 */
[----:B------:R-:W1:Y:S02]  /*0910*/  F2I.FTZ.U32.TRUNC.NTZ R19, R29 ;  /* 0x0000001d00137305 */ /* 0x000e64000021f000 */
[----:B------:R-:W-:-:S05]  /*0920*/  @P0 VIADD R8, R8, 0x1 ;  /* 0x0000000108080836 */ /* 0x000fca0000000000 */
[----:B------:R-:W-:-:S05]  /*0930*/  @!P1 IADD3 R8, PT, PT, -R8, RZ, RZ ;  /* 0x000000ff08089210 */ /* 0x000fca0007ffe1ff */
[----:B------:R-:W-:Y:S01]  /*0940*/  @!P2 LOP3.LUT R8, RZ, R18, RZ, 0x33, !PT ;  /* 0x00000012ff08a212 */ /* 0x000fe200078e33ff */
[----:B-1----:R-:W-:-:S04]  /*0950*/  IMAD.MOV R25, RZ, RZ, -R19 ;  /* 0x000000ffff197224 */ /* 0x002fc800078e0a13 */
[----:B------:R-:W-:Y:S02]  /*0960*/  IMAD.MOV R28, RZ, RZ, -R8 ;  /* 0x000000ffff1c7224 */ /* 0x000fe400078e0a08 */
[----:B------:R-:W-:Y:S02]  /*0970*/  IMAD R25, R25, R26, RZ ;  /* 0x0000001a19197224 */ /* 0x000fe400078e02ff */
[----:B------:R-:W-:Y:S01]  /*0980*/  IMAD R28, R18, R28, R27 ;  /* 0x0000001c121c7224 */ /* 0x000fe200078e021b */
[----:B------:R-:W-:Y:S02]  /*0990*/  MOV R18, RZ ;  /* 0x000000ff00127202 */ /* 0x000fe40000000f00 */
[----:B------:R-:W-:-:S03]  /*09a0*/  IABS R24, R2 ;  /* 0x0000000200187213 */ /* 0x000fc60000000000 */
[----:B0-----:R-:W-:Y:S01]  /*09b0*/  IMAD.HI.U32 R10, R19, R25, R18 ;  /* 0x00000019130a7227 */ /* 0x001fe200078e0012 */
[----:B------:R-:W-:Y:S02]  /*09c0*/  IABS R18, R9 ;  /* 0x0000000900127213 */ /* 0x000fe40000000000 */
[----:B------:R-:W-:Y:S01]  /*09d0*/  IABS R19, R28 ;  /* 0x0000001c00137213 */ /* 0x000fe20000000000 */
[----:B------:R-:W0:Y:S02]  /*09e0*/  I2F.RP R25, R24 ;  /* 0x0000001800197306 */ /* 0x000e240000209400 */
[----:B------:R-:W-:Y:S02]  /*09f0*/  IMAD.MOV R18, RZ, RZ, -R18 ;  /* 0x000000ffff127224 */ /* 0x000fe400078e0a12 */
[----:B------:R-:W-:-:S04]  /*0a00*/  IMAD.HI.U32 R10, R10, R19, RZ ;  /* 0x000000130a0a7227 */ /* 0x000fc800078e00ff */
[----:B------:R-:W-:-:S05]  /*0a10*/  IMAD R19, R10, R18, R19 ;  /* 0x000000120a137224 */ /* 0x000fca00078e0213 */
[----:B------:R-:W-:Y:S01]  /*0a20*/  ISETP.GT.U32.AND P2, PT, R26, R19, PT ;  /* 0x000000131a00720c */ /* 0x000fe20003f44070 */
[----:B0-----:R-:W0:Y:S01]  /*0a30*/  MUFU.RCP R25, R25 ;  /* 0x0000001900197308 */ /* 0x001e220000001000 */
[----:B------:R-:W-:-:S11]  /*0a40*/  LOP3.LUT R18, R28, R9, RZ, 0x3c, !PT ;  /* 0x000000091c127212 */ /* 0x000fd600078e3cff */
[----:B------:R-:W-:-:S05]  /*0a50*/  @!P2 IMAD.IADD R19, R19, 0x1, -R26 ;  /* 0x000000011313a824 */ /* 0x000fca00078e0a1a */
[----:B------:R-:W-:Y:S01]  /*0a60*/  ISETP.GE.U32.AND P0, PT, R19, R26, PT ;  /* 0x0000001a1300720c */ /* 0x000fe20003f06070 */
[----:B------:R-:W-:Y:S01]  /*0a70*/  @!P2 VIADD R10, R10, 0x1 ;  /* 0x000000010a0aa836 */ /* 0x000fe20000000000 */
[----:B0-----:R-:W-:Y:S02]  /*0a80*/  IADD3 R19, PT, PT, R25, 0xffffffe, RZ ;  /* 0x0ffffffe19137810 */ /* 0x001fe40007ffe0ff */
[----:B------:R-:W-:Y:S02]  /*0a90*/  ISETP.GE.AND P1, PT, R18, RZ, PT ;  /* 0x000000ff1200720c */ /* 0x000fe40003f26270 */
[----:B------:R-:W-:Y:S02]  /*0aa0*/  ISETP.NE.AND P2, PT, R9, RZ, PT ;  /* 0x000000ff0900720c */ /* 0x000fe40003f45270 */
[----:B------:R-:W0:Y:S05]  /*0ab0*/  F2I.FTZ.U32.TRUNC.NTZ R19, R19 ;  /* 0x0000001300137305 */ /* 0x000e2a000021f000 */
[----:B------:R-:W-:-:S05]  /*0ac0*/  @P0 VIADD R10, R10, 0x1 ;  /* 0x000000010a0a0836 */ /* 0x000fca0000000000 */
[----:B------:R-:W-:Y:S02]  /*0ad0*/  @!P1 IADD3 R10, PT, PT, -R10, RZ, RZ ;  /* 0x000000ff0a0a9210 */ /* 0x000fe40007ffe1ff */
[----:B------:R-:W-:Y:S01]  /*0ae0*/  @!P2 LOP3.LUT R10, RZ, R9, RZ, 0x33, !PT ;  /* 0x00000009ff0aa212 */ /* 0x000fe200078e33ff */
[----:B------:R-:W-:Y:S02]  /*0af0*/  HFMA2 R18, -RZ, RZ, 0, 0 ;  /* 0x00000000ff127431 */ /* 0x000fe400000001ff */
[----:B0-----:R-:W-:Y:S02]  /*0b00*/  IMAD.MOV R27, RZ, RZ, -R19 ;  /* 0x000000ffff1b7224 */ /* 0x001fe400078e0a13 */
[----:B------:R-:W-:-:S04]  /*0b10*/  IMAD.MOV R25, RZ, RZ, -R10 ;  /* 0x000000ffff197224 */ /* 0x000fc800078e0a0a */
[----:B------:R-:W-:Y:S02]  /*0b20*/  IMAD R25, R9, R25, R28 ;  /* 0x0000001909197224 */ /* 0x000fe400078e021c */
[----:B------:R-:W-:Y:S01]  /*0b30*/  IMAD R9, R27, R24, RZ ;  /* 0x000000181b097224 */ /* 0x000fe200078e02ff */
[----:B--2---:R-:W-:-:S03]  /*0b40*/  IABS R27, R7 ;  /* 0x00000007001b7213 */ /* 0x004fc60000000000 */
[----:B------:R-:W-:Y:S01]  /*0b50*/  IMAD.HI.U32 R9, R19, R9, R18 ;  /* 0x0000000913097227 */ /* 0x000fe200078e0012 */
        /* <DEDUP_REMOVED lines=19> */
[----:B0-----:R-:W-:-:S04]  /*0c90*/  IMAD.MOV R24, RZ, RZ, -R19 ;  /* 0x000000ffff187224 */ /* 0x001fc800078e0a13 */
[----:B------:R-:W-:-:S04]  /*0ca0*/  IMAD.MOV R18, RZ, RZ, -R9 ;  /* 0x000000ffff127224 */ /* 0x000fc800078e0a09 */
[----:B------:R-:W-:Y:S01]  /*0cb0*/  IMAD R2, R2, R18, R25 ;  /* 0x0000001202027224 */ /* 0x000fe200078e0219 */
[----:B------:R-:W-:Y:S01]  /*0cc0*/  MOV R18, RZ ;  /* 0x000000ff00127202 */ /* 0x000fe20000000f00 */
[----:B------:R-:W-:Y:S01]  /*0cd0*/  IMAD R25, R24, R27, RZ ;  /* 0x0000001b18197224 */ /* 0x000fe200078e02ff */
[----:B------:R-:W-:-:S03]  /*0ce0*/  IABS R24, R7 ;  /* 0x0000000700187213 */ /* 0x000fc60000000000 */
[----:B------:R-:W-:Y:S01]  /*0cf0*/  IMAD.HI.U32 R18, R19, R25, R18 ;  /* 0x0000001913127227 */ /* 0x000fe200078e0012 */
[----:B------:R-:W-:Y:S01]  /*0d00*/  IABS R19, R2 ;  /* 0x0000000200137213 */ /* 0x000fe20000000000 */
[----:B------:R-:W2:Y:S02]  /*0d10*/  LDG.E R25, desc[UR14][R12.64+0xc] ;  /* 0x00000c0e0c197981 */ /* 0x000ea4000c1e1900 */
[----:B------:R-:W-:Y:S02]  /*0d20*/  IMAD.MOV R24, RZ, RZ, -R24 ;  /* 0x000000ffff187224 */ /* 0x000fe400078e0a18 */
[----:B------:R-:W-:-:S04]  /*0d30*/  IMAD.HI.U32 R26, R18, R19, RZ ;  /* 0x00000013121a7227 */ /* 0x000fc800078e00ff */
[----:B------:R-:W-:-:S05]  /*0d40*/  IMAD R18, R26, R24, R19 ;  /* 0x000000181a127224 */ /* 0x000fca00078e0213 */
[----:B------:R-:W-:-:S13]  /*0d50*/  ISETP.GT.U32.AND P2, PT, R27, R18, PT ;  /* 0x000000121b00720c */ /* 0x000fda0003f44070 */
[----:B------:R-:W-:-:S05]  /*0d60*/  @!P2 IMAD.IADD R18, R18, 0x1, -R27 ;  /* 0x000000011212a824 */ /* 0x000fca00078e0a1b */
[----:B------:R-:W-:Y:S02]  /*0d70*/  ISETP.GE.U32.AND P0, PT, R18, R27, PT ;  /* 0x0000001b1200720c */ /* 0x000fe40003f06070 */
[----:B---3--:R-:W-:-:S04]  /*0d80*/  IABS R24, R5 ;  /* 0x0000000500187213 */ /* 0x008fc80000000000 */
[----:B------:R-:W0:Y:S08]  /*0d90*/  I2F.RP R27, R24 ;  /* 0x00000018001b7306 */ /* 0x000e300000209400 */
[----:B0-----:R-:W0:Y:S01]  /*0da0*/  MUFU.RCP R27, R27 ;  /* 0x0000001b001b7308 */ /* 0x001e220000001000 */
[----:B----4-:R-:W-:Y:S01]  /*0db0*/  IMAD.WIDE R18, R21, 0x4, R14 ;  /* 0x0000000415127825 */ /* 0x010fe200078e020e */
[----:B------:R-:W-:-:S04]  /*0dc0*/  LOP3.LUT R21, R2, R7, RZ, 0x3c, !PT ;  /* 0x0000000702157212 */ /* 0x000fc800078e3cff */
[----:B------:R-:W-:Y:S01]  /*0dd0*/  ISETP.GE.AND P1, PT, R21, RZ, PT ;  /* 0x000000ff1500720c */ /* 0x000fe20003f26270 */
[----:B------:R1:W3:Y:S01]  /*0de0*/  LDG.E R19, desc[UR14][R18.64] ;  /* 0x0000000e12137981 */ /* 0x0002e2000c1e1900 */
[----:B0-----:R-:W-:Y:S01]  /*0df0*/  IADD3 R21, PT, PT, R27, 0xffffffe, RZ ;  /* 0x0ffffffe1b157810 */ /* 0x001fe20007ffe0ff */
[----:B------:R-:W-:Y:S01]  /*0e00*/  @!P2 VIADD R26, R26, 0x1 ;  /* 0x000000011a1aa836 */ /* 0x000fe20000000000 */
[----:B------:R-:W-:Y:S01]  /*0e10*/  ISETP.NE.AND P2, PT, R7, RZ, PT ;  /* 0x000000ff0700720c */ /* 0x000fe20003f45270 */
[----:B------:R-:W4:Y:S03]  /*0e20*/  LDG.E R27, desc[UR14][R16.64] ;  /* 0x0000000e101b7981 */ /* 0x000f26000c1e1900 */
[----:B------:R-:W0:Y:S01]  /*0e30*/  F2I.FTZ.U32.TRUNC.NTZ R21, R21 ;  /* 0x0000001500157305 */ /* 0x000e22000021f000 */
[----:B------:R-:W-:-:S05]  /*0e40*/  @P0 VIADD R26, R26, 0x1 ;  /* 0x000000011a1a0836 */ /* 0x000fca0000000000 */
[----:B------:R-:W-:-:S03]  /*0e50*/  @!P1 IADD3 R26, PT, PT, -R26, RZ, RZ ;  /* 0x000000ff1a1a9210 */ /* 0x000fc60007ffe1ff */
[----:B------:R-:W-:Y:S01]  /*0e60*/  @!P2 LOP3.LUT R26, RZ, R7, RZ, 0x33, !PT ;  /* 0x00000007ff1aa212 */ /* 0x000fe200078e33ff */
[----:B-----5:R-:W-:Y:S02]  /*0e70*/  IMAD R22, R23, R22, R6 ;  /* 0x0000001617167224 */ /* 0x020fe400078e0206 */
[----:B0-----:R-:W-:Y:S02]  /*0e80*/  IMAD.MOV R23, RZ, RZ, -R21 ;  /* 0x000000ffff177224 */ /* 0x001fe400078e0a15 */
[----:B------:R-:W-:Y:S02]  /*0e90*/  IMAD.MOV R6, RZ, RZ, -R26 ;  /* 0x000000ffff067224 */ /* 0x000fe400078e0a1a */
[----:B------:R-:W-:Y:S02]  /*0ea0*/  IMAD R29, R20, R11, R22 ;  /* 0x0000000b141d7224 */ /* 0x000fe400078e0216 */
[----:B------:R-:W-:Y:S02]  /*0eb0*/  HFMA2 R20, -RZ, RZ, 0, 0 ;  /* 0x00000000ff147431 */ /* 0x000fe400000001ff */
[----:B------:R-:W-:-:S02]  /*0ec0*/  IMAD R2, R7, R6, R2 ;  /* 0x0000000607027224 */ /* 0x000fc400078e0202 */
[----:B------:R-:W-:Y:S01]  /*0ed0*/  IMAD R23, R23, R24, RZ ;  /* 0x0000001817177224 */ /* 0x000fe200078e02ff */
[----:B------:R-:W5:Y:S01]  /*0ee0*/  LDG.E R7, desc[UR14][R16.64+-0x4] ;  /* 0xfffffc0e10077981 */ /* 0x000f62000c1e1900 */
[----:B------:R-:W-:Y:S02]  /*0ef0*/  IABS R11, R5 ;  /* 0x00000005000b7213 */ /* 0x000fe40000000000 */
[----:B------:R-:W-:Y:S01]  /*0f00*/  IMAD.HI.U32 R6, R21, R23, R20 ;  /* 0x0000001715067227 */ /* 0x000fe200078e0014 */
[----:B------:R-:W-:Y:S01]  /*0f10*/  IABS R21, R2 ;  /* 0x0000000200157213 */ /* 0x000fe20000000000 */
[----:B------:R-:W5:Y:S02]  /*0f20*/  LDG.E R23, desc[UR14][R16.64+0xc] ;  /* 0x00000c0e10177981 */ /* 0x000f64000c1e1900 */
[----:B-1----:R-:W-:Y:S02]  /*0f30*/  IMAD.MOV R18, RZ, RZ, -R11 ;  /* 0x000000ffff127224 */ /* 0x002fe400078e0a0b */
[----:B------:R-:W-:Y:S01]  /*0f40*/  IMAD.HI.U32 R6, R6, R21, RZ ;  /* 0x0000001506067227 */ /* 0x000fe200078e00ff */
[----:B------:R-:W5:Y:S03]  /*0f50*/  LDG.E R11, desc[UR14][R16.64+0x4] ;  /* 0x0000040e100b7981 */ /* 0x000f66000c1e1900 */
[----:B------:R-:W-:-:S02]  /*0f60*/  IMAD R18, R6, R18, R21 ;  /* 0x0000001206127224 */ /* 0x000fc400078e0215 */
[----:B------:R-:W5:Y:S03]  /*0f70*/  LDG.E R21, desc[UR14][R16.64+0x8] ;  /* 0x0000080e10157981 */ /* 0x000f66000c1e1900 */
[----:B------:R-:W-:-:S13]  /*0f80*/  ISETP.GT.U32.AND P2, PT, R24, R18, PT ;  /* 0x000000121800720c */ /* 0x000fda0003f44070 */
[----:B------:R-:W-:-:S05]  /*0f90*/  @!P2 IMAD.IADD R18, R18, 0x1, -R24 ;  /* 0x000000011212a824 */ /* 0x000fca00078e0a18 */
[----:B------:R-:W-:Y:S01]  /*0fa0*/  ISETP.GE.U32.AND P0, PT, R18, R24, PT ;  /* 0x000000181200720c */ /* 0x000fe20003f06070 */
[----:B------:R-:W-:Y:S01]  /*0fb0*/  @!P2 VIADD R6, R6, 0x1 ;  /* 0x000000010606a836 */ /* 0x000fe20000000000 */
[----:B------:R-:W-:-:S11]  /*0fc0*/  ISETP.NE.AND P2, PT, R5, RZ, PT ;  /* 0x000000ff0500720c */ /* 0x000fd60003f45270 */
[----:B------:R-:W-:Y:S01]  /*0fd0*/  @P0 VIADD R6, R6, 0x1 ;  /* 0x0000000106060836 */ /* 0x000fe20000000000 */
[----:B--2---:R-:W-:-:S04]  /*0fe0*/  IABS R20, R25 ;  /* 0x0000001900147213 */ /* 0x004fc80000000000 */
[----:B------:R-:W0:Y:S08]  /*0ff0*/  I2F.RP R22, R20 ;  /* 0x0000001400167306 */ /* 0x000e300000209400 */
[----:B0-----:R-:W0:Y:S02]  /*1000*/  MUFU.RCP R22, R22 ;  /* 0x0000001600167308 */ /* 0x001e240000001000 */
[----:B0-----:R-:W-:Y:S01]  /*1010*/  IADD3 R18, PT, PT, R22, 0xffffffe, RZ ;  /* 0x0ffffffe16127810 */ /* 0x001fe20007ffe0ff */
[----:B---3--:R-:W-:Y:S01]  /*1020*/  IMAD R29, R8, R19, R29 ;  /* 0x00000013081d7224 */ /* 0x008fe200078e021d */
[----:B------:R-:W-:-:S04]  /*1030*/  LOP3.LUT R8, R2, R5, RZ, 0x3c, !PT ;  /* 0x0000000502087212 */ /* 0x000fc800078e3cff */
[----:B------:R-:W-:Y:S01]  /*1040*/  ISETP.GE.AND P1, PT, R8, RZ, PT ;  /* 0x000000ff0800720c */ /* 0x000fe20003f26270 */
[----:B------:R-:W0:Y:S01]  /*1050*/  F2I.FTZ.U32.TRUNC.NTZ R19, R18 ;  /* 0x0000001200137305 */ /* 0x000e22000021f000 */
[----:B------:R-:W-:-:S11]  /*1060*/  MOV R8, R6 ;  /* 0x0000000600087202 */ /* 0x000fd60000000f00 */
[----:B------:R-:W-:Y:S01]  /*1070*/  @!P1 IMAD.MOV R8, RZ, RZ, -R8 ;  /* 0x000000ffff089224 */ /* 0x000fe200078e0a08 */
[----:B------:R-:W-:Y:S01]  /*1080*/  @!P2 LOP3.LUT R8, RZ, R5, RZ, 0x33, !PT ;  /* 0x00000005ff08a212 */ /* 0x000fe200078e33ff */
[----:B0-----:R-:W-:-:S03]  /*1090*/  IMAD.MOV R22, RZ, RZ, -R19 ;  /* 0x000000ffff167224 */ /* 0x001fc600078e0a13 */
[----:B------:R-:W-:Y:S01]  /*10a0*/  IADD3 R6, PT, PT, -R8, RZ, RZ ;  /* 0x000000ff08067210 */ /* 0x000fe20007ffe1ff */
[----:B------:R-:W-:-:S04]  /*10b0*/  IMAD.MOV.U32 R18, RZ, RZ, RZ ;  /* 0x000000ffff127224 */ /* 0x000fc800078e00ff */
[----:B------:R-:W-:Y:S02]  /*10c0*/  IMAD R2, R5, R6, R2 ;  /* 0x0000000605027224 */ /* 0x000fe400078e0202 */
[----:B------:R-:W-:-:S04]  /*10d0*/  IMAD R5, R22, R20, RZ ;  /* 0x0000001416057224 */ /* 0x000fc800078e02ff */
[----:B------:R-:W-:-:S04]  /*10e0*/  IMAD.HI.U32 R5, R19, R5, R18 ;  /* 0x0000000513057227 */ /* 0x000fc800078e0012 */
[----:B----4-:R-:W-:-:S04]  /*10f0*/  IMAD.WIDE R18, R27, 0x4, R14 ;  /* 0x000000041b127825 */ /* 0x010fc800078e020e */
[--C-:B-----5:R-:W-:Y:S01]  /*1100*/  IMAD.WIDE R6, R7, 0x4, R14.reuse ;  /* 0x0000000407067825 */ /* 0x120fe200078e020e */
[----:B------:R-:W2:Y:S04]  /*1110*/  LDG.E R24, desc[UR14][R18.64] ;  /* 0x0000000e12187981 */ /* 0x000ea8000c1e1900 */
[----:B------:R0:W3:Y:S02]  /*1120*/  LDG.E R22, desc[UR14][R6.64] ;  /* 0x0000000e06167981 */ /* 0x0000e4000c1e1900 */
[----:B0-----:R-:W-:-:S04]  /*1130*/  IMAD.WIDE R6, R11, 0x4, R14 ;  /* 0x000000040b067825 */ /* 0x001fc800078e020e */
[--C-:B------:R-:W-:Y:S01]  /*1140*/  IMAD.WIDE R18, R21, 0x4, R14.reuse ;  /* 0x0000000415127825 */ /* 0x100fe200078e020e */
[----:B------:R0:W4:Y:S04]  /*1150*/  LDG.E R11, desc[UR14][R6.64] ;  /* 0x0000000e060b7981 */ /* 0x000128000c1e1900 */
[----:B------:R-:W5:Y:S01]  /*1160*/  LDG.E R21, desc[UR14][R18.64] ;  /* 0x0000000e12157981 */ /* 0x000f62000c1e1900 */
[----:B0-----:R-:W-:-:S05]  /*1170*/  IMAD.WIDE R6, R23, 0x4, R14 ;  /* 0x0000000417067825 */ /* 0x001fca00078e020e */
[----:B------:R0:W5:Y:S01]  /*1180*/  LDG.E R23, desc[UR14][R6.64] ;  /* 0x0000000e06177981 */ /* 0x000162000c1e1900 */
[----:B------:R-:W-:Y:S02]  /*1190*/  IABS R27, R25 ;  /* 0x00000019001b7213 */ /* 0x000fe40000000000 */
[----:B------:R-:W-:-:S03]  /*11a0*/  IABS R28, R2 ;  /* 0x00000002001c7213 */ /* 0x000fc60000000000 */
[----:B------:R-:W-:Y:S02]  /*11b0*/  IMAD.MOV R27, RZ, RZ, -R27 ;  /* 0x000000ffff1b7224 */ /* 0x000fe400078e0a1b */
[----:B------:R-:W-:-:S04]  /*11c0*/  IMAD.HI.U32 R5, R5, R28, RZ ;  /* 0x0000001c05057227 */ /* 0x000fc800078e00ff */
[----:B------:R-:W-:-:S05]  /*11d0*/  IMAD R27, R5, R27, R28 ;  /* 0x0000001b051b7224 */ /* 0x000fca00078e021c */
[----:B------:R-:W-:Y:S02]  /*11e0*/  ISETP.GT.U32.AND P2, PT, R20, R27, PT ;  /* 0x0000001b1400720c */ /* 0x000fe40003f44070 */
[----:B0-----:R-:W-:-:S11]  /*11f0*/  LOP3.LUT R6, R2, R25, RZ, 0x3c, !PT ;  /* 0x0000001902067212 */ /* 0x001fd600078e3cff */
[----:B------:R-:W-:-:S04]  /*1200*/  @!P2 IADD3 R27, PT, PT, R27, -R20, RZ ;  /* 0x800000141b1ba210 */ /* 0x000fc80007ffe0ff */
[----:B------:R-:W-:Y:S01]  /*1210*/  ISETP.GE.U32.AND P0, PT, R27, R20, PT ;  /* 0x000000141b00720c */ /* 0x000fe20003f06070 */
[----:B------:R-:W-:Y:S01]  /*1220*/  @!P2 VIADD R5, R5, 0x1 ;  /* 0x000000010505a836 */ /* 0x000fe20000000000 */
[----:B------:R-:W-:Y:S02]  /*1230*/  ISETP.GE.AND P1, PT, R6, RZ, PT ;  /* 0x000000ff0600720c */ /* 0x000fe40003f26270 */
[----:B------:R-:W-:Y:S01]  /*1240*/  ISETP.NE.AND P2, PT, R25, RZ, PT ;  /* 0x000000ff1900720c */ /* 0x000fe20003f45270 */
[----:B------:R-:W-:-:S08]  /*1250*/  VIADD R4, R4, 0x8 ;  /* 0x0000000804047836 */ /* 0x000fd00000000000 */
[----:B------:R-:W-:Y:S01]  /*1260*/  @P0 VIADD R5, R5, 0x1 ;  /* 0x0000000105050836 */ /* 0x000fe20000000000 */
[----:B------:R-:W-:-:S04]  /*1270*/  ISETP.NE.AND P0, PT, R4, RZ, PT ;  /* 0x000000ff0400720c */ /* 0x000fc80003f05270 */
[----:B------:R-:W-:-:S05]  /*1280*/  MOV R6, R5 ;  /* 0x0000000500067202 */ /* 0x000fca0000000f00 */
[----:B------:R-:W-:Y:S01]  /*1290*/  @!P1 IMAD.MOV R6, RZ, RZ, -R6 ;  /* 0x000000ffff069224 */ /* 0x000fe200078e0a06 */
[----:B------:R-:W-:Y:S02]  /*12a0*/  @!P2 LOP3.LUT R6, RZ, R25, RZ, 0x33, !PT ;  /* 0x00000019ff06a212 */ /* 0x000fe400078e33ff */
[----:B------:R-:W-:Y:S02]  /*12b0*/  IADD3 R12, P1, PT, R12, 0x20, RZ ;  /* 0x000000200c0c7810 */ /* 0x000fe40007f3e0ff */
[----:B------:R-:W-:Y:S02]  /*12c0*/  IADD3 R16, P2, PT, R16, 0x20, RZ ;  /* 0x0000002010107810 */ /* 0x000fe40007f5e0ff */
[----:B------:R-:W-:Y:S01]  /*12d0*/  IADD3 R5, PT, PT, -R6, RZ, RZ ;  /* 0x000000ff06057210 */ /* 0x000fe20007ffe1ff */
[----:B------:R-:W-:Y:S02]  /*12e0*/  IMAD.X R13, RZ, RZ, R13, P1 ;  /* 0x000000ffff0d7224 */ /* 0x000fe400008e060d */
[----:B------:R-:W-:-:S02]  /*12f0*/  IMAD.X R17, RZ, RZ, R17, P2 ;  /* 0x000000ffff117224 */ /* 0x000fc400010e0611 */
[----:B------:R-:W-:Y:S02]  /*1300*/  IMAD R5, R25, R5, R2 ;  /* 0x0000000519057224 */ /* 0x000fe400078e0202 */
[----:B---3--:R-:W-:-:S04]  /*1310*/  IMAD R22, R10, R22, R29 ;  /* 0x000000160a167224 */ /* 0x008fc800078e021d */
[----:B--2---:R-:W-:-:S04]  /*1320*/  IMAD R22, R9, R24, R22 ;  /* 0x0000001809167224 */ /* 0x004fc800078e0216 */
[----:B----4-:R-:W-:-:S04]  /*1330*/  IMAD R11, R26, R11, R22 ;  /* 0x0000000b1a0b7224 */ /* 0x010fc800078e0216 */
[----:B-----5:R-:W-:-:S04]  /*1340*/  IMAD R11, R8, R21, R11 ;  /* 0x00000015080b7224 */ /* 0x020fc800078e020b */
[----:B------:R-:W-:Y:S01]  /*1350*/  IMAD R6, R6, R23, R11 ;  /* 0x0000001706067224 */ /* 0x000fe200078e020b */
[----:B------:R-:W-:Y:S06]  /*1360*/  @P0 BRA `(.L_x_179) ;  /* 0xffffffec00f80947 */ /* 0x000fec000383ffff */
[----:B------:R-:W-:-:S07]  /*1370*/  MOV R4, UR12 ;  /* 0x0000000c00047c02 */ /* 0x000fce0008000f00 */
.L_x_178:
[----:B------:R-:W-:-:S09]  /*1380*/  UISETP.NE.AND UP0, UPT, UR10, URZ, UPT ;  /* 0x000000ff0a00728c */ /* 0x000fd2000bf05270 */
[----:B------:R-:W-:Y:S05]  /*1390*/  BRA.U !UP0, `(.L_x_180) ;  /* 0x00000011083c7547 */ /* 0x000fea000b800000 */
[----:B------:R-:W-:Y:S02]  /*13a0*/  UIADD3 UR5, UPT, UPT, UR10, -0x1, URZ ;  /* 0xffffffff0a057890 */ /* 0x000fe4000fffe0ff */
[----:B------:R-:W-:Y:S02]  /*13b0*/  UISETP.NE.AND UP1, UPT, UR11, URZ, UPT ;  /* 0x000000ff0b00728c */ /* 0x000fe4000bf25270 */
[----:B------:R-:W-:-:S09]  /*13c0*/  UISETP.GE.U32.AND UP0, UPT, UR5, 0x3, UPT ;  /* 0x000000030500788c */ /* 0x000fd2000bf06070 */
[----:B------:R-:W-:Y:S05]  /*13d0*/  BRA.U !UP0, `(.L_x_181) ;  /* 0x0000000908447547 */ /* 0x000fea000b800000 */
[----:B------:R-:W0:Y:S01]  /*13e0*/  LDC.64 R8, c[0x0][0x390] ;  /* 0x0000e400ff087b82 */ /* 0x000e220000000a00 */
[----:B------:R-:W1:Y:S07]  /*13f0*/  LDCU UR5, c[0x0][0x398] ;  /* 0x00007300ff0577ac */ /* 0x000e6e0008000800 */
[----:B------:R-:W2:Y:S01]  /*1400*/  LDC.64 R10, c[0x0][0x390] ;  /* 0x0000e400ff0a7b82 */ /* 0x000ea20000000a00 */
[----:B-1----:R-:W-:-:S05]  /*1410*/  IADD3 R2, P0, PT, R4, UR5, RZ ;  /* 0x0000000504027c10 */ /* 0x002fca000ff1e0ff */
[----:B------:R-:W-:Y:S01]  /*1420*/  IMAD.X R7, RZ, RZ, UR4, P0 ;  /* 0x00000004ff077e24 */ /* 0x000fe200080e06ff */
[----:B0-----:R-:W-:-:S04]  /*1430*/  LEA R24, P0, R2, R8, 0x2 ;  /* 0x0000000802187211 */ /* 0x001fc800078010ff */
[----:B------:R-:W-:-:S05]  /*1440*/  LEA.HI.X R25, R2, R9, R7, 0x2, P0 ;  /* 0x0000000902197211 */ /* 0x000fca00000f1407 */
[----:B------:R-:W3:Y:S01]  /*1450*/  LDG.E R20, desc[UR14][R24.64] ;  /* 0x0000000e18147981 */ /* 0x000ee2000c1e1900 */
[----:B------:R-:W-:-:S03]  /*1460*/  IADD3 R2, P0, PT, R4, UR13, RZ ;  /* 0x0000000d04027c10 */ /* 0x000fc6000ff1e0ff */
[----:B------:R-:W4:Y:S02]  /*1470*/  LDG.E R16, desc[UR14][R24.64+0x4] ;  /* 0x0000040e18107981 */ /* 0x000f24000c1e1900 */
[----:B------:R-:W-:Y:S01]  /*1480*/  IMAD.X R7, RZ, RZ, UR16, P0 ;  /* 0x00000010ff077e24 */ /* 0x000fe200080e06ff */
[----:B------:R-:W-:-:S04]  /*1490*/  LEA R8, P0, R2, R8, 0x2 ;  /* 0x0000000802087211 */ /* 0x000fc800078010ff */
[----:B------:R-:W-:Y:S02]  /*14a0*/  LEA.HI.X R9, R2, R9, R7, 0x2, P0 ;  /* 0x0000000902097211 */ /* 0x000fe400000f1407 */
[----:B------:R-:W5:Y:S04]  /*14b0*/  LDG.E R7, desc[UR14][R24.64+0x8] ;  /* 0x0000080e18077981 */ /* 0x000f68000c1e1900 */
[----:B------:R-:W2:Y:S04]  /*14c0*/  LDG.E R19, desc[UR14][R8.64] ;  /* 0x0000000e08137981 */ /* 0x000ea8000c1e1900 */
[----:B------:R-:W4:Y:S04]  /*14d0*/  LDG.E R13, desc[UR14][R8.64+0x4] ;  /* 0x0000040e080d7981 */ /* 0x000f28000c1e1900 */
[----:B------:R-:W5:Y:S04]  /*14e0*/  LDG.E R15, desc[UR14][R8.64+0x8] ;  /* 0x0000080e080f7981 */ /* 0x000f68000c1e1900 */
[----:B------:R-:W5:Y:S04]  /*14f0*/  LDG.E R23, desc[UR14][R8.64+0xc] ;  /* 0x00000c0e08177981 */ /* 0x000f68000c1e1900 */
[----:B------:R0:W5:Y:S01]  /*1500*/  LDG.E R2, desc[UR14][R24.64+0xc] ;  /* 0x00000c0e18027981 */ /* 0x000162000c1e1900 */
[----:B---3--:R-:W-:-:S04]  /*1510*/  IABS R21, R20 ;  /* 0x0000001400157213 */ /* 0x008fc80000000000 */
[----:B------:R-:W1:Y:S08]  /*1520*/  I2F.RP R22, R21 ;  /* 0x0000001500167306 */ /* 0x000e700000209400 */
[----:B-1----:R-:W1:Y:S01]  /*1530*/  MUFU.RCP R22, R22 ;  /* 0x0000001600167308 */ /* 0x002e620000001000 */
[----:B--2---:R-:W-:-:S04]  /*1540*/  IMAD.WIDE R18, R19, 0x4, R10 ;  /* 0x0000000413127825 */ /* 0x004fc800078e020a */
[--C-:B----4-:R-:W-:Y:S01]  /*1550*/  IMAD.WIDE R12, R13, 0x4, R10.reuse ;  /* 0x000000040d0c7825 */ /* 0x110fe200078e020a */
[----:B------:R-:W2:Y:S03]  /*1560*/  LDG.E R17, desc[UR14][R18.64] ;  /* 0x0000000e12117981 */ /* 0x000ea6000c1e1900 */
[--C-:B-----5:R-:W-:Y:S02]  /*1570*/  IMAD.WIDE R14, R15, 0x4, R10.reuse ;  /* 0x000000040f0e7825 */ /* 0x120fe400078e020a */
[----:B------:R3:W4:Y:S02]  /*1580*/  LDG.E R12, desc[UR14][R12.64] ;  /* 0x0000000e0c0c7981 */ /* 0x000724000c1e1900 */
[----:B------:R-:W-:Y:S02]  /*1590*/  IMAD.WIDE R10, R23, 0x4, R10 ;  /* 0x00000004170a7825 */ /* 0x000fe400078e020a */
[----:B------:R-:W5:Y:S01]  /*15a0*/  LDG.E R14, desc[UR14][R14.64] ;  /* 0x0000000e0e0e7981 */ /* 0x000f62000c1e1900 */
[----:B-1----:R-:W-:-:S03]  /*15b0*/  IADD3 R26, PT, PT, R22, 0xffffffe, RZ ;  /* 0x0ffffffe161a7810 */ /* 0x002fc60007ffe0ff */
[----:B------:R1:W5:Y:S01]  /*15c0*/  LDG.E R10, desc[UR14][R10.64] ;  /* 0x0000000e0a0a7981 */ /* 0x000362000c1e1900 */
[----:B------:R-:W3:Y:S01]  /*15d0*/  F2I.FTZ.U32.TRUNC.NTZ R9, R26 ;  /* 0x0000001a00097305 */ /* 0x000ee2000021f000 */
[----:B------:R-:W-:Y:S02]  /*15e0*/  IABS R22, R5 ;  /* 0x0000000500167213 */ /* 0x000fe40000000000 */
[----:B0-----:R-:W-:Y:S01]  /*15f0*/  IABS R24, R20 ;  /* 0x0000001400187213 */ /* 0x001fe20000000000 */
[----:B---3--:R-:W-:-:S04]  /*1600*/  IMAD.MOV R8, RZ, RZ, -R9 ;  /* 0x000000ffff087224 */ /* 0x008fc800078e0a09 */
[----:B------:R-:W-:Y:S02]  /*1610*/  IMAD R23, R8, R21, RZ ;  /* 0x0000001508177224 */ /* 0x000fe400078e02ff */
[----:B------:R-:W-:-:S04]  /*1620*/  IMAD.MOV.U32 R8, RZ, RZ, RZ ;  /* 0x000000ffff087224 */ /* 0x000fc800078e00ff */
[----:B------:R-:W-:Y:S01]  /*1630*/  IMAD.HI.U32 R8, R9, R23, R8 ;  /* 0x0000001709087227 */ /* 0x000fe200078e0008 */
[----:B------:R-:W-:Y:S02]  /*1640*/  MOV R9, R22 ;  /* 0x0000001600097202 */ /* 0x000fe40000000f00 */
[----:B------:R-:W-:Y:S01]  /*1650*/  IABS R13, R16 ;  /* 0x00000010000d7213 */ /* 0x000fe20000000000 */
[----:B------:R-:W-:Y:S02]  /*1660*/  IMAD.MOV R18, RZ, RZ, -R24 ;  /* 0x000000ffff127224 */ /* 0x000fe400078e0a18 */
[----:B-1----:R-:W-:Y:S01]  /*1670*/  IMAD.HI.U32 R11, R8, R9, RZ ;  /* 0x00000009080b7227 */ /* 0x002fe200078e00ff */
[----:B------:R-:W0:Y:S03]  /*1680*/  I2F.RP R15, R13 ;  /* 0x0000000d000f7306 */ /* 0x000e260000209400 */
[----:B------:R-:W-:-:S05]  /*1690*/  IMAD R8, R11, R18, R9 ;  /* 0x000000120b087224 */ /* 0x000fca00078e0209 */
[----:B------:R-:W-:Y:S01]  /*16a0*/  ISETP.GT.U32.AND P2, PT, R21, R8, PT ;  /* 0x000000081500720c */ /* 0x000fe20003f44070 */
[----:B0-----:R-:W0:-:S12]  /*16b0*/  MUFU.RCP R15, R15 ;  /* 0x0000000f000f7308 */ /* 0x001e180000001000 */
[----:B------:R-:W-:-:S05]  /*16c0*/  @!P2 IMAD.IADD R8, R8, 0x1, -R21 ;  /* 0x000000010808a824 */ /* 0x000fca00078e0a15 */
[----:B------:R-:W-:Y:S02]  /*16d0*/  ISETP.GE.U32.AND P0, PT, R8, R21, PT ;  /* 0x000000150800720c */ /* 0x000fe40003f06070 */
[----:B------:R-:W-:Y:S01]  /*16e0*/  LOP3.LUT R8, R5, R20, RZ, 0x3c, !PT ;  /* 0x0000001405087212 */ /* 0x000fe200078e3cff */
[----:B------:R-:W-:Y:S01]  /*16f0*/  @!P2 VIADD R11, R11, 0x1 ;  /* 0x000000010b0ba836 */ /* 0x000fe20000000000 */
[----:B------:R-:W-:Y:S02]  /*1700*/  ISETP.NE.AND P2, PT, R20, RZ, PT ;  /* 0x000000ff1400720c */ /* 0x000fe40003f45270 */
[----:B------:R-:W-:Y:S02]  /*1710*/  ISETP.GE.AND P1, PT, R8, RZ, PT ;  /* 0x000000ff0800720c */ /* 0x000fe40003f26270 */
[----:B0-----:R-:W-:-:S04]  /*1720*/  IADD3 R8, PT, PT, R15, 0xffffffe, RZ ;  /* 0x0ffffffe0f087810 */ /* 0x001fc80007ffe0ff */
[----:B------:R0:W1:Y:S01]  /*1730*/  F2I.FTZ.U32.TRUNC.NTZ R9, R8 ;  /* 0x0000000800097305 */ /* 0x000062000021f000 */
[----:B------:R-:W-:-:S06]  /*1740*/  @P0 VIADD R11, R11, 0x1 ;  /* 0x000000010b0b0836 */ /* 0x000fcc0000000000 */
[----:B------:R-:W-:Y:S02]  /*1750*/  @!P1 IADD3 R11, PT, PT, -R11, RZ, RZ ;  /* 0x000000ff0b0b9210 */ /* 0x000fe40007ffe1ff */
[----:B------:R-:W-:Y:S01]  /*1760*/  @!P2 LOP3.LUT R11, RZ, R20, RZ, 0x33, !PT ;  /* 0x00000014ff0ba212 */ /* 0x000fe200078e33ff */
[----:B0-----:R-:W-:-:S04]  /*1770*/  HFMA2 R8, -RZ, RZ, 0, 0 ;  /* 0x00000000ff087431 */ /* 0x001fc800000001ff */
[----:B------:R-:W-:Y:S02]  /*1780*/  IMAD.MOV R15, RZ, RZ, -R11 ;  /* 0x000000ffff0f7224 */ /* 0x000fe400078e0a0b */
[----:B-1----:R-:W-:Y:S02]  /*1790*/  IMAD.MOV R18, RZ, RZ, -R9 ;  /* 0x000000ffff127224 */ /* 0x002fe400078e0a09 */
[----:B------:R-:W-:Y:S01]  /*17a0*/  IMAD R15, R20, R15, R5 ;  /* 0x0000000f140f7224 */ /* 0x000fe200078e0205 */
[----:B------:R-:W-:Y:S01]  /*17b0*/  IABS R19, R16 ;  /* 0x0000001000137213 */ /* 0x000fe20000000000 */
[----:B------:R-:W-:-:S03]  /*17c0*/  IMAD R5, R18, R13, RZ ;  /* 0x0000000d12057224 */ /* 0x000fc600078e02ff */
[----:B------:R-:W-:Y:S01]  /*17d0*/  IABS R18, R15 ;  /* 0x0000000f00127213 */ /* 0x000fe20000000000 */
[----:B------:R-:W-:-:S04]  /*17e0*/  IMAD.HI.U32 R8, R9, R5, R8 ;  /* 0x0000000509087227 */ /* 0x000fc800078e0008 */
[----:B------:R-:W-:Y:S02]  /*17f0*/  IMAD.MOV R19, RZ, RZ, -R19 ;  /* 0x000000ffff137224 */ /* 0x000fe400078e0a13 */
[----:B------:R-:W-:-:S03]  /*1800*/  IMAD.MOV.U32 R9, RZ, RZ, R18 ;  /* 0x000000ffff097224 */ /* 0x000fc600078e0012 */
[----:B------:R-:W-:Y:S01]  /*1810*/  MOV R18, R19 ;  /* 0x0000001300127202 */ /* 0x000fe20000000f00 */
[----:B------:R-:W-:Y:S01]  /*1820*/  IMAD.HI.U32 R8, R8, R9, RZ ;  /* 0x0000000908087227 */ /* 0x000fe200078e00ff */
[----:B------:R-:W-:-:S03]  /*1830*/  IABS R5, R7 ;  /* 0x0000000700057213 */ /* 0x000fc60000000000 */
        /* <DEDUP_REMOVED lines=13> */
[----:B------:R-:W0:Y:S04]  /*1910*/  F2I.FTZ.U32.TRUNC.NTZ R9, R9 ;  /* 0x0000000900097305 */ /* 0x000e28000021f000 */
[----:B------:R-:W-:Y:S02]  /*1920*/  @!P1 IADD3 R13, PT, PT, -R13, RZ, RZ ;  /* 0x000000ff0d0d9210 */ /* 0x000fe40007ffe1ff */
[----:B------:R-:W-:-:S05]  /*1930*/  @!P2 LOP3.LUT R13, RZ, R16, RZ, 0x33, !PT ;  /* 0x00000010ff0da212 */ /* 0x000fca00078e33ff */
[----:B------:R-:W-:-:S04]  /*1940*/  IMAD.MOV R8, RZ, RZ, -R13 ;  /* 0x000000ffff087224 */ /* 0x000fc800078e0a0d */
[----:B------:R-:W-:Y:S02]  /*1950*/  IMAD R16, R16, R8, R15 ;  /* 0x0000000810107224 */ /* 0x000fe400078e020f */
[----:B------:R-:W-:Y:S02]  /*1960*/  HFMA2 R8, -RZ, RZ, 0, 0 ;  /* 0x00000000ff087431 */ /* 0x000fe400000001ff */
[----:B0-----:R-:W-:Y:S01]  /*1970*/  IMAD.MOV R18, RZ, RZ, -R9 ;  /* 0x000000ffff127224 */ /* 0x001fe200078e0a09 */
[----:B------:R-:W-:-:S03]  /*1980*/  IABS R19, R7 ;  /* 0x0000000700137213 */ /* 0x000fc60000000000 */
[----:B------:R-:W-:Y:S01]  /*1990*/  IMAD R15, R18, R5, RZ ;  /* 0x00000005120f7224 */ /* 0x000fe200078e02ff */
[----:B------:R-:W-:Y:S01]  /*19a0*/  IABS R18, R16 ;  /* 0x0000001000127213 */ /* 0x000fe20000000000 */
[----:B------:R-:W-:Y:S02]  /*19b0*/  IMAD.MOV R19, RZ, RZ, -R19 ;  /* 0x000000ffff137224 */ /* 0x000fe400078e0a13 */
[----:B------:R-:W-:-:S04]  /*19c0*/  IMAD.HI.U32 R8, R9, R15, R8 ;  /* 0x0000000f09087227 */ /* 0x000fc800078e0008 */
[----:B------:R-:W-:Y:S01]  /*19d0*/  IMAD.MOV.U32 R9, RZ, RZ, R18 ;  /* 0x000000ffff097224 */ /* 0x000fe200078e0012 */
[----:B------:R-:W-:-:S03]  /*19e0*/  MOV R18, R19 ;  /* 0x0000001300127202 */ /* 0x000fc60000000f00 */
[----:B------:R-:W-:Y:S01]  /*19f0*/  IMAD.HI.U32 R8, R8, R9, RZ ;  /* 0x0000000908087227 */ /* 0x000fe200078e00ff */
[----:B------:R-:W-:-:S03]  /*1a00*/  IABS R15, R2 ;  /* 0x00000002000f7213 */ /* 0x000fc60000000000 */
[----:B------:R-:W-:Y:S01]  /*1a10*/  IMAD R18, R8, R18, R9 ;  /* 0x0000001208127224 */ /* 0x000fe200078e0209 */
[----:B------:R-:W0:Y:S04]  /*1a20*/  I2F.RP R19, R15 ;  /* 0x0000000f00137306 */ /* 0x000e280000209400 */
[----:B------:R-:W-:-:S04]  /*1a30*/  ISETP.GT.U32.AND P2, PT, R5, R18, PT ;  /* 0x000000120500720c */ /* 0x000fc80003f44070 */
[----:B0-----:R-:W0:Y:S09]  /*1a40*/  MUFU.RCP R19, R19 ;  /* 0x0000001300137308 */ /* 0x001e320000001000 */
[----:B------:R-:W-:-:S05]  /*1a50*/  @!P2 IMAD.IADD R18, R18, 0x1, -R5 ;  /* 0x000000011212a824 */ /* 0x000fca00078e0a05 */
[----:B------:R-:W-:Y:S02]  /*1a60*/  ISETP.GE.U32.AND P0, PT, R18, R5, PT ;  /* 0x000000051200720c */ /* 0x000fe40003f06070 */
[----:B------:R-:W-:Y:S02]  /*1a70*/  LOP3.LUT R5, R16, R7, RZ, 0x3c, !PT ;  /* 0x0000000710057212 */ /* 0x000fe400078e3cff */
[----:B------:R-:W-:Y:S02]  /*1a80*/  @!P2 IADD3 R8, PT, PT, R8, 0x1, RZ ;  /* 0x000000010808a810 */ /* 0x000fe40007ffe0ff */
[----:B------:R-:W-:Y:S02]  /*1a90*/  ISETP.GE.AND P1, PT, R5, RZ, PT ;  /* 0x000000ff0500720c */ /* 0x000fe40003f26270 */
[----:B------:R-:W-:Y:S01]  /*1aa0*/  ISETP.NE.AND P2, PT, R7, RZ, PT ;  /* 0x000000ff0700720c */ /* 0x000fe20003f45270 */
[----:B0-----:R-:W-:-:S04]  /*1ab0*/  VIADD R9, R19, 0xffffffe ;  /* 0x0ffffffe13097836 */ /* 0x001fc80000000000 */
[----:B------:R-:W-:Y:S02]  /*1ac0*/  @P0 VIADD R8, R8, 0x1 ;  /* 0x0000000108080836 */ /* 0x000fe40000000000 */
[----:B------:R-:W0:Y:S02]  /*1ad0*/  F2I.FTZ.U32.TRUNC.NTZ R9, R9 ;  /* 0x0000000900097305 */ /* 0x000e24000021f000 */
[----:B------:R-:W-:-:S05]  /*1ae0*/  IMAD.MOV.U32 R5, RZ, RZ, R8 ;  /* 0x000000ffff057224 */ /* 0x000fca00078e0008 */
[----:B------:R-:W-:Y:S02]  /*1af0*/  @!P1 IADD3 R5, PT, PT, -R5, RZ, RZ ;  /* 0x000000ff05059210 */ /* 0x000fe40007ffe1ff */
[----:B------:R-:W-:-:S05]  /*1b00*/  @!P2 LOP3.LUT R5, RZ, R7, RZ, 0x33, !PT ;  /* 0x00000007ff05a212 */ /* 0x000fca00078e33ff */
[----:B------:R-:W-:Y:S02]  /*1b10*/  IMAD.MOV R8, RZ, RZ, -R5 ;  /* 0x000000ffff087224 */ /* 0x000fe400078e0a05 */
[----:B0-----:R-:W-:Y:S02]  /*1b20*/  IMAD.MOV R18, RZ, RZ, -R9 ;  /* 0x000000ffff127224 */ /* 0x001fe400078e0a09 */
[----:B------:R-:W-:Y:S02]  /*1b30*/  IMAD R7, R7, R8, R16 ;  /* 0x0000000807077224 */ /* 0x000fe400078e0210 */
[----:B------:R-:W-:Y:S02]  /*1b40*/  HFMA2 R8, -RZ, RZ, 0, 0 ;  /* 0x00000000ff087431 */ /* 0x000fe400000001ff */
[----:B------:R-:W-:Y:S01]  /*1b50*/  IMAD R19, R18, R15, RZ ;  /* 0x0000000f12137224 */ /* 0x000fe200078e02ff */
[----:B------:R-:W-:Y:S02]  /*1b60*/  IABS R18, R2 ;  /* 0x0000000200127213 */ /* 0x000fe40000000000 */
[----:B------:R-:W-:-:S03]  /*1b70*/  IABS R16, R7 ;  /* 0x0000000700107213 */ /* 0x000fc60000000000 */
[----:B------:R-:W-:Y:S02]  /*1b80*/  IMAD.MOV R18, RZ, RZ, -R18 ;  /* 0x000000ffff127224 */ /* 0x000fe400078e0a12 */
[----:B------:R-:W-:-:S04]  /*1b90*/  IMAD.HI.U32 R8, R9, R19, R8 ;  /* 0x0000001309087227 */ /* 0x000fc800078e0008 */
[----:B------:R-:W-:Y:S01]  /*1ba0*/  IMAD.MOV.U32 R9, RZ, RZ, R16 ;  /* 0x000000ffff097224 */ /* 0x000fe200078e0010 */
[----:B------:R-:W-:-:S03]  /*1bb0*/  MOV R16, R18 ;  /* 0x0000001200107202 */ /* 0x000fc60000000f00 */
[----:B------:R-:W-:-:S04]  /*1bc0*/  IMAD.HI.U32 R8, R8, R9, RZ ;  /* 0x0000000908087227 */ /* 0x000fc800078e00ff */
[----:B------:R-:W-:-:S05]  /*1bd0*/  IMAD R16, R8, R16, R9 ;  /* 0x0000001008107224 */ /* 0x000fca00078e0209 */
[----:B------:R-:W-:Y:S02]  /*1be0*/  ISETP.GT.U32.AND P2, PT, R15, R16, PT ;  /* 0x000000100f00720c */ /* 0x000fe40003f44070 */
[----:B------:R-:W-:-:S11]  /*1bf0*/  LOP3.LUT R9, R7, R2, RZ, 0x3c, !PT ;  /* 0x0000000207097212 */ /* 0x000fd600078e3cff */
[----:B------:R-:W-:-:S05]  /*1c00*/  @!P2 IMAD.IADD R16, R16, 0x1, -R15 ;  /* 0x000000011010a824 */ /* 0x000fca00078e0a0f */
[----:B------:R-:W-:Y:S01]  /*1c10*/  ISETP.GE.U32.AND P0, PT, R16, R15, PT ;  /* 0x0000000f1000720c */ /* 0x000fe20003f06070 */
[----:B------:R-:W-:Y:S01]  /*1c20*/  @!P2 VIADD R8, R8, 0x1 ;  /* 0x000000010808a836 */ /* 0x000fe20000000000 */
[----:B------:R-:W-:Y:S02]  /*1c30*/  ISETP.GE.AND P1, PT, R9, RZ, PT ;  /* 0x000000ff0900720c */ /* 0x000fe40003f26270 */
[----:B------:R-:W-:Y:S01]  /*1c40*/  ISETP.NE.AND P2, PT, R2, RZ, PT ;  /* 0x000000ff0200720c */ /* 0x000fe20003f45270 */
[----:B--2---:R-:W-:-:S08]  /*1c50*/  IMAD R17, R11, R17, R6 ;  /* 0x000000110b117224 */ /* 0x004fd000078e0206 */
[----:B------:R-:W-:Y:S01]  /*1c60*/  @P0 IADD3 R8, PT, PT, R8, 0x1, RZ ;  /* 0x0000000108080810 */ /* 0x000fe20007ffe0ff */
[----:B----4-:R-:W-:-:S04]  /*1c70*/  IMAD R12, R13, R12, R17 ;  /* 0x0000000c0d0c7224 */ /* 0x010fc800078e0211 */
[----:B------:R-:W-:Y:S01]  /*1c80*/  @!P1 IMAD.MOV R8, RZ, RZ, -R8 ;  /* 0x000000ffff089224 */ /* 0x000fe200078e0a08 */
[----:B------:R-:W-:Y:S01]  /*1c90*/  @!P2 LOP3.LUT R8, RZ, R2, RZ, 0x33, !PT ;  /* 0x00000002ff08a212 */ /* 0x000fe200078e33ff */
[----:B-----5:R-:W-:-:S04]  /*1ca0*/  IMAD R9, R5, R14, R12 ;  /* 0x0000000e05097224 */ /* 0x020fc800078e020c */
[----:B------:R-:W-:Y:S01]  /*1cb0*/  IMAD.MOV R5, RZ, RZ, -R8 ;  /* 0x000000ffff057224 */ /* 0x000fe200078e0a08 */
[----:B------:R-:W-:Y:S01]  /*1cc0*/  IADD3 R4, PT, PT, R4, 0x4, RZ ;  /* 0x0000000404047810 */ /* 0x000fe20007ffe0ff */
[----:B------:R-:W-:Y:S02]  /*1cd0*/  IMAD R6, R8, R10, R9 ;  /* 0x0000000a08067224 */ /* 0x000fe400078e0209 */
[----:B------:R-:W-:-:S07]  /*1ce0*/  IMAD R5, R2, R5, R7 ;  /* 0x0000000502057224 */ /* 0x000fce00078e0207 */
.L_x_181:
[----:B------:R-:W-:Y:S05]  /*1cf0*/  BRA.U !UP1, `(.L_x_180) ;  /* 0x0000000509e47547 */ /* 0x000fea000b800000 */
[----:B------:R-:W0:Y:S01]  /*1d00*/  LDCU UR6, c[0x0][0x398] ;  /* 0x00007300ff0677ac */ /* 0x000e220008000800 */
[----:B------:R-:W-:Y:S02]  /*1d10*/  UISETP.NE.AND UP0, UPT, UR11, 0x1, UPT ;  /* 0x000000010b00788c */ /* 0x000fe4000bf05270 */
[----:B0-----:R-:W-:-:S07]  /*1d20*/  ULOP3.LUT UP1, URZ, UR6, 0x1, URZ, 0xc0, !UPT ;  /* 0x0000000106ff7892 */ /* 0x001fce000f82c0ff */
[----:B------:R-:W-:Y:S05]  /*1d30*/  BRA.U !UP0, `(.L_x_182) ;  /* 0x0000000508347547 */ /* 0x000fea000b800000 */
[----:B------:R-:W0:Y:S01]  /*1d40*/  LDC.64 R18, c[0x0][0x390] ;  /* 0x0000e400ff127b82 */ /* 0x000e220000000a00 */
[----:B------:R-:W-:Y:S01]  /*1d50*/  IADD3 R2, P0, PT, R4, UR13, RZ ;  /* 0x0000000d04027c10 */ /* 0x000fe2000ff1e0ff */
[----:B------:R-:W1:Y:S04]  /*1d60*/  LDCU UR5, c[0x0][0x398] ;  /* 0x00007300ff0577ac */ /* 0x000e680008000800 */
[----:B------:R-:W-:Y:S02]  /*1d70*/  IMAD.X R7, RZ, RZ, UR16, P0 ;  /* 0x00000010ff077e24 */ /* 0x000fe400080e06ff */
[----:B------:R-:W2:Y:S01]  /*1d80*/  LDC.64 R16, c[0x0][0x390] ;  /* 0x0000e400ff107b82 */ /* 0x000ea20000000a00 */
[----:B0-----:R-:W-:-:S04]  /*1d90*/  LEA R10, P0, R2, R18, 0x2 ;  /* 0x00000012020a7211 */ /* 0x001fc800078010ff */
[----:B------:R-:W-:-:S05]  /*1da0*/  LEA.HI.X R11, R2, R19, R7, 0x2, P0 ;  /* 0x00000013020b7211 */ /* 0x000fca00000f1407 */
[----:B------:R-:W2:Y:S04]  /*1db0*/  LDG.E R15, desc[UR14][R10.64] ;  /* 0x0000000e0a0f7981 */ /* 0x000ea8000c1e1900 */
[----:B------:R-:W3:Y:S01]  /*1dc0*/  LDG.E R13, desc[UR14][R10.64+0x4] ;  /* 0x0000040e0a0d7981 */ /* 0x000ee2000c1e1900 */
[----:B-1----:R-:W-:-:S05]  /*1dd0*/  IADD3 R2, P0, PT, R4, UR5, RZ ;  /* 0x0000000504027c10 */ /* 0x002fca000ff1e0ff */
[----:B------:R-:W-:Y:S01]  /*1de0*/  IMAD.X R7, RZ, RZ, UR4, P0 ;  /* 0x00000004ff077e24 */ /* 0x000fe200080e06ff */
[----:B------:R-:W-:-:S04]  /*1df0*/  LEA R18, P0, R2, R18, 0x2 ;  /* 0x0000001202127211 */ /* 0x000fc800078010ff */
[----:B------:R-:W-:-:S05]  /*1e00*/  LEA.HI.X R19, R2, R19, R7, 0x2, P0 ;  /* 0x0000001302137211 */ /* 0x000fca00000f1407 */
[----:B------:R-:W4:Y:S04]  /*1e10*/  LDG.E R2, desc[UR14][R18.64] ;  /* 0x0000000e12027981 */ /* 0x000f28000c1e1900 */
[----:B------:R-:W5:Y:S01]  /*1e20*/  LDG.E R7, desc[UR14][R18.64+0x4] ;  /* 0x0000040e12077981 */ /* 0x000f62000c1e1900 */
[----:B--2---:R-:W-:-:S04]  /*1e30*/  IMAD.WIDE R14, R15, 0x4, R16 ;  /* 0x000000040f0e7825 */ /* 0x004fc800078e0210 */
[----:B---3--:R-:W-:Y:S01]  /*1e40*/  IMAD.WIDE R16, R13, 0x4, R16 ;  /* 0x000000040d107825 */ /* 0x008fe200078e0210 */
[----:B------:R0:W2:Y:S04]  /*1e50*/  LDG.E R9, desc[UR14][R14.64] ;  /* 0x0000000e0e097981 */ /* 0x0000a8000c1e1900 */
[----:B------:R1:W3:Y:S01]  /*1e60*/  LDG.E R8, desc[UR14][R16.64] ;  /* 0x0000000e10087981 */ /* 0x0002e2000c1e1900 */
[----:B------:R-:W-:Y:S01]  /*1e70*/  VIADD R4, R4, 0x2 ;  /* 0x0000000204047836 */ /* 0x000fe20000000000 */
[----:B0-----:R-:W-:Y:S02]  /*1e80*/  IABS R14, R5 ;  /* 0x00000005000e7213 */ /* 0x001fe40000000000 */
[-C--:B----4-:R-:W-:Y:S02]  /*1e90*/  IABS R13, R2.reuse ;  /* 0x00000002000d7213 */ /* 0x090fe40000000000 */
[----:B-1----:R-:W-:-:S02]  /*1ea0*/  IABS R16, R2 ;  /* 0x0000000200107213 */ /* 0x002fc40000000000 */
[----:B------:R-:W0:Y:S03]  /*1eb0*/  I2F.RP R12, R13 ;  /* 0x0000000d000c7306 */ /* 0x000e260000209400 */
[----:B------:R-:W-:-:S05]  /*1ec0*/  IMAD.MOV R17, RZ, RZ, -R16 ;  /* 0x000000ffff117224 */ /* 0x000fca00078e0a10 */
[----:B0-----:R-:W0:Y:S02]  /*1ed0*/  MUFU.RCP R12, R12 ;  /* 0x0000000c000c7308 */ /* 0x001e240000001000 */
[----:B0-----:R-:W-:Y:S02]  /*1ee0*/  IADD3 R10, PT, PT, R12, 0xffffffe, RZ ;  /* 0x0ffffffe0c0a7810 */ /* 0x001fe40007ffe0ff */
[----:B-----5:R-:W-:-:S04]  /*1ef0*/  IABS R12, R7 ;  /* 0x00000007000c7213 */ /* 0x020fc80000000000 */
[----:B------:R0:W1:Y:S02]  /*1f00*/  F2I.FTZ.U32.TRUNC.NTZ R11, R10 ;  /* 0x0000000a000b7305 */ /* 0x000064000021f000 */
[----:B0-----:R-:W-:Y:S02]  /*1f10*/  HFMA2 R10, -RZ, RZ, 0, 0 ;  /* 0x00000000ff0a7431 */ /* 0x001fe400000001ff */
[----:B-1----:R-:W-:-:S04]  /*1f20*/  IMAD.MOV R18, RZ, RZ, -R11 ;  /* 0x000000ffff127224 */ /* 0x002fc800078e0a0b */
[----:B------:R-:W-:-:S04]  /*1f30*/  IMAD R15, R18, R13, RZ ;  /* 0x0000000d120f7224 */ /* 0x000fc800078e02ff */
[----:B------:R-:W-:Y:S02]  /*1f40*/  IMAD.HI.U32 R11, R11, R15, R10 ;  /* 0x0000000f0b0b7227 */ /* 0x000fe400078e000a */
[----:B------:R-:W0:Y:S04]  /*1f50*/  I2F.RP R15, R12 ;  /* 0x0000000c000f7306 */ /* 0x000e280000209400 */
[----:B------:R-:W-:Y:S01]  /*1f60*/  IMAD.HI.U32 R10, R11, R14, RZ ;  /* 0x0000000e0b0a7227 */ /* 0x000fe200078e00ff */
[----:B------:R-:W-:-:S03]  /*1f70*/  LOP3.LUT R11, R5, R2, RZ, 0x3c, !PT ;  /* 0x00000002050b7212 */ /* 0x000fc600078e3cff */
[----:B------:R-:W-:Y:S01]  /*1f80*/  IMAD R14, R10, R17, R14 ;  /* 0x000000110a0e7224 */ /* 0x000fe200078e020e */
[----:B------:R-:W-:-:S04]  /*1f90*/  ISETP.GE.AND P1, PT, R11, RZ, PT ;  /* 0x000000ff0b00720c */ /* 0x000fc80003f26270 */
[----:B------:R-:W-:Y:S01]  /*1fa0*/  ISETP.GT.U32.AND P2, PT, R13, R14, PT ;  /* 0x0000000e0d00720c */ /* 0x000fe20003f44070 */
[----:B0-----:R-:W0:-:S12]  /*1fb0*/  MUFU.RCP R15, R15 ;  /* 0x0000000f000f7308 */ /* 0x001e180000001000 */
[-C--:B------:R-:W-:Y:S02]  /*1fc0*/  @!P2 IADD3 R14, PT, PT, R14, -R13.reuse, RZ ;  /* 0x8000000d0e0ea210 */ /* 0x080fe40007ffe0ff */
[----:B------:R-:W-:Y:S02]  /*1fd0*/  @!P2 IADD3 R10, PT, PT, R10, 0x1, RZ ;  /* 0x000000010a0aa810 */ /* 0x000fe40007ffe0ff */
[----:B------:R-:W-:Y:S02]  /*1fe0*/  ISETP.GE.U32.AND P0, PT, R14, R13, PT ;  /* 0x0000000d0e00720c */ /* 0x000fe40003f06070 */
[----:B------:R-:W-:Y:S01]  /*1ff0*/  ISETP.NE.AND P2, PT, R2, RZ, PT ;  /* 0x000000ff0200720c */ /* 0x000fe20003f45270 */
[----:B0-----:R-:W-:-:S06]  /*2000*/  VIADD R11, R15, 0xffffffe ;  /* 0x0ffffffe0f0b7836 */ /* 0x001fcc0000000000 */
[----:B------:R-:W0:Y:S04]  /*2010*/  F2I.FTZ.U32.TRUNC.NTZ R11, R11 ;  /* 0x0000000b000b7305 */ /* 0x000e28000021f000 */
[----:B------:R-:W-:-:S05]  /*2020*/  @P0 VIADD R10, R10, 0x1 ;  /* 0x000000010a0a0836 */ /* 0x000fca0000000000 */
[----:B------:R-:W-:-:S05]  /*2030*/  MOV R13, R10 ;  /* 0x0000000a000d7202 */ /* 0x000fca0000000f00 */
[----:B------:R-:W-:Y:S01]  /*2040*/  @!P1 IMAD.MOV R13, RZ, RZ, -R13 ;  /* 0x000000ffff0d9224 */ /* 0x000fe200078e0a0d */
[----:B------:R-:W-:Y:S02]  /*2050*/  @!P2 LOP3.LUT R13, RZ, R2, RZ, 0x33, !PT ;  /* 0x00000002ff0da212 */ /* 0x000fe400078e33ff */
[----:B0-----:R-:W-:-:S03]  /*2060*/  IADD3 R15, PT, PT, RZ, -R11, RZ ;  /* 0x8000000bff0f7210 */ /* 0x001fc60007ffe0ff */
[----:B------:R-:W-:-:S04]  /*2070*/  IMAD.MOV R10, RZ, RZ, -R13 ;  /* 0x000000ffff0a7224 */ /* 0x000fc800078e0a0d */
[----:B------:R-:W-:Y:S02]  /*2080*/  IMAD R14, R2, R10, R5 ;  /* 0x0000000a020e7224 */ /* 0x000fe400078e0205 */
[----:B------:R-:W-:Y:S02]  /*2090*/  HFMA2 R10, -RZ, RZ, 0, 0 ;  /* 0x00000000ff0a7431 */ /* 0x000fe400000001ff */
[----:B------:R-:W-:Y:S01]  /*20a0*/  IMAD R5, R15, R12, RZ ;  /* 0x0000000c0f057224 */ /* 0x000fe200078e02ff */
[----:B------:R-:W-:Y:S02]  /*20b0*/  IABS R15, R7 ;  /* 0x00000007000f7213 */ /* 0x000fe40000000000 */
[----:B------:R-:W-:-:S03]  /*20c0*/  IABS R2, R14 ;  /* 0x0000000e00027213 */ /* 0x000fc60000000000 */
[----:B------:R-:W-:Y:S02]  /*20d0*/  IMAD.MOV R15, RZ, RZ, -R15 ;  /* 0x000000ffff0f7224 */ /* 0x000fe400078e0a0f */
[----:B------:R-:W-:Y:S01]  /*20e0*/  IMAD.HI.U32 R10, R11, R5, R10 ;  /* 0x000000050b0a7227 */ /* 0x000fe200078e000a */
[----:B------:R-:W-:-:S03]  /*20f0*/  MOV R5, R2 ;  /* 0x0000000200057202 */ /* 0x000fc60000000f00 */
[----:B------:R-:W-:Y:S02]  /*2100*/  IMAD.MOV.U32 R2, RZ, RZ, R15 ;  /* 0x000000ffff027224 */ /* 0x000fe400078e000f */
[----:B------:R-:W-:-:S04]  /*2110*/  IMAD.HI.U32 R10, R10, R5, RZ ;  /* 0x000000050a0a7227 */ /* 0x000fc800078e00ff */
[----:B------:R-:W-:Y:S01]  /*2120*/  IMAD R5, R10, R2, R5 ;  /* 0x000000020a057224 */ /* 0x000fe200078e0205 */
[----:B------:R-:W-:-:S04]  /*2130*/  LOP3.LUT R2, R14, R7, RZ, 0x3c, !PT ;  /* 0x000000070e027212 */ /* 0x000fc800078e3cff */
[----:B------:R-:W-:Y:S02]  /*2140*/  ISETP.GT.U32.AND P2, PT, R12, R5, PT ;  /* 0x000000050c00720c */ /* 0x000fe40003f44070 */
[----:B------:R-:W-:-:S11]  /*2150*/  ISETP.GE.AND P1, PT, R2, RZ, PT ;  /* 0x000000ff0200720c */ /* 0x000fd60003f26270 */
[-C--:B------:R-:W-:Y:S01]  /*2160*/  @!P2 IADD3 R5, PT, PT, R5, -R12.reuse, RZ ;  /* 0x8000000c0505a210 */ /* 0x080fe20007ffe0ff */
[----:B------:R-:W-:Y:S01]  /*2170*/  @!P2 VIADD R10, R10, 0x1 ;  /* 0x000000010a0aa836 */ /* 0x000fe20000000000 */
[----:B------:R-:W-:Y:S02]  /*2180*/  ISETP.NE.AND P2, PT, R7, RZ, PT ;  /* 0x000000ff0700720c */ /* 0x000fe40003f45270 */
[----:B------:R-:W-:-:S13]  /*2190*/  ISETP.GE.U32.AND P0, PT, R5, R12, PT ;  /* 0x0000000c0500720c */ /* 0x000fda0003f06070 */
[----:B------:R-:W-:-:S05]  /*21a0*/  @P0 IADD3 R10, PT, PT, R10, 0x1, RZ ;  /* 0x000000010a0a0810 */ /* 0x000fca0007ffe0ff */
[----:B------:R-:W-:Y:S01]  /*21b0*/  @!P1 IMAD.MOV R10, RZ, RZ, -R10 ;  /* 0x000000ffff0a9224 */ /* 0x000fe200078e0a0a */
[----:B------:R-:W-:-:S04]  /*21c0*/  @!P2 LOP3.LUT R10, RZ, R7, RZ, 0x33, !PT ;  /* 0x00000007ff0aa212 */ /* 0x000fc800078e33ff */
[----:B------:R-:W-:-:S05]  /*21d0*/  IADD3 R2, PT, PT, -R10, RZ, RZ ;  /* 0x000000ff0a027210 */ /* 0x000fca0007ffe1ff */
[----:B------:R-:W-:Y:S02]  /*21e0*/  IMAD R5, R7, R2, R14 ;  /* 0x0000000207057224 */ /* 0x000fe400078e020e */
[----:B--2---:R-:W-:-:S04]  /*21f0*/  IMAD R9, R13, R9, R6 ;  /* 0x000000090d097224 */ /* 0x004fc800078e0206 */
[----:B---3--:R-:W-:-:S07]  /*2200*/  IMAD R6, R10, R8, R9 ;  /* 0x000000080a067224 */ /* 0x008fce00078e0209 */
.L_x_182:
[----:B------:R-:W-:Y:S05]  /*2210*/  BRA.U !UP1, `(.L_x_180) ;  /* 0x00000001099c7547 */ /* 0x000fea000b800000 */
[----:B------:R-:W0:Y:S01]  /*2220*/  LDC.64 R10, c[0x0][0x390] ;  /* 0x0000e400ff0a7b82 */ /* 0x000e220000000a00 */
[----:B------:R-:W-:-:S04]  /*2230*/  IADD3 R2, P0, PT, R4, UR13, RZ ;  /* 0x0000000d04027c10 */ /* 0x000fc8000ff1e0ff */
[----:B------:R-:W-:-:S03]  /*2240*/  IADD3.X R7, PT, PT, RZ, UR16, RZ, P0, !PT ;  /* 0x00000010ff077c10 */ /* 0x000fc600087fe4ff */
[----:B------:R-:W1:Y:S01]  /*2250*/  LDC.64 R8, c[0x0][0x390] ;  /* 0x0000e400ff087b82 */ /* 0x000e620000000a00 */
[----:B0-----:R-:W-:-:S04]  /*2260*/  LEA R12, P0, R2, R10, 0x2 ;  /* 0x0000000a020c7211 */ /* 0x001fc800078010ff */
[----:B------:R-:W-:-:S06]  /*2270*/  LEA.HI.X R13, R2, R11, R7, 0x2, P0 ;  /* 0x0000000b020d7211 */ /* 0x000fcc00000f1407 */
[----:B------:R-:W1:Y:S01]  /*2280*/  LDG.E R13, desc[UR14][R12.64] ;  /* 0x0000000e0c0d7981 */ /* 0x000e62000c1e1900 */
[----:B------:R-:W-:-:S05]  /*2290*/  IADD3 R4, P0, PT, R4, UR6, RZ ;  /* 0x0000000604047c10 */ /* 0x000fca000ff1e0ff */
[----:B------:R-:W-:Y:S01]  /*22a0*/  IMAD.X R2, RZ, RZ, UR4, P0 ;  /* 0x00000004ff027e24 */ /* 0x000fe200080e06ff */
[----:B------:R-:W-:-:S04]  /*22b0*/  LEA R10, P0, R4, R10, 0x2 ;  /* 0x0000000a040a7211 */ /* 0x000fc800078010ff */
[----:B------:R-:W-:-:S05]  /*22c0*/  LEA.HI.X R11, R4, R11, R2, 0x2, P0 ;  /* 0x0000000b040b7211 */ /* 0x000fca00000f1402 */
[----:B------:R-:W2:Y:S01]  /*22d0*/  LDG.E R2, desc[UR14][R10.64] ;  /* 0x0000000e0a027981 */ /* 0x000ea2000c1e1900 */
[----:B-1----:R-:W-:-:S06]  /*22e0*/  IMAD.WIDE R8, R13, 0x4, R8 ;  /* 0x000000040d087825 */ /* 0x002fcc00078e0208 */
[----:B------:R0:W3:Y:S01]  /*22f0*/  LDG.E R8, desc[UR14][R8.64] ;  /* 0x0000000e08087981 */ /* 0x0000e2000c1e1900 */
[-C--:B--2---:R-:W-:Y:S02]  /*2300*/  IABS R7, R2.reuse ;  /* 0x0000000200077213 */ /* 0x084fe40000000000 */
[----:B0-----:R-:W-:Y:S02]  /*2310*/  IABS R9, R2 ;  /* 0x0000000200097213 */ /* 0x001fe40000000000 */
[----:B------:R-:W0:Y:S08]  /*2320*/  I2F.RP R4, R7 ;  /* 0x0000000700047306 */ /* 0x000e300000209400 */
[----:B0-----:R-:W0:Y:S02]  /*2330*/  MUFU.RCP R4, R4 ;  /* 0x0000000400047308 */ /* 0x001e240000001000 */
[----:B0-----:R-:W-:Y:S01]  /*2340*/  IADD3 R12, PT, PT, R4, 0xffffffe, RZ ;  /* 0x0ffffffe040c7810 */ /* 0x001fe20007ffe0ff */
[----:B------:R-:W-:-:S05]  /*2350*/  IMAD.MOV R4, RZ, RZ, -R9 ;  /* 0x000000ffff047224 */ /* 0x000fca00078e0a09 */
[----:B------:R0:W1:Y:S02]  /*2360*/  F2I.FTZ.U32.TRUNC.NTZ R13, R12 ;  /* 0x0000000c000d7305 */ /* 0x000064000021f000 */
[----:B0-----:R-:W-:Y:S02]  /*2370*/  HFMA2 R12, -RZ, RZ, 0, 0 ;  /* 0x00000000ff0c7431 */ /* 0x001fe400000001ff */
[----:B-1----:R-:W-:-:S04]  /*2380*/  IMAD.MOV R10, RZ, RZ, -R13 ;  /* 0x000000ffff0a7224 */ /* 0x002fc800078e0a0d */
[----:B------:R-:W-:Y:S01]  /*2390*/  IMAD R11, R10, R7, RZ ;  /* 0x000000070a0b7224 */ /* 0x000fe200078e02ff */
[----:B------:R-:W-:-:S03]  /*23a0*/  IABS R10, R5 ;  /* 0x00000005000a7213 */ /* 0x000fc60000000000 */
[----:B------:R-:W-:-:S06]  /*23b0*/  IMAD.HI.U32 R13, R13, R11, R12 ;  /* 0x0000000b0d0d7227 */ /* 0x000fcc00078e000c */
[----:B------:R-:W-:-:S04]  /*23c0*/  IMAD.HI.U32 R13, R13, R10, RZ ;  /* 0x0000000a0d0d7227 */ /* 0x000fc800078e00ff */
[----:B------:R-:W-:-:S05]  /*23d0*/  IMAD R4, R13, R4, R10 ;  /* 0x000000040d047224 */ /* 0x000fca00078e020a */
[----:B------:R-:W-:-:S13]  /*23e0*/  ISETP.GT.U32.AND P2, PT, R7, R4, PT ;  /* 0x000000040700720c */ /* 0x000fda0003f44070 */
[-C--:B------:R-:W-:Y:S01]  /*23f0*/  @!P2 IADD3 R4, PT, PT, R4, -R7.reuse, RZ ;  /* 0x800000070404a210 */ /* 0x080fe20007ffe0ff */
[----:B------:R-:W-:Y:S01]  /*2400*/  @!P2 VIADD R13, R13, 0x1 ;  /* 0x000000010d0da836 */ /* 0x000fe20000000000 */
[----:B------:R-:W-:Y:S02]  /*2410*/  ISETP.NE.AND P2, PT, R2, RZ, PT ;  /* 0x000000ff0200720c */ /* 0x000fe40003f45270 */
[----:B------:R-:W-:Y:S02]  /*2420*/  ISETP.GE.U32.AND P0, PT, R4, R7, PT ;  /* 0x000000070400720c */ /* 0x000fe40003f06070 */
[----:B------:R-:W-:-:S04]  /*2430*/  LOP3.LUT R4, R5, R2, RZ, 0x3c, !PT ;  /* 0x0000000205047212 */ /* 0x000fc800078e3cff */
[----:B------:R-:W-:-:S07]  /*2440*/  ISETP.GE.AND P1, PT, R4, RZ, PT ;  /* 0x000000ff0400720c */ /* 0x000fce0003f26270 */
[----:B------:R-:W-:-:S06]  /*2450*/  @P0 IADD3 R13, PT, PT, R13, 0x1, RZ ;  /* 0x000000010d0d0810 */ /* 0x000fcc0007ffe0ff */
[----:B------:R-:W-:Y:S01]  /*2460*/  @!P1 IMAD.MOV R13, RZ, RZ, -R13 ;  /* 0x000000ffff0d9224 */ /* 0x000fe200078e0a0d */
[----:B------:R-:W-:-:S05]  /*2470*/  @!P2 LOP3.LUT R13, RZ, R2, RZ, 0x33, !PT ;  /* 0x00000002ff0da212 */ /* 0x000fca00078e33ff */
[----:B---3--:R-:W-:-:S07]  /*2480*/  IMAD R6, R13, R8, R6 ;  /* 0x000000080d067224 */ /* 0x008fce00078e0206 */
.L_x_180:
[----:B------:R-:W0:Y:S01]  /*2490*/  LDC.64 R4, c[0x0][0x388] ;  /* 0x0000e200ff047b82 */ /* 0x000e220000000a00 */
[----:B------:R-:W1:Y:S01]  /*24a0*/  LDCU UR5, c[0x0][0x380] ;  /* 0x00007000ff0577ac */ /* 0x000e620008000800 */
[----:B0-----:R-:W-:-:S06]  /*24b0*/  IMAD.WIDE R6, R6, 0x2, R4 ;  /* 0x0000000206067825 */ /* 0x001fcc00078e0204 */
[----:B------:R-:W0:Y:S01]  /*24c0*/  LDC.64 R4, c[0x0][0x3a0] ;  /* 0x0000e800ff047b82 */ /* 0x000e220000000a00 */
[----:B------:R-:W2:Y:S01]  /*24d0*/  LDG.E.U16 R7, desc[UR14][R6.64] ;  /* 0x0000000e06077981 */ /* 0x000ea2000c1e1500 */
[----:B0-----:R-:W-:Y:S01]  /*24e0*/  IMAD.WIDE R4, R0, 0x2, R4 ;  /* 0x0000000200047825 */ /* 0x001fe200078e0204 */
[----:B------:R-:W-:-:S04]  /*24f0*/  IADD3 R0, PT, PT, R3, R0, RZ ;  /* 0x0000000003007210 */ /* 0x000fc80007ffe0ff */
[----:B-1----:R-:W-:Y:S01]  /*2500*/  ISETP.GE.AND P0, PT, R0, UR5, PT ;  /* 0x0000000500007c0c */ /* 0x002fe2000bf06270 */
[----:B--2---:R0:W-:-:S12]  /*2510*/  STG.E.U16 desc[UR14][R4.64], R7 ;  /* 0x0000000704007986 */ /* 0x0041d8000c10150e */
[----:B------:R-:W-:Y:S05]  /*2520*/  @!P0 BRA `(.L_x_183) ;  /* 0xffffffdc002c8947 */ /* 0x000fea000383ffff */
[----:B------:R-:W-:Y:S05]  /*2530*/  EXIT ;  /* 0x000000000000794d */ /* 0x000fea0003800000 */
.L_x_184:
        /* <DEDUP_REMOVED lines=12> */
.L_x_589:


//--------------------- .text.MakePlanarImageBatchesUint8 --------------------------
	.section	.text.MakePlanarImageBatchesUint8,"ax",@progbits
	.align	128
        .global         MakePlanarImageBatchesUint8
        .type           MakePlanarImageBatchesUint8,@function
        .size           MakePlanarImageBatchesUint8,(.L_x_590 - MakePlanarImageBatchesUint8)
        .other          MakePlanarImageBatchesUint8,@"STO_CUDA_ENTRY STV_DEFAULT"
MakePlanarImageBatchesUint8:
.text.MakePlanarImageBatchesUint8:
[----:B------:R-:W-:Y:S08]  /*0000*/  LDC R1, c[0x0][0x37c] ;  /* 0x0000df00ff017b82 */ /* 0x000ff00000000800 */
[----:B------:R-:W0:Y:S02]  /*0010*/  LDC R0, c[0x0][0x384] ;  /* 0x0000e100ff007b82 */ /* 0x000e240000000800 */
[----:B0-----:R-:W-:-:S13]  /*0020*/  ISETP.GE.AND P0, PT, R0, 0x1, PT ;  /* 0x000000010000780c */ /* 0x001fda0003f06270 */
[----:B------:R-:W-:Y:S05]  /*0030*/  @!P0 EXIT ;  /* 0x000000000000894d */ /* 0x000fea0003800000 */
[----:B------:R-:W0:Y:S01]  /*0040*/  LDC R0, c[0x0][0x388] ;  /* 0x0000e200ff007b82 */ /* 0x000e220000000800 */
[----:B------:R-:W1:Y:S07]  /*0050*/  S2R R3, SR_TID.X ;  /* 0x0000000000037919 */ /* 0x000e6e0000002100 */
[----:B------:R-:W2:Y:S08]  /*0060*/  LDC R10, c[0x0][0x360] ;  /* 0x0000d800ff0a7b82 */ /* 0x000eb00000000800 */
[----:B------:R-:W3:Y:S01]  /*0070*/  S2UR UR4, SR_CTAID.X ;  /* 0x00000000000479c3 */ /* 0x000ee20000002500 */
[----:B0-----:R-:W-:-:S13]  /*0080*/  ISETP.GE.AND P0, PT, R0, 0x1, PT ;  /* 0x000000010000780c */ /* 0x001fda0003f06270 */
[----:B-123--:R-:W-:Y:S05]  /*0090*/  @!P0 EXIT ;  /* 0x000000000000894d */ /* 0x00efea0003800000 */
[----:B------:R-:W0:Y:S01]  /*00a0*/  LDCU UR5, c[0x0][0x370] ;  /* 0x00006e00ff0577ac */ /* 0x000e220008000800 */
[C---:B------:R-:W-:Y:S01]  /*00b0*/  IMAD R0, R10.reuse, UR4, R3 ;  /* 0x000000040a007c24 */ /* 0x040fe2000f8e0203 */
[----:B------:R-:W1:Y:S01]  /*00c0*/  LDCU.64 UR8, c[0x0][0x358] ;  /* 0x00006b00ff0877ac */ /* 0x000e620008000a00 */
[----:B------:R-:W-:Y:S01]  /*00d0*/  UMOV UR4, URZ ;  /* 0x000000ff00047c82 */ /* 0x000fe20008000000 */
[----:B0-----:R-:W-:-:S07]  /*00e0*/  IMAD R10, R10, UR5, RZ ;  /* 0x000000050a0a7c24 */ /* 0x001fce000f8e02ff */
.L_x_189:
[----:B0-----:R-:W0:Y:S01]  /*00f0*/  LDCU UR5, c[0x0][0x384] ;  /* 0x00007080ff0577ac */ /* 0x001e220008000800 */
[----:B------:R-:W-:Y:S01]  /*0100*/  UMOV UR7, UR4 ;  /* 0x0000000400077c82 */ /* 0x000fe20008000000 */
[----:B------:R-:W-:-:S04]  /*0110*/  UIADD3 UR4, UPT, UPT, UR4, 0x1, URZ ;  /* 0x0000000104047890 */ /* 0x000fc8000fffe0ff */
[----:B0-----:R-:W-:-:S03]  /*0120*/  UISETP.NE.AND UP1, UPT, UR4, UR5, UPT ;  /* 0x000000050400728c */ /* 0x001fc6000bf25270 */
[----:B------:R-:W-:-:S08]  /*0130*/  UMOV UR5, URZ ;  /* 0x000000ff00057c82 */ /* 0x000fd00008000000 */
.L_x_188:
[----:B0-----:R-:W0:Y:S01]  /*0140*/  LDC R17, c[0x0][0x380] ;  /* 0x0000e000ff117b82 */ /* 0x001e220000000800 */
[----:B------:R-:W-:Y:S01]  /*0150*/  BSSY.RECONVERGENT B0, `(.L_x_185) ;  /* 0x0000013000007945 */ /* 0x000fe20003800200 */
[----:B0-----:R-:W-:-:S13]  /*0160*/  ISETP.GE.AND P0, PT, R0, R17, PT ;  /* 0x000000110000720c */ /* 0x001fda0003f06270 */
[----:B------:R-:W-:Y:S05]  /*0170*/  @P0 BRA `(.L_x_186) ;  /* 0x0000000000400947 */ /* 0x000fea0003800000 */
[----:B------:R-:W0:Y:S01]  /*0180*/  LDCU UR6, c[0x0][0x388] ;  /* 0x00007100ff0677ac */ /* 0x000e220008000800 */
[----:B------:R-:W2:Y:S01]  /*0190*/  LDC.64 R6, c[0x0][0x390] ;  /* 0x0000e400ff067b82 */ /* 0x000ea20000000a00 */
[----:B------:R-:W-:Y:S01]  /*01a0*/  IMAD R13, R17, UR5, R0 ;  /* 0x00000005110d7c24 */ /* 0x000fe2000f8e0200 */
[----:B------:R-:W-:-:S06]  /*01b0*/  MOV R15, R0 ;  /* 0x00000000000f7202 */ /* 0x000fcc0000000f00 */
[----:B------:R-:W3:Y:S01]  /*01c0*/  LDC.64 R8, c[0x0][0x398] ;  /* 0x0000e600ff087b82 */ /* 0x000ee20000000a00 */
[----:B0-----:R-:W-:-:S06]  /*01d0*/  UIMAD UR6, UR7, UR6, UR5 ;  /* 0x00000006070672a4 */ /* 0x001fcc000f8e0205 */
[----:B------:R-:W-:-:S07]  /*01e0*/  IMAD R11, R17, UR6, R0 ;  /* 0x00000006110b7c24 */ /* 0x000fce000f8e0200 */
.L_x_187:
[----:B0-2---:R-:W-:-:S06]  /*01f0*/  IMAD.WIDE R2, R13, 0x4, R6 ;  /* 0x000000040d027825 */ /* 0x005fcc00078e0206 */
[----:B-1----:R-:W2:Y:S01]  /*0200*/  LDG.E R3, desc[UR8][R2.64] ;  /* 0x0000000802037981 */ /* 0x002ea2000c1e1900 */
[----:B---3--:R-:W-:Y:S01]  /*0210*/  IMAD.WIDE R4, R11, 0x4, R8 ;  /* 0x000000040b047825 */ /* 0x008fe200078e0208 */
[C---:B------:R-:W-:Y:S02]  /*0220*/  IADD3 R15, PT, PT, R10.reuse, R15, RZ ;  /* 0x0000000f0a0f7210 */ /* 0x040fe40007ffe0ff */
[C---:B------:R-:W-:Y:S02]  /*0230*/  IADD3 R11, PT, PT, R10.reuse, R11, RZ ;  /* 0x0000000b0a0b7210 */ /* 0x040fe40007ffe0ff */
[----:B------:R-:W-:Y:S02]  /*0240*/  ISETP.GE.AND P0, PT, R15, R17, PT ;  /* 0x000000110f00720c */ /* 0x000fe40003f06270 */
[----:B------:R-:W-:Y:S01]  /*0250*/  IADD3 R13, PT, PT, R10, R13, RZ ;  /* 0x0000000d0a0d7210 */ /* 0x000fe20007ffe0ff */
[----:B--2---:R0:W-:Y:S10]  /*0260*/  STG.E desc[UR8][R4.64], R3 ;  /* 0x0000000304007986 */ /* 0x0041f4000c101908 */
[----:B------:R-:W-:Y:S05]  /*0270*/  @!P0 BRA `(.L_x_187) ;  /* 0xfffffffc00dc8947 */ /* 0x000fea000383ffff */
.L_x_186:
[----:B-1----:R-:W-:Y:S05]  /*0280*/  BSYNC.RECONVERGENT B0 ;  /* 0x0000000000007941 */ /* 0x002fea0003800200 */
.L_x_185:
[----:B------:R-:W1:Y:S01]  /*0290*/  LDCU UR6, c[0x0][0x388] ;  /* 0x00007100ff0677ac */ /* 0x000e620008000800 */
[----:B------:R-:W-:-:S04]  /*02a0*/  UIADD3 UR5, UPT, UPT, UR5, 0x1, URZ ;  /* 0x0000000105057890 */ /* 0x000fc8000fffe0ff */
[----:B-1----:R-:W-:-:S09]  /*02b0*/  UISETP.NE.AND UP0, UPT, UR5, UR6, UPT ;  /* 0x000000060500728c */ /* 0x002fd2000bf05270 */
[----:B------:R-:W-:Y:S05]  /*02c0*/  BRA.U UP0, `(.L_x_188) ;  /* 0xfffffffd009c7547 */ /* 0x000fea000b83ffff */
[----:B------:R-:W-:Y:S05]  /*02d0*/  BRA.U UP1, `(.L_x_189) ;  /* 0xfffffffd01847547 */ /* 0x000fea000b83ffff */
[----:B------:R-:W-:Y:S05]  /*02e0*/  EXIT ;  /* 0x000000000000794d */ /* 0x000fea0003800000 */
.L_x_190:
        /* <DEDUP_REMOVED lines=9> */
.L_x_590:


//--------------------- .text.ConcatBackwardNCHWhalf --------------------------
	.section	.text.ConcatBackwardNCHWhalf,"ax",@progbits
	.align	128
        .global         ConcatBackwardNCHWhalf
        .type           ConcatBackwardNCHWhalf,@function
        .size           ConcatBackwardNCHWhalf,(.L_x_591 - ConcatBackwardNCHWhalf)
        .other          ConcatBackwardNCHWhalf,@"STO_CUDA_ENTRY STV_DEFAULT"
ConcatBackwardNCHWhalf:
.text.ConcatBackwardNCHWhalf:
[----:B------:R-:W-:Y:S08]  /*0000*/  LDC R1, c[0x0][0x37c] ;  /* 0x0000df00ff017b82 */ /* 0x000ff00000000800 */
[----:B------:R-:W0:Y:S02]  /*0010*/  LDC R7, c[0x0][0x384] ;  /* 0x0000e100ff077b82 */ /* 0x000e240000000800 */
[----:B0-----:R-:W-:-:S13]  /*0020*/  ISETP.GE.AND P0, PT, R7, 0x1, PT ;  /* 0x000000010700780c */ /* 0x001fda0003f06270 */
[----:B------:R-:W-:Y:S05]  /*0030*/  @!P0 EXIT ;  /* 0x000000000000894d */ /* 0x000fea0003800000 */
[----:B------:R-:W0:Y:S01]  /*0040*/  LDC.64 R8, c[0x0][0x388] ;  /* 0x0000e200ff087b82 */ /* 0x000e220000000a00 */
[----:B------:R-:W1:Y:S01]  /*0050*/  S2R R5, SR_TID.X ;  /* 0x0000000000057919 */ /* 0x000e620000002100 */
[----:B------:R-:W2:Y:S01]  /*0060*/  LDCU UR6, c[0x0][0x39c] ;  /* 0x00007380ff0677ac */ /* 0x000ea20008000800 */
[----:B------:R-:W3:Y:S05]  /*0070*/  LDCU.64 UR8, c[0x0][0x358] ;  /* 0x00006b00ff0877ac */ /* 0x000eea0008000a00 */
[----:B------:R-:W1:Y:S08]  /*0080*/  S2UR UR4, SR_CTAID.X ;  /* 0x00000000000479c3 */ /* 0x000e700000002500 */
[----:B------:R-:W1:Y:S01]  /*0090*/  LDC R2, c[0x0][0x360] ;  /* 0x0000d800ff027b82 */ /* 0x000e620000000800 */
[----:B------:R-:W4:Y:S01]  /*00a0*/  LDCU UR5, c[0x0][0x370] ;  /* 0x00006e00ff0577ac */ /* 0x000f220008000800 */
[----:B0-----:R-:W-:-:S02]  /*00b0*/  ISETP.GE.AND P0, PT, R8, 0x1, PT ;  /* 0x000000010800780c */ /* 0x001fc40003f06270 */
[----:B--2---:R-:W-:-:S05]  /*00c0*/  IADD3 R12, PT, PT, R9, UR6, RZ ;  /* 0x00000006090c7c10 */ /* 0x004fca000fffe0ff */
[----:B------:R-:W-:Y:S02]  /*00d0*/  IMAD R3, R12, R7, R9 ;  /* 0x000000070c037224 */ /* 0x000fe400078e0209 */
[C---:B-1----:R-:W-:Y:S02]  /*00e0*/  IMAD R0, R2.reuse, UR4, R5 ;  /* 0x0000000402007c24 */ /* 0x042fe4000f8e0205 */
[----:B----4-:R-:W-:Y:S02]  /*00f0*/  IMAD R2, R2, UR5, RZ ;  /* 0x0000000502027c24 */ /* 0x010fe4000f8e02ff */
[----:B---3--:R-:W-:Y:S05]  /*0100*/  @!P0 BRA `(.L_x_191) ;  /* 0x0000000400848947 */ /* 0x008fea0003800000 */
[----:B------:R-:W0:Y:S02]  /*0110*/  LDCU UR4, c[0x0][0x398] ;  /* 0x00007300ff0477ac */ /* 0x000e240008000800 */
[----:B0-----:R-:W-:-:S09]  /*0120*/  UISETP.GT.AND UP0, UPT, UR4, URZ, UPT ;  /* 0x000000ff0400728c */ /* 0x001fd2000bf04270 */
[----:B------:R-:W-:Y:S05]  /*0130*/  BRA.U UP0, `(.L_x_192) ;  /* 0x0000000100887547 */ /* 0x000fea000b800000 */
[----:B------:R-:W-:-:S05]  /*0140*/  UMOV UR4, URZ ;  /* 0x000000ff00047c82 */ /* 0x000fca0008000000 */
.L_x_197:
[----:B0-----:R-:W-:-:S05]  /*0150*/  UMOV UR5, URZ ;  /* 0x000000ff00057c82 */ /* 0x001fca0008000000 */
.L_x_196:
[----:B0-----:R-:W0:Y:S01]  /*0160*/  LDC R14, c[0x0][0x380] ;  /* 0x0000e000ff0e7b82 */ /* 0x001e220000000800 */
[----:B------:R-:W-:Y:S01]  /*0170*/  BSSY.RECONVERGENT B0, `(.L_x_193) ;  /* 0x0000014000007945 */ /* 0x000fe20003800200 */
[----:B0-----:R-:W-:-:S13]  /*0180*/  ISETP.GE.AND P0, PT, R0, R14, PT ;  /* 0x0000000e0000720c */ /* 0x001fda0003f06270 */
[----:B------:R-:W-:Y:S05]  /*0190*/  @P0 BRA `(.L_x_194) ;  /* 0x0000000000440947 */ /* 0x000fea0003800000 */
[----:B------:R-:W0:Y:S01]  /*01a0*/  LDC R16, c[0x0][0x38c] ;  /* 0x0000e300ff107b82 */ /* 0x000e220000000800 */
[----:B------:R-:W1:Y:S01]  /*01b0*/  LDCU UR6, c[0x0][0x384] ;  /* 0x00007080ff0677ac */ /* 0x000e620008000800 */
[----:B------:R-:W-:Y:S01]  /*01c0*/  IMAD R3, R14, UR5, RZ ;  /* 0x000000050e037c24 */ /* 0x000fe2000f8e02ff */
[----:B------:R-:W-:-:S05]  /*01d0*/  MOV R13, R0 ;  /* 0x00000000000d7202 */ /* 0x000fca0000000f00 */
[----:B------:R-:W2:Y:S08]  /*01e0*/  LDC.64 R6, c[0x0][0x390] ;  /* 0x0000e400ff067b82 */ /* 0x000eb00000000a00 */
[----:B------:R-:W3:Y:S01]  /*01f0*/  LDC.64 R4, c[0x0][0x3a8] ;  /* 0x0000ea00ff047b82 */ /* 0x000ee20000000a00 */
[--C-:B-1----:R-:W-:Y:S02]  /*0200*/  IMAD R18, R12, UR6, R3.reuse ;  /* 0x000000060c127c24 */ /* 0x102fe4000f8e0203 */
[----:B0-----:R-:W-:-:S07]  /*0210*/  IMAD R16, R16, UR4, R3 ;  /* 0x0000000410107c24 */ /* 0x001fce000f8e0203 */
.L_x_195:
[----:B0-----:R-:W-:-:S04]  /*0220*/  IMAD.IADD R11, R18, 0x1, R13 ;  /* 0x00000001120b7824 */ /* 0x001fc800078e020d */
[----:B---3--:R-:W-:-:S06]  /*0230*/  IMAD.WIDE R10, R11, 0x2, R4 ;  /* 0x000000020b0a7825 */ /* 0x008fcc00078e0204 */
[----:B------:R-:W3:Y:S01]  /*0240*/  LDG.E.U16 R11, desc[UR8][R10.64] ;  /* 0x000000080a0b7981 */ /* 0x000ee2000c1e1500 */
[-C--:B------:R-:W-:Y:S02]  /*0250*/  IADD3 R9, PT, PT, R16, R13.reuse, RZ ;  /* 0x0000000d10097210 */ /* 0x080fe40007ffe0ff */
[----:B------:R-:W-:-:S03]  /*0260*/  IADD3 R13, PT, PT, R2, R13, RZ ;  /* 0x0000000d020d7210 */ /* 0x000fc60007ffe0ff */
[----:B--2---:R-:W-:Y:S01]  /*0270*/  IMAD.WIDE R8, R9, 0x2, R6 ;  /* 0x0000000209087825 */ /* 0x004fe200078e0206 */
[----:B------:R-:W-:-:S04]  /*0280*/  ISETP.GE.AND P0, PT, R13, R14, PT ;  /* 0x0000000e0d00720c */ /* 0x000fc80003f06270 */
[----:B---3--:R0:W-:Y:S09]  /*0290*/  STG.E.U16 desc[UR8][R8.64], R11 ;  /* 0x0000000b08007986 */ /* 0x0081f2000c101508 */
[----:B------:R-:W-:Y:S05]  /*02a0*/  @!P0 BRA `(.L_x_195) ;  /* 0xfffffffc00dc8947 */ /* 0x000fea000383ffff */
.L_x_194:
[----:B------:R-:W-:Y:S05]  /*02b0*/  BSYNC.RECONVERGENT B0 ;  /* 0x0000000000007941 */ /* 0x000fea0003800200 */
.L_x_193:
[----:B------:R-:W1:Y:S01]  /*02c0*/  LDCU UR6, c[0x0][0x388] ;  /* 0x00007100ff0677ac */ /* 0x000e620008000800 */
[----:B------:R-:W-:-:S04]  /*02d0*/  UIADD3 UR5, UPT, UPT, UR5, 0x1, URZ ;  /* 0x0000000105057890 */ /* 0x000fc8000fffe0ff */
[----:B-1----:R-:W-:-:S09]  /*02e0*/  UISETP.NE.AND UP0, UPT, UR5, UR6, UPT ;  /* 0x000000060500728c */ /* 0x002fd2000bf05270 */
[----:B------:R-:W-:Y:S05]  /*02f0*/  BRA.U UP0, `(.L_x_196) ;  /* 0xfffffffd00987547 */ /* 0x000fea000b83ffff */
[----:B------:R-:W1:Y:S01]  /*0300*/  LDC R3, c[0x0][0x384] ;  /* 0x0000e100ff037b82 */ /* 0x000e620000000800 */
[----:B------:R-:W-:-:S06]  /*0310*/  UIADD3 UR6, UPT, UPT, UR4, 0x1, URZ ;  /* 0x0000000104067890 */ /* 0x000fcc000fffe0ff */
[----:B-1----:R-:W-:-:S13]  /*0320*/  ISETP.NE.AND P0, PT, R3, UR6, PT ;  /* 0x0000000603007c0c */ /* 0x002fda000bf05270 */
[----:B------:R-:W-:Y:S05]  /*0330*/  @!P0 EXIT ;  /* 0x000000000000894d */ /* 0x000fea0003800000 */
[----:B------:R-:W-:Y:S01]  /*0340*/  UMOV UR4, UR6 ;  /* 0x0000000600047c82 */ /* 0x000fe20008000000 */
[----:B------:R-:W-:Y:S05]  /*0350*/  BRA `(.L_x_197) ;  /* 0xfffffffc007c7947 */ /* 0x000fea000383ffff */
.L_x_192:
[----:B------:R-:W-:Y:S01]  /*0360*/  IMAD R4, R12, R7, R0 ;  /* 0x000000070c047224 */ /* 0x000fe200078e0200 */
[----:B------:R-:W-:-:S06]  /*0370*/  UMOV UR4, URZ ;  /* 0x000000ff00047c82 */ /* 0x000fcc0008000000 */
.L_x_206:
[----:B0-----:R-:W0:Y:S01]  /*0380*/  LDC R5, c[0x0][0x38c] ;  /* 0x0000e300ff057b82 */ /* 0x001e220000000800 */
[----:B------:R-:W-:Y:S01]  /*0390*/  UMOV UR5, URZ ;  /* 0x000000ff00057c82 */ /* 0x000fe20008000000 */
[----:B0-2---:R-:W-:-:S07]  /*03a0*/  IMAD R14, R5, UR4, R0 ;  /* 0x00000004050e7c24 */ /* 0x005fce000f8e0200 */
.L_x_201:
[----:B------:R-:W0:Y:S01]  /*03b0*/  LDC R19, c[0x0][0x380] ;  /* 0x0000e000ff137b82 */ /* 0x000e220000000800 */
[----:B------:R-:W-:Y:S01]  /*03c0*/  BSSY.RECONVERGENT B0, `(.L_x_198) ;  /* 0x0000011000007945 */ /* 0x000fe20003800200 */
[----:B0-----:R-:W-:-:S13]  /*03d0*/  ISETP.GE.AND P0, PT, R0, R19, PT ;  /* 0x000000130000720c */ /* 0x001fda0003f06270 */
[----:B--2---:R-:W-:Y:S05]  /*03e0*/  @P0 BRA `(.L_x_199) ;  /* 0x0000000000380947 */ /* 0x004fea0003800000 */
[----:B------:R-:W0:Y:S01]  /*03f0*/  LDC.64 R10, c[0x0][0x390] ;  /* 0x0000e400ff0a7b82 */ /* 0x000e220000000a00 */
[C---:B------:R-:W-:Y:S02]  /*0400*/  IMAD R5, R19.reuse, UR5, R4 ;  /* 0x0000000513057c24 */ /* 0x040fe4000f8e0204 */
[----:B------:R-:W-:Y:S02]  /*0410*/  IMAD R15, R19, UR5, R14 ;  /* 0x00000005130f7c24 */ /* 0x000fe4000f8e020e */
[----:B------:R-:W-:-:S03]  /*0420*/  IMAD.MOV.U32 R17, RZ, RZ, R0 ;  /* 0x000000ffff117224 */ /* 0x000fc600078e0000 */
[----:B------:R-:W1:Y:S04]  /*0430*/  LDC.64 R12, c[0x0][0x3a8] ;  /* 0x0000ea00ff0c7b82 */ /* 0x000e680000000a00 */
.L_x_200:
[----:B-12---:R-:W-:-:S06]  /*0440*/  IMAD.WIDE R8, R5, 0x2, R12 ;  /* 0x0000000205087825 */ /* 0x006fcc00078e020c */
[----:B------:R-:W2:Y:S01]  /*0450*/  LDG.E.U16 R9, desc[UR8][R8.64] ;  /* 0x0000000808097981 */ /* 0x000ea2000c1e1500 */
[----:B0-----:R-:W-:Y:S01]  /*0460*/  IMAD.WIDE R6, R15, 0x2, R10 ;  /* 0x000000020f067825 */ /* 0x001fe200078e020a */
[C---:B------:R-:W-:Y:S02]  /*0470*/  IADD3 R17, PT, PT, R2.reuse, R17, RZ ;  /* 0x0000001102117210 */ /* 0x040fe40007ffe0ff */
[C---:B------:R-:W-:Y:S01]  /*0480*/  IADD3 R5, PT, PT, R2.reuse, R5, RZ ;  /* 0x0000000502057210 */ /* 0x040fe20007ffe0ff */
[----:B------:R-:W-:Y:S01]  /*0490*/  IMAD.IADD R15, R2, 0x1, R15 ;  /* 0x00000001020f7824 */ /* 0x000fe200078e020f */
[----:B------:R-:W-:Y:S01]  /*04a0*/  ISETP.GE.AND P0, PT, R17, R19, PT ;  /* 0x000000131100720c */ /* 0x000fe20003f06270 */
[----:B--2---:R2:W-:-:S12]  /*04b0*/  STG.E.U16 desc[UR8][R6.64], R9 ;  /* 0x0000000906007986 */ /* 0x0045d8000c101508 */
[----:B------:R-:W-:Y:S05]  /*04c0*/  @!P0 BRA `(.L_x_200) ;  /* 0xfffffffc00dc8947 */ /* 0x000fea000383ffff */
.L_x_199:
[----:B------:R-:W-:Y:S05]  /*04d0*/  BSYNC.RECONVERGENT B0 ;  /* 0x0000000000007941 */ /* 0x000fea0003800200 */
.L_x_198:
[----:B------:R-:W0:Y:S01]  /*04e0*/  LDCU UR6, c[0x0][0x388] ;  /* 0x00007100ff0677ac */ /* 0x000e220008000800 */
[----:B------:R-:W-:-:S04]  /*04f0*/  UIADD3 UR5, UPT, UPT, UR5, 0x1, URZ ;  /* 0x0000000105057890 */ /* 0x000fc8000fffe0ff */
[----:B0-----:R-:W-:-:S09]  /*0500*/  UISETP.NE.AND UP0, UPT, UR5, UR6, UPT ;  /* 0x000000060500728c */ /* 0x001fd2000bf05270 */
[----:B------:R-:W-:Y:S05]  /*0510*/  BRA.U UP0, `(.L_x_201) ;  /* 0xfffffffd00a47547 */ /* 0x000fea000b83ffff */
[----:B------:R-:W-:-:S05]  /*0520*/  UMOV UR5, URZ ;  /* 0x000000ff00057c82 */ /* 0x000fca0008000000 */
.L_x_205:
[----:B0-----:R-:W0:Y:S01]  /*0530*/  LDC R15, c[0x0][0x380] ;  /* 0x0000e000ff0f7b82 */ /* 0x001e220000000800 */
[----:B------:R-:W-:Y:S01]  /*0540*/  BSSY.RECONVERGENT B0, `(.L_x_202) ;  /* 0x0000013000007945 */ /* 0x000fe20003800200 */
[----:B0-----:R-:W-:-:S13]  /*0550*/  ISETP.GE.AND P0, PT, R0, R15, PT ;  /* 0x0000000f0000720c */ /* 0x001fda0003f06270 */
[----:B------:R-:W-:Y:S05]  /*0560*/  @P0 BRA `(.L_x_203) ;  /* 0x0000000000400947 */ /* 0x000fea0003800000 */
[----:B------:R-:W0:Y:S01]  /*0570*/  LDC R11, c[0x0][0x39c] ;  /* 0x0000e700ff0b7b82 */ /* 0x000e220000000800 */
[----:B------:R-:W-:Y:S01]  /*0580*/  IMAD R10, R15, UR5, RZ ;  /* 0x000000050f0a7c24 */ /* 0x000fe2000f8e02ff */
[----:B------:R-:W-:-:S04]  /*0590*/  MOV R5, R0 ;  /* 0x0000000000057202 */ /* 0x000fc80000000f00 */
[----:B------:R-:W-:Y:S02]  /*05a0*/  IADD3 R16, PT, PT, R3, R10, RZ ;  /* 0x0000000a03107210 */ /* 0x000fe40007ffe0ff */
[----:B--2---:R-:W1:Y:S08]  /*05b0*/  LDC.64 R8, c[0x0][0x3a0] ;  /* 0x0000e800ff087b82 */ /* 0x004e700000000a00 */
[----:B------:R-:W2:Y:S01]  /*05c0*/  LDC.64 R6, c[0x0][0x3a8] ;  /* 0x0000ea00ff067b82 */ /* 0x000ea20000000a00 */
[----:B0-----:R-:W-:-:S07]  /*05d0*/  IMAD R14, R11, UR4, R10 ;  /* 0x000000040b0e7c24 */ /* 0x001fce000f8e020a */
.L_x_204:
[----:B0-----:R-:W-:-:S04]  /*05e0*/  IMAD.IADD R13, R16, 0x1, R5 ;  /* 0x00000001100d7824 */ /* 0x001fc800078e0205 */
[----:B--2---:R-:W-:-:S06]  /*05f0*/  IMAD.WIDE R12, R13, 0x2, R6 ;  /* 0x000000020d0c7825 */ /* 0x004fcc00078e0206 */
[----:B------:R-:W2:Y:S01]  /*0600*/  LDG.E.U16 R13, desc[UR8][R12.64] ;  /* 0x000000080c0d7981 */ /* 0x000ea2000c1e1500 */
[-C--:B------:R-:W-:Y:S02]  /*0610*/  IADD3 R11, PT, PT, R14, R5.reuse, RZ ;  /* 0x000000050e0b7210 */ /* 0x080fe40007ffe0ff */
[----:B------:R-:W-:-:S03]  /*0620*/  IADD3 R5, PT, PT, R2, R5, RZ ;  /* 0x0000000502057210 */ /* 0x000fc60007ffe0ff */
[----:B-1----:R-:W-:Y:S01]  /*0630*/  IMAD.WIDE R10, R11, 0x2, R8 ;  /* 0x000000020b0a7825 */ /* 0x002fe200078e0208 */
[----:B------:R-:W-:-:S04]  /*0640*/  ISETP.GE.AND P0, PT, R5, R15, PT ;  /* 0x0000000f0500720c */ /* 0x000fc80003f06270 */
[----:B--2---:R0:W-:Y:S09]  /*0650*/  STG.E.U16 desc[UR8][R10.64], R13 ;  /* 0x0000000d0a007986 */ /* 0x0041f2000c101508 */
[----:B------:R-:W-:Y:S05]  /*0660*/  @!P0 BRA `(.L_x_204) ;  /* 0xfffffffc00dc8947 */ /* 0x000fea000383ffff */
.L_x_203:
[----:B------:R-:W-:Y:S05]  /*0670*/  BSYNC.RECONVERGENT B0 ;  /* 0x0000000000007941 */ /* 0x000fea0003800200 */
.L_x_202:
        /* <DEDUP_REMOVED lines=10> */
.L_x_191:
[----:B------:R-:W0:Y:S02]  /*0720*/  LDC R4, c[0x0][0x398] ;  /* 0x0000e600ff047b82 */ /* 0x000e240000000800 */
[----:B0-----:R-:W-:-:S13]  /*0730*/  ISETP.GE.AND P0, PT, R4, 0x1, PT ;  /* 0x000000010400780c */ /* 0x001fda0003f06270 */
[----:B------:R-:W-:Y:S05]  /*0740*/  @!P0 EXIT ;  /* 0x000000000000894d */ /* 0x000fea0003800000 */
[----:B------:R-:W-:-:S05]  /*0750*/  UMOV UR4, URZ ;  /* 0x000000ff00047c82 */ /* 0x000fca0008000000 */
.L_x_211:
[----:B0-----:R-:W0:Y:S01]  /*0760*/  LDCU UR5, c[0x0][0x384] ;  /* 0x00007080ff0577ac */ /* 0x001e220008000800 */
[----:B------:R-:W-:Y:S01]  /*0770*/  UMOV UR6, UR4 ;  /* 0x0000000400067c82 */ /* 0x000fe20008000000 */
[----:B------:R-:W-:-:S04]  /*0780*/  UIADD3 UR4, UPT, UPT, UR4, 0x1, URZ ;  /* 0x0000000104047890 */ /* 0x000fc8000fffe0ff */
[----:B0-----:R-:W-:-:S03]  /*0790*/  UISETP.NE.AND UP1, UPT, UR4, UR5, UPT ;  /* 0x000000050400728c */ /* 0x001fc6000bf25270 */
[----:B------:R-:W-:-:S08]  /*07a0*/  UMOV UR5, URZ ;  /* 0x000000ff00057c82 */ /* 0x000fd00008000000 */
.L_x_210:
[----:B0-----:R-:W0:Y:S01]  /*07b0*/  LDC R15, c[0x0][0x380] ;  /* 0x0000e000ff0f7b82 */ /* 0x001e220000000800 */
[----:B------:R-:W-:Y:S01]  /*07c0*/  BSSY.RECONVERGENT B0, `(.L_x_207) ;  /* 0x0000013000007945 */ /* 0x000fe20003800200 */
[----:B0-----:R-:W-:-:S13]  /*07d0*/  ISETP.GE.AND P0, PT, R0, R15, PT ;  /* 0x0000000f0000720c */ /* 0x001fda0003f06270 */
[----:B------:R-:W-:Y:S05]  /*07e0*/  @P0 BRA `(.L_x_208) ;  /* 0x0000000000400947 */ /* 0x000fea0003800000 */
[----:B------:R-:W0:Y:S01]  /*07f0*/  LDC R9, c[0x0][0x39c] ;  /* 0x0000e700ff097b82 */ /* 0x000e220000000800 */
[----:B------:R-:W-:Y:S01]  /*0800*/  IMAD R8, R15, UR5, RZ ;  /* 0x000000050f087c24 */ /* 0x000fe2000f8e02ff */
[----:B------:R-:W-:-:S03]  /*0810*/  MOV R13, R0 ;  /* 0x00000000000d7202 */ /* 0x000fc60000000f00 */
[----:B------:R-:W-:-:S03]  /*0820*/  IMAD.IADD R14, R3, 0x1, R8 ;  /* 0x00000001030e7824 */ /* 0x000fc600078e0208 */
[----:B------:R-:W1:Y:S08]  /*0830*/  LDC.64 R4, c[0x0][0x3a0] ;  /* 0x0000e800ff047b82 */ /* 0x000e700000000a00 */
[----:B------:R-:W2:Y:S01]  /*0840*/  LDC.64 R6, c[0x0][0x3a8] ;  /* 0x0000ea00ff067b82 */ /* 0x000ea20000000a00 */
[----:B0-----:R-:W-:-:S07]  /*0850*/  IMAD R12, R9, UR6, R8 ;  /* 0x00000006090c7c24 */ /* 0x001fce000f8e0208 */
.L_x_209:
[----:B0-----:R-:W-:-:S05]  /*0860*/  IADD3 R11, PT, PT, R14, R13, RZ ;  /* 0x0000000d0e0b7210 */ /* 0x001fca0007ffe0ff */
        /* <DEDUP_REMOVED lines=8> */
.L_x_208:
[----:B------:R-:W-:Y:S05]  /*08f0*/  BSYNC.RECONVERGENT B0 ;  /* 0x0000000000007941 */ /* 0x000fea0003800200 */
.L_x_207:
[----:B------:R-:W1:Y:S01]  /*0900*/  LDCU UR7, c[0x0][0x398] ;  /* 0x00007300ff0777ac */ /* 0x000e620008000800 */
[----:B------:R-:W-:-:S04]  /*0910*/  UIADD3 UR5, UPT, UPT, UR5, 0x1, URZ ;  /* 0x0000000105057890 */ /* 0x000fc8000fffe0ff */
[----:B-1----:R-:W-:-:S09]  /*0920*/  UISETP.NE.AND UP0, UPT, UR5, UR7, UPT ;  /* 0x000000070500728c */ /* 0x002fd2000bf05270 */
[----:B------:R-:W-:Y:S05]  /*0930*/  BRA.U UP0, `(.L_x_210) ;  /* 0xfffffffd009c7547 */ /* 0x000fea000b83ffff */
[----:B------:R-:W-:Y:S05]  /*0940*/  BRA.U UP1, `(.L_x_211) ;  /* 0xfffffffd01847547 */ /* 0x000fea000b83ffff */
[----:B------:R-:W-:Y:S05]  /*0950*/  EXIT ;  /* 0x000000000000794d */ /* 0x000fea0003800000 */
.L_x_212:
        /* <DEDUP_REMOVED lines=10> */
.L_x_591:


//--------------------- .text.ConcatForwardNCHWhalf --------------------------
	.section	.text.ConcatForwardNCHWhalf,"ax",@progbits
	.align	128
        .global         ConcatForwardNCHWhalf
        .type           ConcatForwardNCHWhalf,@function
        .size           ConcatForwardNCHWhalf,(.L_x_592 - ConcatForwardNCHWhalf)
        .other          ConcatForwardNCHWhalf,@"STO_CUDA_ENTRY STV_DEFAULT"
ConcatForwardNCHWhalf:
.text.ConcatForwardNCHWhalf:
        /* <DEDUP_REMOVED lines=21> */
.L_x_219:
[----:B0-----:R-:W-:-:S05]  /*0150*/  UMOV UR5, URZ ;  /* 0x000000ff00057c82 */ /* 0x001fca0008000000 */
.L_x_218:
        /* <DEDUP_REMOVED lines=12> */
.L_x_217:
        /* <DEDUP_REMOVED lines=9> */
.L_x_216:
[----:B------:R-:W-:Y:S05]  /*02b0*/  BSYNC.RECONVERGENT B0 ;  /* 0x0000000000007941 */ /* 0x000fea0003800200 */
.L_x_215:
        /* <DEDUP_REMOVED lines=10> */
.L_x_214:
[----:B------:R-:W-:Y:S01]  /*0360*/  IMAD R4, R12, R7, R0 ;  /* 0x000000070c047224 */ /* 0x000fe200078e0200 */
[----:B------:R-:W-:-:S06]  /*0370*/  UMOV UR4, URZ ;  /* 0x000000ff00047c82 */ /* 0x000fcc0008000000 */
.L_x_228:
[----:B0-----:R-:W0:Y:S01]  /*0380*/  LDC R5, c[0x0][0x38c] ;  /* 0x0000e300ff057b82 */ /* 0x001e220000000800 */
[----:B------:R-:W-:Y:S01]  /*0390*/  UMOV UR5, URZ ;  /* 0x000000ff00057c82 */ /* 0x000fe20008000000 */
[----:B0-2---:R-:W-:-:S07]  /*03a0*/  IMAD R14, R5, UR4, R0 ;  /* 0x00000004050e7c24 */ /* 0x005fce000f8e0200 */
.L_x_223:
        /* <DEDUP_REMOVED lines=9> */
.L_x_222:
        /* <DEDUP_REMOVED lines=9> */
.L_x_221:
[----:B------:R-:W-:Y:S05]  /*04d0*/  BSYNC.RECONVERGENT B0 ;  /* 0x0000000000007941 */ /* 0x000fea0003800200 */
.L_x_220:
[----:B------:R-:W0:Y:S01]  /*04e0*/  LDCU UR6, c[0x0][0x388] ;  /* 0x00007100ff0677ac */ /* 0x000e220008000800 */
[----:B------:R-:W-:-:S04]  /*04f0*/  UIADD3 UR5, UPT, UPT, UR5, 0x1, URZ ;  /* 0x0000000105057890 */ /* 0x000fc8000fffe0ff */
[----:B0-----:R-:W-:-:S09]  /*0500*/  UISETP.NE.AND UP0, UPT, UR5, UR6, UPT ;  /* 0x000000060500728c */ /* 0x001fd2000bf05270 */
[----:B------:R-:W-:Y:S05]  /*0510*/  BRA.U UP0, `(.L_x_223) ;  /* 0xfffffffd00a47547 */ /* 0x000fea000b83ffff */
[----:B------:R-:W-:-:S05]  /*0520*/  UMOV UR5, URZ ;  /* 0x000000ff00057c82 */ /* 0x000fca0008000000 */
.L_x_227:
        /* <DEDUP_REMOVED lines=11> */
.L_x_226:
[----:B0-----:R-:W-:-:S04]  /*05e0*/  IMAD.IADD R13, R16, 0x1, R5 ;  /* 0x00000001100d7824 */ /* 0x001fc800078e0205 */
[----:B-1----:R-:W-:-:S06]  /*05f0*/  IMAD.WIDE R12, R13, 0x2, R8 ;  /* 0x000000020d0c7825 */ /* 0x002fcc00078e0208 */
[----:B------:R-:W3:Y:S01]  /*0600*/  LDG.E.U16 R13, desc[UR8][R12.64] ;  /* 0x000000080c0d7981 */ /* 0x000ee2000c1e1500 */
[-C--:B------:R-:W-:Y:S02]  /*0610*/  IADD3 R11, PT, PT, R14, R5.reuse, RZ ;  /* 0x000000050e0b7210 */ /* 0x080fe40007ffe0ff */
[----:B------:R-:W-:-:S03]  /*0620*/  IADD3 R5, PT, PT, R2, R5, RZ ;  /* 0x0000000502057210 */ /* 0x000fc60007ffe0ff */
[----:B--2---:R-:W-:Y:S01]  /*0630*/  IMAD.WIDE R10, R11, 0x2, R6 ;  /* 0x000000020b0a7825 */ /* 0x004fe200078e0206 */
[----:B------:R-:W-:-:S04]  /*0640*/  ISETP.GE.AND P0, PT, R5, R15, PT ;  /* 0x0000000f0500720c */ /* 0x000fc80003f06270 */
[----:B---3--:R0:W-:Y:S09]  /*0650*/  STG.E.U16 desc[UR8][R10.64], R13 ;  /* 0x0000000d0a007986 */ /* 0x0081f2000c101508 */
[----:B------:R-:W-:Y:S05]  /*0660*/  @!P0 BRA `(.L_x_226) ;  /* 0xfffffffc00dc8947 */ /* 0x000fea000383ffff */
.L_x_225:
[----:B------:R-:W-:Y:S05]  /*0670*/  BSYNC.RECONVERGENT B0 ;  /* 0x0000000000007941 */ /* 0x000fea0003800200 */
.L_x_224:
        /* <DEDUP_REMOVED lines=10> */
.L_x_213:
[----:B------:R-:W0:Y:S02]  /*0720*/  LDC R4, c[0x0][0x398] ;  /* 0x0000e600ff047b82 */ /* 0x000e240000000800 */
[----:B0-----:R-:W-:-:S13]  /*0730*/  ISETP.GE.AND P0, PT, R4, 0x1, PT ;  /* 0x000000010400780c */ /* 0x001fda0003f06270 */
[----:B------:R-:W-:Y:S05]  /*0740*/  @!P0 EXIT ;  /* 0x000000000000894d */ /* 0x000fea0003800000 */
[----:B------:R-:W-:-:S05]  /*0750*/  UMOV UR4, URZ ;  /* 0x000000ff00047c82 */ /* 0x000fca0008000000 */
.L_x_233:
[----:B0-----:R-:W0:Y:S01]  /*0760*/  LDCU UR5, c[0x0][0x384] ;  /* 0x00007080ff0577ac */ /* 0x001e220008000800 */
[----:B------:R-:W-:Y:S01]  /*0770*/  UMOV UR6, UR4 ;  /* 0x0000000400067c82 */ /* 0x000fe20008000000 */
[----:B------:R-:W-:-:S04]  /*0780*/  UIADD3 UR4, UPT, UPT, UR4, 0x1, URZ ;  /* 0x0000000104047890 */ /* 0x000fc8000fffe0ff */
[----:B0-----:R-:W-:-:S03]  /*0790*/  UISETP.NE.AND UP1, UPT, UR4, UR5, UPT ;  /* 0x000000050400728c */ /* 0x001fc6000bf25270 */
[----:B------:R-:W-:-:S08]  /*07a0*/  UMOV UR5, URZ ;  /* 0x000000ff00057c82 */ /* 0x000fd00008000000 */
.L_x_232:
        /* <DEDUP_REMOVED lines=11> */
.L_x_231:
[----:B0-----:R-:W-:-:S05]  /*0860*/  IADD3 R11, PT, PT, R14, R13, RZ ;  /* 0x0000000d0e0b7210 */ /* 0x001fca0007ffe0ff */
        /* <DEDUP_REMOVED lines=8> */
.L_x_230:
[----:B------:R-:W-:Y:S05]  /*08f0*/  BSYNC.RECONVERGENT B0 ;  /* 0x0000000000007941 */ /* 0x000fea0003800200 */
.L_x_229:
[----:B------:R-:W1:Y:S01]  /*0900*/  LDCU UR7, c[0x0][0x398] ;  /* 0x00007300ff0777ac */ /* 0x000e620008000800 */
[----:B------:R-:W-:-:S04]  /*0910*/  UIADD3 UR5, UPT, UPT, UR5, 0x1, URZ ;  /* 0x0000000105057890 */ /* 0x000fc8000fffe0ff */
[----:B-1----:R-:W-:-:S09]  /*0920*/  UISETP.NE.AND UP0, UPT, UR5, UR7, UPT ;  /* 0x000000070500728c */ /* 0x002fd2000bf05270 */
[----:B------:R-:W-:Y:S05]  /*0930*/  BRA.U UP0, `(.L_x_232) ;  /* 0xfffffffd009c7547 */ /* 0x000fea000b83ffff */
[----:B------:R-:W-:Y:S05]  /*0940*/  BRA.U UP1, `(.L_x_233) ;  /* 0xfffffffd01847547 */ /* 0x000fea000b83ffff */
[----:B------:R-:W-:Y:S05]  /*0950*/  EXIT ;  /* 0x000000000000794d */ /* 0x000fea0003800000 */
.L_x_234:
        /* <DEDUP_REMOVED lines=10> */
.L_x_592:


//--------------------- .text.ConcatBackwardNCHW  --------------------------
	.section	.text.ConcatBackwardNCHW,"ax",@progbits
	.align	128
        .global         ConcatBackwardNCHW
        .type           ConcatBackwardNCHW,@function
        .size           ConcatBackwardNCHW,(.L_x_593 - ConcatBackwardNCHW)
        .other          ConcatBackwardNCHW,@"STO_CUDA_ENTRY STV_DEFAULT"
ConcatBackwardNCHW:
.text.ConcatBackwardNCHW:
        /* <DEDUP_REMOVED lines=21> */
.L_x_241:
[----:B0-----:R-:W-:-:S05]  /*0150*/  UMOV UR5, URZ ;  /* 0x000000ff00057c82 */ /* 0x001fca0008000000 */
.L_x_240:
        /* <DEDUP_REMOVED lines=12> */
.L_x_239:
[----:B0-----:R-:W-:-:S04]  /*0220*/  IMAD.IADD R9, R16, 0x1, R13 ;  /* 0x0000000110097824 */ /* 0x001fc800078e020d */
[----:B--2---:R-:W-:-:S06]  /*0230*/  IMAD.WIDE R8, R9, 0x4, R6 ;  /* 0x0000000409087825 */ /* 0x004fcc00078e0206 */
[----:B------:R-:W2:Y:S01]  /*0240*/  LDG.E R9, desc[UR8][R8.64] ;  /* 0x0000000808097981 */ /* 0x000ea2000c1e1900 */
[-C--:B------:R-:W-:Y:S02]  /*0250*/  IADD3 R11, PT, PT, R18, R13.reuse, RZ ;  /* 0x0000000d120b7210 */ /* 0x080fe40007ffe0ff */
[----:B------:R-:W-:-:S03]  /*0260*/  IADD3 R13, PT, PT, R2, R13, RZ ;  /* 0x0000000d020d7210 */ /* 0x000fc60007ffe0ff */
[----:B---3--:R-:W-:Y:S01]  /*0270*/  IMAD.WIDE R10, R11, 0x4, R4 ;  /* 0x000000040b0a7825 */ /* 0x008fe200078e0204 */
[----:B------:R-:W-:-:S04]  /*0280*/  ISETP.GE.AND P0, PT, R13, R14, PT ;  /* 0x0000000e0d00720c */ /* 0x000fc80003f06270 */
[----:B--2---:R0:W-:Y:S09]  /*0290*/  STG.E desc[UR8][R10.64], R9 ;  /* 0x000000090a007986 */ /* 0x0041f2000c101908 */
[----:B------:R-:W-:Y:S05]  /*02a0*/  @!P0 BRA `(.L_x_239) ;  /* 0xfffffffc00dc8947 */ /* 0x000fea000383ffff */
.L_x_238:
[----:B------:R-:W-:Y:S05]  /*02b0*/  BSYNC.RECONVERGENT B0 ;  /* 0x0000000000007941 */ /* 0x000fea0003800200 */
.L_x_237:
        /* <DEDUP_REMOVED lines=10> */
.L_x_236:
[----:B------:R-:W-:Y:S01]  /*0360*/  IMAD R4, R12, R7, R0 ;  /* 0x000000070c047224 */ /* 0x000fe200078e0200 */
[----:B------:R-:W-:-:S06]  /*0370*/  UMOV UR4, URZ ;  /* 0x000000ff00047c82 */ /* 0x000fcc0008000000 */
.L_x_250:
[----:B0-----:R-:W0:Y:S01]  /*0380*/  LDC R5, c[0x0][0x38c] ;  /* 0x0000e300ff057b82 */ /* 0x001e220000000800 */
[----:B------:R-:W-:Y:S01]  /*0390*/  UMOV UR5, URZ ;  /* 0x000000ff00057c82 */ /* 0x000fe20008000000 */
[----:B0-2---:R-:W-:-:S07]  /*03a0*/  IMAD R14, R5, UR4, R0 ;  /* 0x00000004050e7c24 */ /* 0x005fce000f8e0200 */
.L_x_245:
        /* <DEDUP_REMOVED lines=9> */
.L_x_244:
[----:B0-2---:R-:W-:-:S06]  /*0440*/  IMAD.WIDE R6, R15, 0x4, R10 ;  /* 0x000000040f067825 */ /* 0x005fcc00078e020a */
[----:B------:R-:W2:Y:S01]  /*0450*/  LDG.E R7, desc[UR8][R6.64] ;  /* 0x0000000806077981 */ /* 0x000ea2000c1e1900 */
[----:B-1----:R-:W-:Y:S01]  /*0460*/  IMAD.WIDE R8, R5, 0x4, R12 ;  /* 0x0000000405087825 */ /* 0x002fe200078e020c */
[C---:B------:R-:W-:Y:S02]  /*0470*/  IADD3 R17, PT, PT, R2.reuse, R17, RZ ;  /* 0x0000001102117210 */ /* 0x040fe40007ffe0ff */
[C---:B------:R-:W-:Y:S01]  /*0480*/  IADD3 R5, PT, PT, R2.reuse, R5, RZ ;  /* 0x0000000502057210 */ /* 0x040fe20007ffe0ff */
[----:B------:R-:W-:Y:S01]  /*0490*/  IMAD.IADD R15, R2, 0x1, R15 ;  /* 0x00000001020f7824 */ /* 0x000fe200078e020f */
[----:B------:R-:W-:Y:S01]  /*04a0*/  ISETP.GE.AND P0, PT, R17, R19, PT ;  /* 0x000000131100720c */ /* 0x000fe20003f06270 */
[----:B--2---:R2:W-:-:S12]  /*04b0*/  STG.E desc[UR8][R8.64], R7 ;  /* 0x0000000708007986 */ /* 0x0045d8000c101908 */
[----:B------:R-:W-:Y:S05]  /*04c0*/  @!P0 BRA `(.L_x_244) ;  /* 0xfffffffc00dc8947 */ /* 0x000fea000383ffff */
.L_x_243:
[----:B------:R-:W-:Y:S05]  /*04d0*/  BSYNC.RECONVERGENT B0 ;  /* 0x0000000000007941 */ /* 0x000fea0003800200 */
.L_x_242:
[----:B------:R-:W0:Y:S01]  /*04e0*/  LDCU UR6, c[0x0][0x388] ;  /* 0x00007100ff0677ac */ /* 0x000e220008000800 */
[----:B------:R-:W-:-:S04]  /*04f0*/  UIADD3 UR5, UPT, UPT, UR5, 0x1, URZ ;  /* 0x0000000105057890 */ /* 0x000fc8000fffe0ff */
[----:B0-----:R-:W-:-:S09]  /*0500*/  UISETP.NE.AND UP0, UPT, UR5, UR6, UPT ;  /* 0x000000060500728c */ /* 0x001fd2000bf05270 */
[----:B------:R-:W-:Y:S05]  /*0510*/  BRA.U UP0, `(.L_x_245) ;  /* 0xfffffffd00a47547 */ /* 0x000fea000b83ffff */
[----:B------:R-:W-:-:S05]  /*0520*/  UMOV UR5, URZ ;  /* 0x000000ff00057c82 */ /* 0x000fca0008000000 */
.L_x_249:
        /* <DEDUP_REMOVED lines=11> */
.L_x_248:
[----:B0-----:R-:W-:-:S04]  /*05e0*/  IMAD.IADD R11, R14, 0x1, R5 ;  /* 0x000000010e0b7824 */ /* 0x001fc800078e0205 */
[----:B--2---:R-:W-:-:S06]  /*05f0*/  IMAD.WIDE R10, R11, 0x4, R6 ;  /* 0x000000040b0a7825 */ /* 0x004fcc00078e0206 */
[----:B------:R-:W2:Y:S01]  /*0600*/  LDG.E R11, desc[UR8][R10.64] ;  /* 0x000000080a0b7981 */ /* 0x000ea2000c1e1900 */
[-C--:B------:R-:W-:Y:S02]  /*0610*/  IADD3 R13, PT, PT, R16, R5.reuse, RZ ;  /* 0x00000005100d7210 */ /* 0x080fe40007ffe0ff */
[----:B------:R-:W-:-:S03]  /*0620*/  IADD3 R5, PT, PT, R2, R5, RZ ;  /* 0x0000000502057210 */ /* 0x000fc60007ffe0ff */
[----:B-1----:R-:W-:Y:S01]  /*0630*/  IMAD.WIDE R12, R13, 0x4, R8 ;  /* 0x000000040d0c7825 */ /* 0x002fe200078e0208 */
[----:B------:R-:W-:-:S04]  /*0640*/  ISETP.GE.AND P0, PT, R5, R15, PT ;  /* 0x0000000f0500720c */ /* 0x000fc80003f06270 */
[----:B--2---:R0:W-:Y:S09]  /*0650*/  STG.E desc[UR8][R12.64], R11 ;  /* 0x0000000b0c007986 */ /* 0x0041f2000c101908 */
[----:B------:R-:W-:Y:S05]  /*0660*/  @!P0 BRA `(.L_x_248) ;  /* 0xfffffffc00dc8947 */ /* 0x000fea000383ffff */
.L_x_247:
[----:B------:R-:W-:Y:S05]  /*0670*/  BSYNC.RECONVERGENT B0 ;  /* 0x0000000000007941 */ /* 0x000fea0003800200 */
.L_x_246:
        /* <DEDUP_REMOVED lines=10> */
.L_x_235:
[----:B------:R-:W0:Y:S02]  /*0720*/  LDC R4, c[0x0][0x398] ;  /* 0x0000e600ff047b82 */ /* 0x000e240000000800 */
[----:B0-----:R-:W-:-:S13]  /*0730*/  ISETP.GE.AND P0, PT, R4, 0x1, PT ;  /* 0x000000010400780c */ /* 0x001fda0003f06270 */
[----:B------:R-:W-:Y:S05]  /*0740*/  @!P0 EXIT ;  /* 0x000000000000894d */ /* 0x000fea0003800000 */
[----:B------:R-:W-:-:S05]  /*0750*/  UMOV UR4, URZ ;  /* 0x000000ff00047c82 */ /* 0x000fca0008000000 */
.L_x_255:
[----:B0-----:R-:W0:Y:S01]  /*0760*/  LDCU UR5, c[0x0][0x384] ;  /* 0x00007080ff0577ac */ /* 0x001e220008000800 */
[----:B------:R-:W-:Y:S01]  /*0770*/  UMOV UR6, UR4 ;  /* 0x0000000400067c82 */ /* 0x000fe20008000000 */
[----:B------:R-:W-:-:S04]  /*0780*/  UIADD3 UR4, UPT, UPT, UR4, 0x1, URZ ;  /* 0x0000000104047890 */ /* 0x000fc8000fffe0ff */
[----:B0-----:R-:W-:-:S03]  /*0790*/  UISETP.NE.AND UP1, UPT, UR4, UR5, UPT ;  /* 0x000000050400728c */ /* 0x001fc6000bf25270 */
[----:B------:R-:W-:-:S08]  /*07a0*/  UMOV UR5, URZ ;  /* 0x000000ff00057c82 */ /* 0x000fd00008000000 */
.L_x_254:
        /* <DEDUP_REMOVED lines=11> */
.L_x_253:
[----:B0-----:R-:W-:-:S05]  /*0860*/  IADD3 R9, PT, PT, R12, R13, RZ ;  /* 0x0000000d0c097210 */ /* 0x001fca0007ffe0ff */
        /* <DEDUP_REMOVED lines=8> */
.L_x_252:
[----:B------:R-:W-:Y:S05]  /*08f0*/  BSYNC.RECONVERGENT B0 ;  /* 0x0000000000007941 */ /* 0x000fea0003800200 */
.L_x_251:
[----:B------:R-:W1:Y:S01]  /*0900*/  LDCU UR7, c[0x0][0x398] ;  /* 0x00007300ff0777ac */ /* 0x000e620008000800 */
[----:B------:R-:W-:-:S04]  /*0910*/  UIADD3 UR5, UPT, UPT, UR5, 0x1, URZ ;  /* 0x0000000105057890 */ /* 0x000fc8000fffe0ff */
[----:B-1----:R-:W-:-:S09]  /*0920*/  UISETP.NE.AND UP0, UPT, UR5, UR7, UPT ;  /* 0x000000070500728c */ /* 0x002fd2000bf05270 */
[----:B------:R-:W-:Y:S05]  /*0930*/  BRA.U UP0, `(.L_x_254) ;  /* 0xfffffffd009c7547 */ /* 0x000fea000b83ffff */
[----:B------:R-:W-:Y:S05]  /*0940*/  BRA.U UP1, `(.L_x_255) ;  /* 0xfffffffd01847547 */ /* 0x000fea000b83ffff */
[----:B------:R-:W-:Y:S05]  /*0950*/  EXIT ;  /* 0x000000000000794d */ /* 0x000fea0003800000 */
.L_x_256:
        /* <DEDUP_REMOVED lines=10> */
.L_x_593:


//--------------------- .text.ConcatForwardNCHW   --------------------------
	.section	.text.ConcatForwardNCHW,"ax",@progbits
	.align	128
        .global         ConcatForwardNCHW
        .type           ConcatForwardNCHW,@function
        .size           ConcatForwardNCHW,(.L_x_594 - ConcatForwardNCHW)
        .other          ConcatForwardNCHW,@"STO_CUDA_ENTRY STV_DEFAULT"
ConcatForwardNCHW:
.text.ConcatForwardNCHW:
        /* <DEDUP_REMOVED lines=21> */
.L_x_263:
[----:B0-----:R-:W-:-:S05]  /*0150*/  UMOV UR5, URZ ;  /* 0x000000ff00057c82 */ /* 0x001fca0008000000 */
.L_x_262:
        /* <DEDUP_REMOVED lines=12> */
.L_x_261:
        /* <DEDUP_REMOVED lines=9> */
.L_x_260:
[----:B------:R-:W-:Y:S05]  /*02b0*/  BSYNC.RECONVERGENT B0 ;  /* 0x0000000000007941 */ /* 0x000fea0003800200 */
.L_x_259:
        /* <DEDUP_REMOVED lines=10> */
.L_x_258:
[----:B------:R-:W-:Y:S01]  /*0360*/  IMAD R4, R12, R7, R0 ;  /* 0x000000070c047224 */ /* 0x000fe200078e0200 */
[----:B------:R-:W-:-:S06]  /*0370*/  UMOV UR4, URZ ;  /* 0x000000ff00047c82 */ /* 0x000fcc0008000000 */
.L_x_272:
[----:B0-----:R-:W0:Y:S01]  /*0380*/  LDC R5, c[0x0][0x38c] ;  /* 0x0000e300ff057b82 */ /* 0x001e220000000800 */
[----:B------:R-:W-:Y:S01]  /*0390*/  UMOV UR5, URZ ;  /* 0x000000ff00057c82 */ /* 0x000fe20008000000 */
[----:B0-2---:R-:W-:-:S07]  /*03a0*/  IMAD R14, R5, UR4, R0 ;  /* 0x00000004050e7c24 */ /* 0x005fce000f8e0200 */
.L_x_267:
        /* <DEDUP_REMOVED lines=9> */
.L_x_266:
        /* <DEDUP_REMOVED lines=9> */
.L_x_265:
[----:B------:R-:W-:Y:S05]  /*04d0*/  BSYNC.RECONVERGENT B0 ;  /* 0x0000000000007941 */ /* 0x000fea0003800200 */
.L_x_264:
[----:B------:R-:W0:Y:S01]  /*04e0*/  LDCU UR6, c[0x0][0x388] ;  /* 0x00007100ff0677ac */ /* 0x000e220008000800 */
[----:B------:R-:W-:-:S04]  /*04f0*/  UIADD3 UR5, UPT, UPT, UR5, 0x1, URZ ;  /* 0x0000000105057890 */ /* 0x000fc8000fffe0ff */
[----:B0-----:R-:W-:-:S09]  /*0500*/  UISETP.NE.AND UP0, UPT, UR5, UR6, UPT ;  /* 0x000000060500728c */ /* 0x001fd2000bf05270 */
[----:B------:R-:W-:Y:S05]  /*0510*/  BRA.U UP0, `(.L_x_267) ;  /* 0xfffffffd00a47547 */ /* 0x000fea000b83ffff */
[----:B------:R-:W-:-:S05]  /*0520*/  UMOV UR5, URZ ;  /* 0x000000ff00057c82 */ /* 0x000fca0008000000 */
.L_x_271:
        /* <DEDUP_REMOVED lines=11> */
.L_x_270:
[----:B0-----:R-:W-:-:S04]  /*05e0*/  IMAD.IADD R11, R14, 0x1, R5 ;  /* 0x000000010e0b7824 */ /* 0x001fc800078e0205 */
[----:B-1----:R-:W-:-:S06]  /*05f0*/  IMAD.WIDE R10, R11, 0x4, R8 ;  /* 0x000000040b0a7825 */ /* 0x002fcc00078e0208 */
[----:B------:R-:W3:Y:S01]  /*0600*/  LDG.E R11, desc[UR8][R10.64] ;  /* 0x000000080a0b7981 */ /* 0x000ee2000c1e1900 */
[-C--:B------:R-:W-:Y:S02]  /*0610*/  IADD3 R13, PT, PT, R16, R5.reuse, RZ ;  /* 0x00000005100d7210 */ /* 0x080fe40007ffe0ff */
[----:B------:R-:W-:-:S03]  /*0620*/  IADD3 R5, PT, PT, R2, R5, RZ ;  /* 0x0000000502057210 */ /* 0x000fc60007ffe0ff */
[----:B--2---:R-:W-:Y:S01]  /*0630*/  IMAD.WIDE R12, R13, 0x4, R6 ;  /* 0x000000040d0c7825 */ /* 0x004fe200078e0206 */
[----:B------:R-:W-:-:S04]  /*0640*/  ISETP.GE.AND P0, PT, R5, R15, PT ;  /* 0x0000000f0500720c */ /* 0x000fc80003f06270 */
[----:B---3--:R0:W-:Y:S09]  /*0650*/  STG.E desc[UR8][R12.64], R11 ;  /* 0x0000000b0c007986 */ /* 0x0081f2000c101908 */
[----:B------:R-:W-:Y:S05]  /*0660*/  @!P0 BRA `(.L_x_270) ;  /* 0xfffffffc00dc8947 */ /* 0x000fea000383ffff */
.L_x_269:
[----:B------:R-:W-:Y:S05]  /*0670*/  BSYNC.RECONVERGENT B0 ;  /* 0x0000000000007941 */ /* 0x000fea0003800200 */
.L_x_268:
        /* <DEDUP_REMOVED lines=10> */
.L_x_257:
[----:B------:R-:W0:Y:S02]  /*0720*/  LDC R4, c[0x0][0x398] ;  /* 0x0000e600ff047b82 */ /* 0x000e240000000800 */
[----:B0-----:R-:W-:-:S13]  /*0730*/  ISETP.GE.AND P0, PT, R4, 0x1, PT ;  /* 0x000000010400780c */ /* 0x001fda0003f06270 */
[----:B------:R-:W-:Y:S05]  /*0740*/  @!P0 EXIT ;  /* 0x000000000000894d */ /* 0x000fea0003800000 */
[----:B------:R-:W-:-:S05]  /*0750*/  UMOV UR4, URZ ;  /* 0x000000ff00047c82 */ /* 0x000fca0008000000 */
.L_x_277:
[----:B0-----:R-:W0:Y:S01]  /*0760*/  LDCU UR5, c[0x0][0x384] ;  /* 0x00007080ff0577ac */ /* 0x001e220008000800 */
[----:B------:R-:W-:Y:S01]  /*0770*/  UMOV UR6, UR4 ;  /* 0x0000000400067c82 */ /* 0x000fe20008000000 */
[----:B------:R-:W-:-:S04]  /*0780*/  UIADD3 UR4, UPT, UPT, UR4, 0x1, URZ ;  /* 0x0000000104047890 */ /* 0x000fc8000fffe0ff */
[----:B0-----:R-:W-:-:S03]  /*0790*/  UISETP.NE.AND UP1, UPT, UR4, UR5, UPT ;  /* 0x000000050400728c */ /* 0x001fc6000bf25270 */
[----:B------:R-:W-:-:S08]  /*07a0*/  UMOV UR5, URZ ;  /* 0x000000ff00057c82 */ /* 0x000fd00008000000 */
.L_x_276:
        /* <DEDUP_REMOVED lines=11> */
.L_x_275:
[----:B0-----:R-:W-:-:S05]  /*0860*/  IADD3 R9, PT, PT, R12, R13, RZ ;  /* 0x0000000d0c097210 */ /* 0x001fca0007ffe0ff */
        /* <DEDUP_REMOVED lines=8> */
.L_x_274:
[----:B------:R-:W-:Y:S05]  /*08f0*/  BSYNC.RECONVERGENT B0 ;  /* 0x0000000000007941 */ /* 0x000fea0003800200 */
.L_x_273:
[----:B------:R-:W1:Y:S01]  /*0900*/  LDCU UR7, c[0x0][0x398] ;  /* 0x00007300ff0777ac */ /* 0x000e620008000800 */
[----:B------:R-:W-:-:S04]  /*0910*/  UIADD3 UR5, UPT, UPT, UR5, 0x1, URZ ;  /* 0x0000000105057890 */ /* 0x000fc8000fffe0ff */
[----:B-1----:R-:W-:-:S09]  /*0920*/  UISETP.NE.AND UP0, UPT, UR5, UR7, UPT ;  /* 0x000000070500728c */ /* 0x002fd2000bf05270 */
[----:B------:R-:W-:Y:S05]  /*0930*/  BRA.U UP0, `(.L_x_276) ;  /* 0xfffffffd009c7547 */ /* 0x000fea000b83ffff */
[----:B------:R-:W-:Y:S05]  /*0940*/  BRA.U UP1, `(.L_x_277) ;  /* 0xfffffffd01847547 */ /* 0x000fea000b83ffff */
[----:B------:R-:W-:Y:S05]  /*0950*/  EXIT ;  /* 0x000000000000794d */ /* 0x000fea0003800000 */
.L_x_278:
        /* <DEDUP_REMOVED lines=10> */
.L_x_594:


//--------------------- .text.ConcatNCHWEXHalf    --------------------------
	.section	.text.ConcatNCHWEXHalf,"ax",@progbits
	.align	128
        .global         ConcatNCHWEXHalf
        .type           ConcatNCHWEXHalf,@function
        .size           ConcatNCHWEXHalf,(.L_x_595 - ConcatNCHWEXHalf)
        .other          ConcatNCHWEXHalf,@"STO_CUDA_ENTRY STV_DEFAULT"
ConcatNCHWEXHalf:
.text.ConcatNCHWEXHalf:
[----:B------:R-:W-:Y:S08]  /*0000*/  LDC R1, c[0x0][0x37c] ;  /* 0x0000df00ff017b82 */ /* 0x000ff00000000800 */
[----:B------:R-:W0:Y:S02]  /*0010*/  LDC R0, c[0x0][0x384] ;  /* 0x0000e100ff007b82 */ /* 0x000e240000000800 */
[----:B0-----:R-:W-:-:S13]  /*0020*/  ISETP.GE.AND P0, PT, R0, 0x1, PT ;  /* 0x000000010000780c */ /* 0x001fda0003f06270 */
[----:B------:R-:W-:Y:S05]  /*0030*/  @!P0 EXIT ;  /* 0x000000000000894d */ /* 0x000fea0003800000 */
[----:B------:R-:W0:Y:S01]  /*0040*/  S2R R3, SR_TID.X ;  /* 0x0000000000037919 */ /* 0x000e220000002100 */
[----:B------:R-:W1:Y:S01]  /*0050*/  LDCU.S8 UR4, c[0x0][0x3aa] ;  /* 0x00007540ff0477ac */ /* 0x000e620008000200 */
[----:B------:R-:W0:Y:S01]  /*0060*/  S2UR UR5, SR_CTAID.X ;  /* 0x00000000000579c3 */ /* 0x000e220000002500 */
[----:B------:R-:W2:Y:S07]  /*0070*/  LDCU.64 UR8, c[0x0][0x358] ;  /* 0x00006b00ff0877ac */ /* 0x000eae0008000a00 */
[----:B------:R-:W0:Y:S01]  /*0080*/  LDC R2, c[0x0][0x360] ;  /* 0x0000d800ff027b82 */ /* 0x000e220000000800 */
[----:B------:R-:W3:Y:S01]  /*0090*/  LDCU UR6, c[0x0][0x370] ;  /* 0x00006e00ff0677ac */ /* 0x000ee20008000800 */
[----:B-1----:R-:W-:Y:S01]  /*00a0*/  UISETP.NE.AND UP0, UPT, UR4, URZ, UPT ;  /* 0x000000ff0400728c */ /* 0x002fe2000bf05270 */
[----:B0-----:R-:W-:-:S02]  /*00b0*/  IMAD R0, R2, UR5, R3 ;  /* 0x0000000502007c24 */ /* 0x001fc4000f8e0203 */
[----:B---3--:R-:W-:-:S06]  /*00c0*/  IMAD R2, R2, UR6, RZ ;  /* 0x0000000602027c24 */ /* 0x008fcc000f8e02ff */
[----:B--2---:R-:W-:Y:S05]  /*00d0*/  BRA.U !UP0, `(.L_x_279) ;  /* 0x00000001087c7547 */ /* 0x004fea000b800000 */
[----:B------:R-:W-:-:S05]  /*00e0*/  UMOV UR4, URZ ;  /* 0x000000ff00047c82 */ /* 0x000fca0008000000 */
.L_x_283:
[----:B0-----:R-:W0:Y:S01]  /*00f0*/  LDCU UR5, c[0x0][0x380] ;  /* 0x00007000ff0577ac */ /* 0x001e220008000800 */
[----:B------:R-:W-:Y:S01]  /*0100*/  BSSY.RECONVERGENT B0, `(.L_x_280) ;  /* 0x0000017000007945 */ /* 0x000fe20003800200 */
[----:B------:R-:W1:Y:S01]  /*0110*/  LDCU.U16 UR6, c[0x0][0x3a8] ;  /* 0x00007500ff0677ac */ /* 0x000e620008000400 */
[----:B------:R-:W2:Y:S01]  /*0120*/  LDCU.U16 UR7, c[0x0][0x398] ;  /* 0x00007300ff0777ac */ /* 0x000ea20008000400 */
[----:B0-----:R-:W-:-:S13]  /*0130*/  ISETP.GE.AND P0, PT, R0, UR5, PT ;  /* 0x0000000500007c0c */ /* 0x001fda000bf06270 */
[----:B-12---:R-:W-:Y:S05]  /*0140*/  @P0 BRA `(.L_x_281) ;  /* 0x0000000000480947 */ /* 0x006fea0003800000 */
[----:B------:R-:W0:Y:S01]  /*0150*/  LDC.64 R8, c[0x0][0x388] ;  /* 0x0000e200ff087b82 */ /* 0x000e220000000a00 */
[----:B------:R-:W-:-:S07]  /*0160*/  MOV R3, R0 ;  /* 0x0000000000037202 */ /* 0x000fce0000000f00 */
[----:B------:R-:W1:Y:S08]  /*0170*/  LDC R14, c[0x0][0x39c] ;  /* 0x0000e700ff0e7b82 */ /* 0x000e700000000800 */
[----:B------:R-:W2:Y:S08]  /*0180*/  LDC.64 R4, c[0x0][0x390] ;  /* 0x0000e400ff047b82 */ /* 0x000eb00000000a00 */
[----:B------:R-:W3:Y:S01]  /*0190*/  LDC.64 R6, c[0x0][0x3a0] ;  /* 0x0000e800ff067b82 */ /* 0x000ee20000000a00 */
[----:B0-----:R-:W-:-:S07]  /*01a0*/  IMAD R16, R8, UR4, R9 ;  /* 0x0000000408107c24 */ /* 0x001fce000f8e0209 */
.L_x_282:
[----:B0-----:R-:W-:Y:S01]  /*01b0*/  IADD3 R9, PT, PT, R16, R3, RZ ;  /* 0x0000000310097210 */ /* 0x001fe20007ffe0ff */
[----:B-1----:R-:W-:-:S04]  /*01c0*/  IMAD R11, R14, UR4, R3 ;  /* 0x000000040e0b7c24 */ /* 0x002fc8000f8e0203 */
[----:B---3--:R-:W-:-:S04]  /*01d0*/  IMAD.WIDE R8, R9, 0x2, R6 ;  /* 0x0000000209087825 */ /* 0x008fc800078e0206 */
[----:B--2---:R-:W-:Y:S01]  /*01e0*/  IMAD.WIDE R10, R11, 0x2, R4 ;  /* 0x000000020b0a7825 */ /* 0x004fe200078e0204 */
[----:B------:R-:W2:Y:S05]  /*01f0*/  LDG.E.U16 R12, desc[UR8][R8.64] ;  /* 0x00000008080c7981 */ /* 0x000eaa000c1e1500 */
[----:B------:R-:W3:Y:S01]  /*0200*/  LDG.E.U16 R11, desc[UR8][R10.64] ;  /* 0x000000080a0b7981 */ /* 0x000ee2000c1e1500 */
[----:B------:R-:W-:-:S04]  /*0210*/  IADD3 R3, PT, PT, R2, R3, RZ ;  /* 0x0000000302037210 */ /* 0x000fc80007ffe0ff */
[----:B------:R-:W-:Y:S01]  /*0220*/  ISETP.GE.AND P0, PT, R3, UR5, PT ;  /* 0x0000000503007c0c */ /* 0x000fe2000bf06270 */
[----:B--2---:R-:W-:-:S04]  /*0230*/  HMUL2 R12, R12.H0_H0, UR6.H0_H0 ;  /* 0x200000060c0c7c32 */ /* 0x004fc80008000800 */
[----:B---3--:R-:W-:-:S05]  /*0240*/  HFMA2 R11, R11.H0_H0, UR7.H0_H0, R12.H0_H0 ;  /* 0x200000070b0b7c31 */ /* 0x008fca000804080c */
[----:B------:R0:W-:Y:S03]  /*0250*/  STG.E.U16 desc[UR8][R8.64], R11 ;  /* 0x0000000b08007986 */ /* 0x0001e6000c101508 */
[----:B------:R-:W-:Y:S05]  /*0260*/  @!P0 BRA `(.L_x_282) ;  /* 0xfffffffc00d08947 */ /* 0x000fea000383ffff */
.L_x_281:
[----:B------:R-:W-:Y:S05]  /*0270*/  BSYNC.RECONVERGENT B0 ;  /* 0x0000000000007941 */ /* 0x000fea0003800200 */
.L_x_280:
[----:B------:R-:W1:Y:S01]  /*0280*/  LDCU UR5, c[0x0][0x384] ;  /* 0x00007080ff0577ac */ /* 0x000e620008000800 */
[----:B------:R-:W-:-:S04]  /*0290*/  UIADD3 UR4, UPT, UPT, UR4, 0x1, URZ ;  /* 0x0000000104047890 */ /* 0x000fc8000fffe0ff */
[----:B-1----:R-:W-:-:S09]  /*02a0*/  UISETP.NE.AND UP0, UPT, UR4, UR5, UPT ;  /* 0x000000050400728c */ /* 0x002fd2000bf05270 */
[----:B------:R-:W-:Y:S05]  /*02b0*/  BRA.U UP0, `(.L_x_283) ;  /* 0xfffffffd008c7547 */ /* 0x000fea000b83ffff */
[----:B------:R-:W-:Y:S05]  /*02c0*/  EXIT ;  /* 0x000000000000794d */ /* 0x000fea0003800000 */
.L_x_279:
[----:B------:R-:W-:-:S05]  /*02d0*/  UMOV UR4, URZ ;  /* 0x000000ff00047c82 */ /* 0x000fca0008000000 */
.L_x_287:
[----:B0-----:R-:W0:Y:S01]  /*02e0*/  LDCU UR6, c[0x0][0x380] ;  /* 0x00007000ff0677ac */ /* 0x001e220008000800 */
[----:B------:R-:W1:Y:S01]  /*02f0*/  LDC R13, c[0x0][0x384] ;  /* 0x0000e100ff0d7b82 */ /* 0x000e620000000800 */
[----:B------:R-:W-:Y:S01]  /*0300*/  BSSY.RECONVERGENT B0, `(.L_x_284) ;  /* 0x0000017000007945 */ /* 0x000fe20003800200 */
[----:B------:R-:W2:Y:S01]  /*0310*/  LDCU.U16 UR7, c[0x0][0x3a8] ;  /* 0x00007500ff0777ac */ /* 0x000ea20008000400 */
[----:B------:R-:W3:Y:S01]  /*0320*/  LDCU.U16 UR10, c[0x0][0x398] ;  /* 0x00007300ff0a77ac */ /* 0x000ee20008000400 */
[----:B0-----:R-:W-:-:S13]  /*0330*/  ISETP.GE.AND P0, PT, R0, UR6, PT ;  /* 0x0000000600007c0c */ /* 0x001fda000bf06270 */
[----:B--23--:R-:W-:Y:S05]  /*0340*/  @P0 BRA `(.L_x_285) ;  /* 0x0000000000480947 */ /* 0x00cfea0003800000 */
[----:B------:R-:W0:Y:S01]  /*0350*/  LDC.64 R14, c[0x0][0x388] ;  /* 0x0000e200ff0e7b82 */ /* 0x000e220000000a00 */
[----:B------:R-:W-:-:S07]  /*0360*/  MOV R3, R0 ;  /* 0x0000000000037202 */ /* 0x000fce0000000f00 */
[----:B------:R-:W2:Y:S08]  /*0370*/  LDC R16, c[0x0][0x39c] ;  /* 0x0000e700ff107b82 */ /* 0x000eb00000000800 */
[----:B------:R-:W3:Y:S08]  /*0380*/  LDC.64 R6, c[0x0][0x390] ;  /* 0x0000e400ff067b82 */ /* 0x000ef00000000a00 */
[----:B------:R-:W4:Y:S01]  /*0390*/  LDC.64 R4, c[0x0][0x3a0] ;  /* 0x0000e800ff047b82 */ /* 0x000f220000000a00 */
[----:B0-----:R-:W-:-:S07]  /*03a0*/  IMAD R14, R14, UR4, R15 ;  /* 0x000000040e0e7c24 */ /* 0x001fce000f8e020f */
.L_x_286:
[----:B0-2---:R-:W-:Y:S01]  /*03b0*/  IMAD R9, R16, UR4, R3 ;  /* 0x0000000410097c24 */ /* 0x005fe2000f8e0203 */
[----:B------:R-:W-:-:S03]  /*03c0*/  IADD3 R11, PT, PT, R14, R3, RZ ;  /* 0x000000030e0b7210 */ /* 0x000fc60007ffe0ff */
[----:B---3--:R-:W-:-:S04]  /*03d0*/  IMAD.WIDE R8, R9, 0x2, R6 ;  /* 0x0000000209087825 */ /* 0x008fc800078e0206 */
[----:B----4-:R-:W-:Y:S01]  /*03e0*/  IMAD.WIDE R10, R11, 0x2, R4 ;  /* 0x000000020b0a7825 */ /* 0x010fe200078e0204 */
        /* <DEDUP_REMOVED lines=8> */
.L_x_285:
[----:B------:R-:W-:Y:S05]  /*0470*/  BSYNC.RECONVERGENT B0 ;  /* 0x0000000000007941 */ /* 0x000fea0003800200 */
.L_x_284:
[----:B------:R-:W-:-:S06]  /*0480*/  UIADD3 UR5, UPT, UPT, UR4, 0x1, URZ ;  /* 0x0000000104057890 */ /* 0x000fcc000fffe0ff */
[----:B-1----:R-:W-:-:S13]  /*0490*/  ISETP.NE.AND P0, PT, R13, UR5, PT ;  /* 0x000000050d007c0c */ /* 0x002fda000bf05270 */
[----:B------:R-:W-:Y:S05]  /*04a0*/  @!P0 EXIT ;  /* 0x000000000000894d */ /* 0x000fea0003800000 */
[----:B------:R-:W-:Y:S01]  /*04b0*/  UMOV UR4, UR5 ;  /* 0x0000000500047c82 */ /* 0x000fe20008000000 */
[----:B------:R-:W-:Y:S05]  /*04c0*/  BRA `(.L_x_287) ;  /* 0xfffffffc00847947 */ /* 0x000fea000383ffff */
.L_x_288:
        /* <DEDUP_REMOVED lines=11> */
.L_x_595:


//--------------------- .text.ConcatNHWCEXHalf    --------------------------
	.section	.text.ConcatNHWCEXHalf,"ax",@progbits
	.align	128
        .global         ConcatNHWCEXHalf
        .type           ConcatNHWCEXHalf,@function
        .size           ConcatNHWCEXHalf,(.L_x_596 - ConcatNHWCEXHalf)
        .other          ConcatNHWCEXHalf,@"STO_CUDA_ENTRY STV_DEFAULT"
ConcatNHWCEXHalf:
.text.ConcatNHWCEXHalf:
[----:B------:R-:W-:Y:S08]  /*0000*/  LDC R1, c[0x0][0x37c] ;  /* 0x0000df00ff017b82 */ /* 0x000ff00000000800 */
[----:B------:R-:W0:Y:S02]  /*0010*/  LDC R0, c[0x0][0x38c] ;  /* 0x0000e300ff007b82 */ /* 0x000e240000000800 */
[----:B0-----:R-:W-:-:S13]  /*0020*/  ISETP.GE.AND P0, PT, R0, 0x1, PT ;  /* 0x000000010000780c */ /* 0x001fda0003f06270 */
[----:B------:R-:W-:Y:S05]  /*0030*/  @!P0 EXIT ;  /* 0x000000000000894d */ /* 0x000fea0003800000 */
[----:B------:R-:W0:Y:S01]  /*0040*/  S2R R0, SR_TID.X ;  /* 0x0000000000007919 */ /* 0x000e220000002100 */
[----:B------:R-:W-:Y:S01]  /*0050*/  S2UR UR4, SR_CTAID.Z ;  /* 0x00000000000479c3 */ /* 0x000fe20000002700 */
[----:B------:R-:W1:Y:S01]  /*0060*/  LDCU.S8 UR6, c[0x0][0x3ba] ;  /* 0x00007740ff0677ac */ /* 0x000e620008000200 */
[----:B------:R-:W2:Y:S01]  /*0070*/  S2R R3, SR_TID.Y ;  /* 0x0000000000037919 */ /* 0x000ea20000002200 */
[----:B------:R-:W3:Y:S01]  /*0080*/  LDCU.64 UR12, c[0x0][0x358] ;  /* 0x00006b00ff0c77ac */ /* 0x000ee20008000a00 */
[----:B------:R-:W4:Y:S04]  /*0090*/  S2R R14, SR_TID.Z ;  /* 0x00000000000e7919 */ /* 0x000f280000002300 */
[----:B------:R-:W0:Y:S08]  /*00a0*/  LDC R9, c[0x0][0x360] ;  /* 0x0000d800ff097b82 */ /* 0x000e300000000800 */
[----:B------:R-:W0:Y:S01]  /*00b0*/  S2UR UR8, SR_CTAID.X ;  /* 0x00000000000879c3 */ /* 0x000e220000002500 */
[----:B-1----:R-:W-:-:S07]  /*00c0*/  UISETP.NE.AND UP0, UPT, UR6, URZ, UPT ;  /* 0x000000ff0600728c */ /* 0x002fce000bf05270 */
[----:B------:R-:W2:Y:S01]  /*00d0*/  LDC R8, c[0x0][0x364] ;  /* 0x0000d900ff087b82 */ /* 0x000ea20000000800 */
[----:B------:R-:W1:Y:S01]  /*00e0*/  LDCU UR5, c[0x0][0x368] ;  /* 0x00006d00ff0577ac */ /* 0x000e620008000800 */
[----:B------:R-:W5:Y:S06]  /*00f0*/  LDCU UR7, c[0x0][0x378] ;  /* 0x00006f00ff0777ac */ /* 0x000f6c0008000800 */
[----:B------:R-:W2:Y:S01]  /*0100*/  S2UR UR9, SR_CTAID.Y ;  /* 0x00000000000979c3 */ /* 0x000ea20000002600 */
[----:B------:R-:W3:Y:S01]  /*0110*/  LDCU UR10, c[0x0][0x374] ;  /* 0x00006e80ff0a77ac */ /* 0x000ee20008000800 */
[----:B------:R-:W3:Y:S01]  /*0120*/  LDCU UR11, c[0x0][0x370] ;  /* 0x00006e00ff0b77ac */ /* 0x000ee20008000800 */
[----:B0-----:R-:W-:Y:S01]  /*0130*/  IMAD R0, R9, UR8, R0 ;  /* 0x0000000809007c24 */ /* 0x001fe2000f8e0200 */
[----:B-1----:R-:W-:-:S02]  /*0140*/  UIMAD UR4, UR4, UR5, URZ ;  /* 0x00000005040472a4 */ /* 0x002fc4000f8e02ff */
[----:B-----5:R-:W-:-:S04]  /*0150*/  UIMAD UR5, UR5, UR7, URZ ;  /* 0x00000007050572a4 */ /* 0x020fc8000f8e02ff */
[----:B----4-:R-:W-:Y:S01]  /*0160*/  IADD3 R7, PT, PT, R14, UR4, RZ ;  /* 0x000000040e077c10 */ /* 0x010fe2000fffe0ff */
[----:B---3--:R-:W-:Y:S02]  /*0170*/  IMAD R9, R9, UR11, RZ ;  /* 0x0000000b09097c24 */ /* 0x008fe4000f8e02ff */
[C---:B--2---:R-:W-:Y:S02]  /*0180*/  IMAD R6, R8.reuse, UR9, R3 ;  /* 0x0000000908067c24 */ /* 0x044fe4000f8e0203 */
[----:B------:R-:W-:Y:S01]  /*0190*/  IMAD R8, R8, UR10, RZ ;  /* 0x0000000a08087c24 */ /* 0x000fe2000f8e02ff */
[----:B------:R-:W-:Y:S06]  /*01a0*/  BRA.U !UP0, `(.L_x_289) ;  /* 0x0000000108e87547 */ /* 0x000fec000b800000 */
[----:B------:R-:W-:-:S05]  /*01b0*/  UMOV UR4, URZ ;  /* 0x000000ff00047c82 */ /* 0x000fca0008000000 */
.L_x_299:
[----:B0-----:R-:W0:Y:S01]  /*01c0*/  LDCU UR6, c[0x0][0x380] ;  /* 0x00007000ff0677ac */ /* 0x001e220008000800 */
[----:B------:R-:W-:Y:S01]  /*01d0*/  BSSY.RECONVERGENT B0, `(.L_x_290) ;  /* 0x0000032000007945 */ /* 0x000fe20003800200 */
[----:B0-----:R-:W-:-:S13]  /*01e0*/  ISETP.GE.AND P0, PT, R0, UR6, PT ;  /* 0x0000000600007c0c */ /* 0x001fda000bf06270 */
[----:B------:R-:W-:Y:S05]  /*01f0*/  @P0 BRA `(.L_x_291) ;  /* 0x0000000000bc0947 */ /* 0x000fea0003800000 */
[----:B------:R-:W0:Y:S01]  /*0200*/  LDC R15, c[0x0][0x390] ;  /* 0x0000e400ff0f7b82 */ /* 0x000e220000000800 */
[----:B------:R-:W-:-:S07]  /*0210*/  MOV R14, R0 ;  /* 0x00000000000e7202 */ /* 0x000fce0000000f00 */
[----:B------:R-:W0:Y:S08]  /*0220*/  LDC R2, c[0x0][0x398] ;  /* 0x0000e600ff027b82 */ /* 0x000e300000000800 */
[----:B------:R-:W1:Y:S01]  /*0230*/  LDC R3, c[0x0][0x3ac] ;  /* 0x0000eb00ff037b82 */ /* 0x000e620000000800 */
[----:B0-----:R-:W-:Y:S02]  /*0240*/  IMAD R15, R15, UR4, R2 ;  /* 0x000000040f0f7c24 */ /* 0x001fe4000f8e0202 */
[----:B-1----:R-:W-:-:S07]  /*0250*/  IMAD R20, R3, UR4, RZ ;  /* 0x0000000403147c24 */ /* 0x002fce000f8e02ff */
.L_x_298:
[----:B0-----:R-:W0:Y:S01]  /*0260*/  LDCU UR6, c[0x0][0x384] ;  /* 0x00007080ff0677ac */ /* 0x001e220008000800 */
[----:B------:R-:W-:Y:S01]  /*0270*/  BSSY.RECONVERGENT B1, `(.L_x_292) ;  /* 0x0000023000017945 */ /* 0x000fe20003800200 */
[----:B0-----:R-:W-:-:S13]  /*0280*/  ISETP.GE.AND P0, PT, R6, UR6, PT ;  /* 0x0000000606007c0c */ /* 0x001fda000bf06270 */
[----:B------:R-:W-:Y:S05]  /*0290*/  @P0 BRA `(.L_x_293) ;  /* 0x0000000000800947 */ /* 0x000fea0003800000 */
[----:B------:R-:W-:-:S07]  /*02a0*/  IMAD.MOV.U32 R17, RZ, RZ, R6 ;  /* 0x000000ffff117224 */ /* 0x000fce00078e0006 */
.L_x_297:
[----:B0-----:R-:W0:Y:S01]  /*02b0*/  LDC R19, c[0x0][0x388] ;  /* 0x0000e200ff137b82 */ /* 0x001e220000000800 */
[----:B------:R-:W-:Y:S01]  /*02c0*/  BSSY.RECONVERGENT B2, `(.L_x_294) ;  /* 0x0000019000027945 */ /* 0x000fe20003800200 */
[----:B0-----:R-:W-:-:S13]  /*02d0*/  ISETP.GE.AND P0, PT, R7, R19, PT ;  /* 0x000000130700720c */ /* 0x001fda0003f06270 */
[----:B------:R-:W-:Y:S05]  /*02e0*/  @P0 BRA `(.L_x_295) ;  /* 0x0000000000580947 */ /* 0x000fea0003800000 */
[----:B------:R-:W0:Y:S01]  /*02f0*/  LDCU UR7, c[0x0][0x384] ;  /* 0x00007080ff0777ac */ /* 0x000e220008000800 */
[----:B------:R-:W1:Y:S01]  /*0300*/  LDC.64 R2, c[0x0][0x3a0] ;  /* 0x0000e800ff027b82 */ /* 0x000e620000000a00 */
[----:B------:R-:W-:Y:S01]  /*0310*/  MOV R16, R7 ;  /* 0x0000000700107202 */ /* 0x000fe20000000f00 */
[----:B------:R-:W2:Y:S06]  /*0320*/  LDCU UR6, c[0x0][0x394] ;  /* 0x00007280ff0677ac */ /* 0x000eac0008000800 */
[----:B------:R-:W3:Y:S01]  /*0330*/  LDC.64 R4, c[0x0][0x3b0] ;  /* 0x0000ec00ff047b82 */ /* 0x000ee20000000a00 */
[----:B0-----:R-:W-:-:S04]  /*0340*/  IMAD R10, R14, UR7, R17 ;  /* 0x000000070e0a7c24 */ /* 0x001fc8000f8e0211 */
[C---:B--2---:R-:W-:Y:S02]  /*0350*/  IMAD R21, R10.reuse, UR6, R15 ;  /* 0x000000060a157c24 */ /* 0x044fe4000f8e020f */
[----:B------:R-:W-:-:S07]  /*0360*/  IMAD R23, R10, R19, R20 ;  /* 0x000000130a177224 */ /* 0x000fce00078e0214 */
.L_x_296:
[----:B0-----:R-:W-:Y:S01]  /*0370*/  IADD3 R11, PT, PT, R21, R16, RZ ;  /* 0x00000010150b7210 */ /* 0x001fe20007ffe0ff */
[----:B------:R-:W-:Y:S01]  /*0380*/  IMAD.IADD R13, R23, 0x1, R16 ;  /* 0x00000001170d7824 */ /* 0x000fe200078e0210 */
[----:B------:R-:W0:Y:S03]  /*0390*/  LDCU.U16 UR6, c[0x0][0x3b8] ;  /* 0x00007700ff0677ac */ /* 0x000e260008000400 */
[----:B---3--:R-:W-:Y:S01]  /*03a0*/  IMAD.WIDE R10, R11, 0x2, R4 ;  /* 0x000000020b0a7825 */ /* 0x008fe200078e0204 */
[----:B------:R-:W2:Y:S03]  /*03b0*/  LDCU.U16 UR7, c[0x0][0x3a8] ;  /* 0x00007500ff0777ac */ /* 0x000ea60008000400 */
[----:B-1----:R-:W-:Y:S01]  /*03c0*/  IMAD.WIDE R12, R13, 0x2, R2 ;  /* 0x000000020d0c7825 */ /* 0x002fe200078e0202 */
[----:B------:R-:W0:Y:S05]  /*03d0*/  LDG.E.U16 R18, desc[UR12][R10.64] ;  /* 0x0000000c0a127981 */ /* 0x000e2a000c1e1500 */
[----:B------:R-:W2:Y:S01]  /*03e0*/  LDG.E.U16 R13, desc[UR12][R12.64] ;  /* 0x0000000c0c0d7981 */ /* 0x000ea2000c1e1500 */
[----:B------:R-:W-:-:S04]  /*03f0*/  IADD3 R16, PT, PT, R16, UR5, RZ ;  /* 0x0000000510107c10 */ /* 0x000fc8000fffe0ff */
[----:B------:R-:W-:Y:S01]  /*0400*/  ISETP.GE.AND P0, PT, R16, R19, PT ;  /* 0x000000131000720c */ /* 0x000fe20003f06270 */
[----:B0-----:R-:W-:-:S04]  /*0410*/  HMUL2 R18, R18.H0_H0, UR6.H0_H0 ;  /* 0x2000000612127c32 */ /* 0x001fc80008000800 */
[----:B--2---:R-:W-:-:S05]  /*0420*/  HFMA2 R13, R13.H0_H0, UR7.H0_H0, R18.H0_H0 ;  /* 0x200000070d0d7c31 */ /* 0x004fca0008040812 */
[----:B------:R0:W-:Y:S03]  /*0430*/  STG.E.U16 desc[UR12][R10.64], R13 ;  /* 0x0000000d0a007986 */ /* 0x0001e6000c10150c */
[----:B------:R-:W-:Y:S05]  /*0440*/  @!P0 BRA `(.L_x_296) ;  /* 0xfffffffc00c88947 */ /* 0x000fea000383ffff */
.L_x_295:
[----:B------:R-:W-:Y:S05]  /*0450*/  BSYNC.RECONVERGENT B2 ;  /* 0x0000000000027941 */ /* 0x000fea0003800200 */
.L_x_294:
[----:B------:R-:W1:Y:S01]  /*0460*/  LDCU UR6, c[0x0][0x384] ;  /* 0x00007080ff0677ac */ /* 0x000e620008000800 */
[----:B------:R-:W-:-:S04]  /*0470*/  IADD3 R17, PT, PT, R8, R17, RZ ;  /* 0x0000001108117210 */ /* 0x000fc80007ffe0ff */
[----:B-1----:R-:W-:-:S13]  /*0480*/  ISETP.GE.AND P0, PT, R17, UR6, PT ;  /* 0x0000000611007c0c */ /* 0x002fda000bf06270 */
[----:B------:R-:W-:Y:S05]  /*0490*/  @!P0 BRA `(.L_x_297) ;  /* 0xfffffffc00848947 */ /* 0x000fea000383ffff */
.L_x_293:
[----:B------:R-:W-:Y:S05]  /*04a0*/  BSYNC.RECONVERGENT B1 ;  /* 0x0000000000017941 */ /* 0x000fea0003800200 */
.L_x_292:
[----:B------:R-:W1:Y:S01]  /*04b0*/  LDCU UR6, c[0x0][0x380] ;  /* 0x00007000ff0677ac */ /* 0x000e620008000800 */
[----:B------:R-:W-:-:S05]  /*04c0*/  IMAD.IADD R14, R9, 0x1, R14 ;  /* 0x00000001090e7824 */ /* 0x000fca00078e020e */
[----:B-1----:R-:W-:-:S13]  /*04d0*/  ISETP.GE.AND P0, PT, R14, UR6, PT ;  /* 0x000000060e007c0c */ /* 0x002fda000bf06270 */
[----:B------:R-:W-:Y:S05]  /*04e0*/  @!P0 BRA `(.L_x_298) ;  /* 0xfffffffc005c8947 */ /* 0x000fea000383ffff */
.L_x_291:
[----:B------:R-:W-:Y:S05]  /*04f0*/  BSYNC.RECONVERGENT B0 ;  /* 0x0000000000007941 */ /* 0x000fea0003800200 */
.L_x_290:
[----:B------:R-:W1:Y:S01]  /*0500*/  LDCU UR6, c[0x0][0x38c] ;  /* 0x00007180ff0677ac */ /* 0x000e620008000800 */
[----:B------:R-:W-:-:S04]  /*0510*/  UIADD3 UR4, UPT, UPT, UR4, 0x1, URZ ;  /* 0x0000000104047890 */ /* 0x000fc8000fffe0ff */
[----:B-1----:R-:W-:-:S09]  /*0520*/  UISETP.NE.AND UP0, UPT, UR4, UR6, UPT ;  /* 0x000000060400728c */ /* 0x002fd2000bf05270 */
[----:B------:R-:W-:Y:S05]  /*0530*/  BRA.U UP0, `(.L_x_299) ;  /* 0xfffffffd00207547 */ /* 0x000fea000b83ffff */
[----:B------:R-:W-:Y:S05]  /*0540*/  EXIT ;  /* 0x000000000000794d */ /* 0x000fea0003800000 */
.L_x_289:
[----:B------:R-:W0:Y:S02]  /*0550*/  LDC R3, c[0x0][0x398] ;  /* 0x0000e600ff037b82 */ /* 0x000e240000000800 */
[----:B0-----:R-:W-:Y:S01]  /*0560*/  IADD3 R14, PT, PT, R3, UR4, R14 ;  /* 0x00000004030e7c10 */ /* 0x001fe2000fffe00e */
[----:B------:R-:W-:-:S06]  /*0570*/  UMOV UR4, URZ ;  /* 0x000000ff00047c82 */ /* 0x000fcc0008000000 */
.L_x_309:
[----:B0-----:R-:W0:Y:S01]  /*0580*/  LDCU UR6, c[0x0][0x380] ;  /* 0x00007000ff0677ac */ /* 0x001e220008000800 */
[----:B------:R-:W-:Y:S01]  /*0590*/  BSSY.RECONVERGENT B0, `(.L_x_300) ;  /* 0x0000031000007945 */ /* 0x000fe20003800200 */
[----:B0-----:R-:W-:-:S13]  /*05a0*/  ISETP.GE.AND P0, PT, R0, UR6, PT ;  /* 0x0000000600007c0c */ /* 0x001fda000bf06270 */
[----:B------:R-:W-:Y:S05]  /*05b0*/  @P0 BRA `(.L_x_301) ;  /* 0x0000000000b80947 */ /* 0x000fea0003800000 */
[----:B------:R-:W0:Y:S01]  /*05c0*/  LDC R2, c[0x0][0x3ac] ;  /* 0x0000eb00ff027b82 */ /* 0x000e220000000800 */
[----:B------:R-:W-:-:S07]  /*05d0*/  MOV R16, R0 ;  /* 0x0000000000107202 */ /* 0x000fce0000000f00 */
[----:B------:R-:W1:Y:S01]  /*05e0*/  LDC R23, c[0x0][0x390] ;  /* 0x0000e400ff177b82 */ /* 0x000e620000000800 */
[----:B0-----:R-:W-:Y:S02]  /*05f0*/  IMAD R21, R2, UR4, R7 ;  /* 0x0000000402157c24 */ /* 0x001fe4000f8e0207 */
[----:B-1----:R-:W-:-:S07]  /*0600*/  IMAD R23, R23, UR4, R14 ;  /* 0x0000000417177c24 */ /* 0x002fce000f8e020e */
.L_x_308:
[----:B0-----:R-:W0:Y:S01]  /*0610*/  LDCU UR6, c[0x0][0x384] ;  /* 0x00007080ff0677ac */ /* 0x001e220008000800 */
[----:B------:R-:W-:Y:S01]  /*0620*/  BSSY.RECONVERGENT B1, `(.L_x_302) ;  /* 0x0000023000017945 */ /* 0x000fe20003800200 */
[----:B0-----:R-:W-:-:S13]  /*0630*/  ISETP.GE.AND P0, PT, R6, UR6, PT ;  /* 0x0000000606007c0c */ /* 0x001fda000bf06270 */
[----:B------:R-:W-:Y:S05]  /*0640*/  @P0 BRA `(.L_x_303) ;  /* 0x0000000000800947 */ /* 0x000fea0003800000 */
[----:B------:R-:W-:-:S07]  /*0650*/  MOV R15, R6 ;  /* 0x00000006000f7202 */ /* 0x000fce0000000f00 */
.L_x_307:
[----:B0-----:R-:W0:Y:S01]  /*0660*/  LDC R22, c[0x0][0x388] ;  /* 0x0000e200ff167b82 */ /* 0x001e220000000800 */
[----:B------:R-:W-:Y:S01]  /*0670*/  BSSY.RECONVERGENT B2, `(.L_x_304) ;  /* 0x0000019000027945 */ /* 0x000fe20003800200 */
[----:B0-----:R-:W-:-:S13]  /*0680*/  ISETP.GE.AND P0, PT, R7, R22, PT ;  /* 0x000000160700720c */ /* 0x001fda0003f06270 */
[----:B------:R-:W-:Y:S05]  /*0690*/  @P0 BRA `(.L_x_305) ;  /* 0x0000000000580947 */ /* 0x000fea0003800000 */
[----:B------:R-:W0:Y:S01]  /*06a0*/  LDCU UR6, c[0x0][0x384] ;  /* 0x00007080ff0677ac */ /* 0x000e220008000800 */
[----:B------:R-:W1:Y:S01]  /*06b0*/  LDC.64 R4, c[0x0][0x3a0] ;  /* 0x0000e800ff047b82 */ /* 0x000e620000000a00 */
[----:B------:R-:W-:Y:S01]  /*06c0*/  IMAD.MOV.U32 R18, RZ, RZ, R7 ;  /* 0x000000ffff127224 */ /* 0x000fe200078e0007 */
[----:B------:R-:W2:Y:S06]  /*06d0*/  LDCU UR7, c[0x0][0x394] ;  /* 0x00007280ff0777ac */ /* 0x000eac0008000800 */
[----:B------:R-:W3:Y:S01]  /*06e0*/  LDC.64 R2, c[0x0][0x3b0] ;  /* 0x0000ec00ff027b82 */ /* 0x000ee20000000a00 */
[----:B0-----:R-:W-:-:S04]  /*06f0*/  IMAD R10, R16, UR6, R15 ;  /* 0x00000006100a7c24 */ /* 0x001fc8000f8e020f */
[C---:B------:R-:W-:Y:S02]  /*0700*/  IMAD R17, R10.reuse, R22, R21 ;  /* 0x000000160a117224 */ /* 0x040fe400078e0215 */
[----:B--2---:R-:W-:-:S07]  /*0710*/  IMAD R19, R10, UR7, R23 ;  /* 0x000000070a137c24 */ /* 0x004fce000f8e0217 */
.L_x_306:
[----:B01----:R-:W-:Y:S01]  /*0720*/  IMAD.WIDE R10, R17, 0x2, R4 ;  /* 0x00000002110a7825 */ /* 0x003fe200078e0204 */
[----:B------:R-:W0:Y:S03]  /*0730*/  LDCU.U16 UR6, c[0x0][0x3b8] ;  /* 0x00007700ff0677ac */ /* 0x000e260008000400 */
[C---:B---3--:R-:W-:Y:S01]  /*0740*/  IMAD.WIDE R12, R19.reuse, 0x2, R2 ;  /* 0x00000002130c7825 */ /* 0x048fe200078e0202 */
[----:B------:R-:W0:Y:S01]  /*0750*/  LDG.E.U16 R20, desc[UR12][R10.64] ;  /* 0x0000000c0a147981 */ /* 0x000e22000c1e1500 */
[----:B------:R-:W1:Y:S04]  /*0760*/  LDCU.U16 UR7, c[0x0][0x3a8] ;  /* 0x00007500ff0777ac */ /* 0x000e680008000400 */
[----:B------:R-:W1:Y:S01]  /*0770*/  LDG.E.U16 R13, desc[UR12][R12.64] ;  /* 0x0000000c0c0d7981 */ /* 0x000e62000c1e1500 */
[----:B------:R-:W-:Y:S01]  /*0780*/  IADD3 R18, PT, PT, R18, UR5, RZ ;  /* 0x0000000512127c10 */ /* 0x000fe2000fffe0ff */
[----:B------:R-:W-:Y:S01]  /*0790*/  VIADD R19, R19, UR5 ;  /* 0x0000000513137c36 */ /* 0x000fe20008000000 */
[----:B------:R-:W-:-:S02]  /*07a0*/  IADD3 R17, PT, PT, R17, UR5, RZ ;  /* 0x0000000511117c10 */ /* 0x000fc4000fffe0ff */
[----:B------:R-:W-:Y:S01]  /*07b0*/  ISETP.GE.AND P0, PT, R18, R22, PT ;  /* 0x000000161200720c */ /* 0x000fe20003f06270 */
[----:B0-----:R-:W-:-:S04]  /*07c0*/  HMUL2 R20, R20.H0_H0, UR6.H0_H0 ;  /* 0x2000000614147c32 */ /* 0x001fc80008000800 */
[----:B-1----:R-:W-:-:S05]  /*07d0*/  HFMA2 R13, R13.H0_H0, UR7.H0_H0, R20.H0_H0 ;  /* 0x200000070d0d7c31 */ /* 0x002fca0008040814 */
[----:B------:R0:W-:Y:S03]  /*07e0*/  STG.E.U16 desc[UR12][R10.64], R13 ;  /* 0x0000000d0a007986 */ /* 0x0001e6000c10150c */
[----:B------:R-:W-:Y:S05]  /*07f0*/  @!P0 BRA `(.L_x_306) ;  /* 0xfffffffc00c88947 */ /* 0x000fea000383ffff */
.L_x_305:
[----:B------:R-:W-:Y:S05]  /*0800*/  BSYNC.RECONVERGENT B2 ;  /* 0x0000000000027941 */ /* 0x000fea0003800200 */
.L_x_304:
[----:B------:R-:W1:Y:S01]  /*0810*/  LDCU UR6, c[0x0][0x384] ;  /* 0x00007080ff0677ac */ /* 0x000e620008000800 */
[----:B------:R-:W-:-:S04]  /*0820*/  IADD3 R15, PT, PT, R8, R15, RZ ;  /* 0x0000000f080f7210 */ /* 0x000fc80007ffe0ff */
[----:B-1----:R-:W-:-:S13]  /*0830*/  ISETP.GE.AND P0, PT, R15, UR6, PT ;  /* 0x000000060f007c0c */ /* 0x002fda000bf06270 */
[----:B------:R-:W-:Y:S05]  /*0840*/  @!P0 BRA `(.L_x_307) ;  /* 0xfffffffc00848947 */ /* 0x000fea000383ffff */
.L_x_303:
[----:B------:R-:W-:Y:S05]  /*0850*/  BSYNC.RECONVERGENT B1 ;  /* 0x0000000000017941 */ /* 0x000fea0003800200 */
.L_x_302:
[----:B------:R-:W1:Y:S01]  /*0860*/  LDCU UR6, c[0x0][0x380] ;  /* 0x00007000ff0677ac */ /* 0x000e620008000800 */
[----:B------:R-:W-:-:S04]  /*0870*/  IADD3 R16, PT, PT, R9, R16, RZ ;  /* 0x0000001009107210 */ /* 0x000fc80007ffe0ff */
[----:B-1----:R-:W-:-:S13]  /*0880*/  ISETP.GE.AND P0, PT, R16, UR6, PT ;  /* 0x0000000610007c0c */ /* 0x002fda000bf06270 */
[----:B------:R-:W-:Y:S05]  /*0890*/  @!P0 BRA `(.L_x_308) ;  /* 0xfffffffc005c8947 */ /* 0x000fea000383ffff */
.L_x_301:
[----:B------:R-:W-:Y:S05]  /*08a0*/  BSYNC.RECONVERGENT B0 ;  /* 0x0000000000007941 */ /* 0x000fea0003800200 */
.L_x_300:
[----:B------:R-:W1:Y:S01]  /*08b0*/  LDC R2, c[0x0][0x38c] ;  /* 0x0000e300ff027b82 */ /* 0x000e620000000800 */
[----:B------:R-:W-:-:S06]  /*08c0*/  UIADD3 UR6, UPT, UPT, UR4, 0x1, URZ ;  /* 0x0000000104067890 */ /* 0x000fcc000fffe0ff */
[----:B-1----:R-:W-:-:S13]  /*08d0*/  ISETP.NE.AND P0, PT, R2, UR6, PT ;  /* 0x0000000602007c0c */ /* 0x002fda000bf05270 */
[----:B------:R-:W-:Y:S05]  /*08e0*/  @!P0 EXIT ;  /* 0x000000000000894d */ /* 0x000fea0003800000 */
[----:B------:R-:W-:Y:S01]  /*08f0*/  UMOV UR4, UR6 ;  /* 0x0000000600047c82 */ /* 0x000fe20008000000 */
[----:B------:R-:W-:Y:S05]  /*0900*/  BRA `(.L_x_309) ;  /* 0xfffffffc001c7947 */ /* 0x000fea000383ffff */
.L_x_310:
        /* <DEDUP_REMOVED lines=15> */
.L_x_596:


//--------------------- .text.ConcatNCHWEX        --------------------------
	.section	.text.ConcatNCHWEX,"ax",@progbits
	.align	128
        .global         ConcatNCHWEX
        .type           ConcatNCHWEX,@function
        .size           ConcatNCHWEX,(.L_x_597 - ConcatNCHWEX)
        .other          ConcatNCHWEX,@"STO_CUDA_ENTRY STV_DEFAULT"
ConcatNCHWEX:
.text.ConcatNCHWEX:
[----:B------:R-:W-:Y:S08]  /*0000*/  LDC R1, c[0x0][0x37c] ;  /* 0x0000df00ff017b82 */ /* 0x000ff00000000800 */
[----:B------:R-:W0:Y:S02]  /*0010*/  LDC R0, c[0x0][0x384] ;  /* 0x0000e100ff007b82 */ /* 0x000e240000000800 */
[----:B0-----:R-:W-:-:S13]  /*0020*/  ISETP.GE.AND P0, PT, R0, 0x1, PT ;  /* 0x000000010000780c */ /* 0x001fda0003f06270 */
[----:B------:R-:W-:Y:S05]  /*0030*/  @!P0 EXIT ;  /* 0x000000000000894d */ /* 0x000fea0003800000 */
[----:B------:R-:W0:Y:S01]  /*0040*/  S2R R3, SR_TID.X ;  /* 0x0000000000037919 */ /* 0x000e220000002100 */
[----:B------:R-:W1:Y:S01]  /*0050*/  LDCU.U8 UR4, c[0x0][0x3ac] ;  /* 0x00007580ff0477ac */ /* 0x000e620008000000 */
[----:B------:R-:W0:Y:S01]  /*0060*/  S2UR UR5, SR_CTAID.X ;  /* 0x00000000000579c3 */ /* 0x000e220000002500 */
[----:B------:R-:W2:Y:S07]  /*0070*/  LDCU.64 UR8, c[0x0][0x358] ;  /* 0x00006b00ff0877ac */ /* 0x000eae0008000a00 */
[----:B------:R-:W0:Y:S01]  /*0080*/  LDC R0, c[0x0][0x360] ;  /* 0x0000d800ff007b82 */ /* 0x000e220000000800 */
[----:B------:R-:W3:Y:S01]  /*0090*/  LDCU UR6, c[0x0][0x370] ;  /* 0x00006e00ff0677ac */ /* 0x000ee20008000800 */
[----:B-1----:R-:W-:-:S04]  /*00a0*/  UPRMT UR4, UR4, 0x8880, URZ ;  /* 0x0000888004047896 */ /* 0x002fc800080000ff */
[----:B------:R-:W-:Y:S01]  /*00b0*/  UISETP.NE.AND UP0, UPT, UR4, URZ, UPT ;  /* 0x000000ff0400728c */ /* 0x000fe2000bf05270 */
[C---:B0-----:R-:W-:Y:S02]  /*00c0*/  IMAD R2, R0.reuse, UR5, R3 ;  /* 0x0000000500027c24 */ /* 0x041fe4000f8e0203 */
[----:B---3--:R-:W-:-:S06]  /*00d0*/  IMAD R0, R0, UR6, RZ ;  /* 0x0000000600007c24 */ /* 0x008fcc000f8e02ff */
[----:B--2---:R-:W-:Y:S05]  /*00e0*/  BRA.U !UP0, `(.L_x_311) ;  /* 0x0000000108787547 */ /* 0x004fea000b800000 */
[----:B------:R-:W-:-:S05]  /*00f0*/  UMOV UR4, URZ ;  /* 0x000000ff00047c82 */ /* 0x000fca0008000000 */
.L_x_315:
[----:B0-----:R-:W0:Y:S01]  /*0100*/  LDCU UR5, c[0x0][0x380] ;  /* 0x00007000ff0577ac */ /* 0x001e220008000800 */
[----:B------:R-:W-:Y:S01]  /*0110*/  BSSY.RECONVERGENT B0, `(.L_x_312) ;  /* 0x0000016000007945 */ /* 0x000fe20003800200 */
[----:B------:R-:W1:Y:S01]  /*0120*/  LDCU UR6, c[0x0][0x3a8] ;  /* 0x00007500ff0677ac */ /* 0x000e620008000800 */
[----:B0-----:R-:W-:-:S13]  /*0130*/  ISETP.GE.AND P0, PT, R2, UR5, PT ;  /* 0x0000000502007c0c */ /* 0x001fda000bf06270 */
[----:B-1----:R-:W-:Y:S05]  /*0140*/  @P0 BRA `(.L_x_313) ;  /* 0x0000000000480947 */ /* 0x002fea0003800000 */
[----:B------:R-:W0:Y:S01]  /*0150*/  LDC.64 R10, c[0x0][0x388] ;  /* 0x0000e200ff0a7b82 */ /* 0x000e220000000a00 */
[----:B------:R-:W-:-:S07]  /*0160*/  MOV R3, R2 ;  /* 0x0000000200037202 */ /* 0x000fce0000000f00 */
[----:B------:R-:W1:Y:S08]  /*0170*/  LDC.64 R8, c[0x0][0x390] ;  /* 0x0000e400ff087b82 */ /* 0x000e700000000a00 */
[----:B------:R-:W2:Y:S08]  /*0180*/  LDC.64 R6, c[0x0][0x3a0] ;  /* 0x0000e800ff067b82 */ /* 0x000eb00000000a00 */
[----:B------:R-:W3:Y:S01]  /*0190*/  LDC.64 R4, c[0x0][0x398] ;  /* 0x0000e600ff047b82 */ /* 0x000ee20000000a00 */
[----:B0-----:R-:W-:-:S07]  /*01a0*/  IMAD R16, R10, UR4, R11 ;  /* 0x000000040a107c24 */ /* 0x001fce000f8e020b */
.L_x_314:
[----:B0-----:R-:W-:Y:S01]  /*01b0*/  IADD3 R13, PT, PT, R16, R3, RZ ;  /* 0x00000003100d7210 */ /* 0x001fe20007ffe0ff */
[----:B---3--:R-:W-:-:S04]  /*01c0*/  IMAD R11, R5, UR4, R3 ;  /* 0x00000004050b7c24 */ /* 0x008fc8000f8e0203 */
[----:B--2---:R-:W-:-:S04]  /*01d0*/  IMAD.WIDE R12, R13, 0x4, R6 ;  /* 0x000000040d0c7825 */ /* 0x004fc800078e0206 */
[----:B-1----:R-:W-:Y:S01]  /*01e0*/  IMAD.WIDE R10, R11, 0x4, R8 ;  /* 0x000000040b0a7825 */ /* 0x002fe200078e0208 */
[----:B------:R-:W2:Y:S05]  /*01f0*/  LDG.E R14, desc[UR8][R12.64] ;  /* 0x000000080c0e7981 */ /* 0x000eaa000c1e1900 */
[----:B------:R-:W3:Y:S01]  /*0200*/  LDG.E R11, desc[UR8][R10.64] ;  /* 0x000000080a0b7981 */ /* 0x000ee2000c1e1900 */
[----:B------:R-:W-:-:S04]  /*0210*/  IADD3 R3, PT, PT, R0, R3, RZ ;  /* 0x0000000300037210 */ /* 0x000fc80007ffe0ff */
[----:B------:R-:W-:Y:S01]  /*0220*/  ISETP.GE.AND P0, PT, R3, UR5, PT ;  /* 0x0000000503007c0c */ /* 0x000fe2000bf06270 */
[----:B--2---:R-:W-:-:S04]  /*0230*/  FMUL R14, R14, UR6 ;  /* 0x000000060e0e7c20 */ /* 0x004fc80008400000 */
[----:B---3--:R-:W-:-:S05]  /*0240*/  FFMA R15, R11, R4, R14 ;  /* 0x000000040b0f7223 */ /* 0x008fca000000000e */
[----:B------:R0:W-:Y:S03]  /*0250*/  STG.E desc[UR8][R12.64], R15 ;  /* 0x0000000f0c007986 */ /* 0x0001e6000c101908 */
[----:B------:R-:W-:Y:S05]  /*0260*/  @!P0 BRA `(.L_x_314) ;  /* 0xfffffffc00d08947 */ /* 0x000fea000383ffff */
.L_x_313:
[----:B------:R-:W-:Y:S05]  /*0270*/  BSYNC.RECONVERGENT B0 ;  /* 0x0000000000007941 */ /* 0x000fea0003800200 */
.L_x_312:
[----:B------:R-:W1:Y:S01]  /*0280*/  LDCU UR5, c[0x0][0x384] ;  /* 0x00007080ff0577ac */ /* 0x000e620008000800 */
[----:B------:R-:W-:-:S04]  /*0290*/  UIADD3 UR4, UPT, UPT, UR4, 0x1, URZ ;  /* 0x0000000104047890 */ /* 0x000fc8000fffe0ff */
[----:B-1----:R-:W-:-:S09]  /*02a0*/  UISETP.NE.AND UP0, UPT, UR4, UR5, UPT ;  /* 0x000000050400728c */ /* 0x002fd2000bf05270 */
[----:B------:R-:W-:Y:S05]  /*02b0*/  BRA.U UP0, `(.L_x_315) ;  /* 0xfffffffd00907547 */ /* 0x000fea000b83ffff */
[----:B------:R-:W-:Y:S05]  /*02c0*/  EXIT ;  /* 0x000000000000794d */ /* 0x000fea0003800000 */
.L_x_311:
[----:B------:R-:W-:-:S05]  /*02d0*/  UMOV UR4, URZ ;  /* 0x000000ff00047c82 */ /* 0x000fca0008000000 */
.L_x_319:
[----:B0-----:R-:W0:Y:S01]  /*02e0*/  LDCU UR6, c[0x0][0x380] ;  /* 0x00007000ff0677ac */ /* 0x001e220008000800 */
[----:B------:R-:W1:Y:S01]  /*02f0*/  LDC R18, c[0x0][0x384] ;  /* 0x0000e100ff127b82 */ /* 0x000e620000000800 */
[----:B------:R-:W-:Y:S01]  /*0300*/  BSSY.RECONVERGENT B0, `(.L_x_316) ;  /* 0x0000016000007945 */ /* 0x000fe20003800200 */
[----:B------:R-:W2:Y:S01]  /*0310*/  LDCU UR7, c[0x0][0x3a8] ;  /* 0x00007500ff0777ac */ /* 0x000ea20008000800 */
[----:B0-----:R-:W-:-:S13]  /*0320*/  ISETP.GE.AND P0, PT, R2, UR6, PT ;  /* 0x0000000602007c0c */ /* 0x001fda000bf06270 */
[----:B--2---:R-:W-:Y:S05]  /*0330*/  @P0 BRA `(.L_x_317) ;  /* 0x0000000000480947 */ /* 0x004fea0003800000 */
[----:B------:R-:W0:Y:S01]  /*0340*/  LDC.64 R16, c[0x0][0x388] ;  /* 0x0000e200ff107b82 */ /* 0x000e220000000a00 */
[----:B------:R-:W-:-:S07]  /*0350*/  MOV R3, R2 ;  /* 0x0000000200037202 */ /* 0x000fce0000000f00 */
[----:B------:R-:W2:Y:S08]  /*0360*/  LDC.64 R8, c[0x0][0x390] ;  /* 0x0000e400ff087b82 */ /* 0x000eb00000000a00 */
[----:B------:R-:W3:Y:S08]  /*0370*/  LDC.64 R6, c[0x0][0x3a0] ;  /* 0x0000e800ff067b82 */ /* 0x000ef00000000a00 */
[----:B------:R-:W4:Y:S01]  /*0380*/  LDC.64 R4, c[0x0][0x398] ;  /* 0x0000e600ff047b82 */ /* 0x000f220000000a00 */
[----:B0-----:R-:W-:-:S07]  /*0390*/  IMAD R16, R16, UR4, R17 ;  /* 0x0000000410107c24 */ /* 0x001fce000f8e0211 */
.L_x_318:
[----:B0---4-:R-:W-:Y:S01]  /*03a0*/  IMAD R11, R5, UR4, R3 ;  /* 0x00000004050b7c24 */ /* 0x011fe2000f8e0203 */
[----:B------:R-:W-:-:S03]  /*03b0*/  IADD3 R13, PT, PT, R16, R3, RZ ;  /* 0x00000003100d7210 */ /* 0x000fc60007ffe0ff */
[----:B--2---:R-:W-:-:S04]  /*03c0*/  IMAD.WIDE R10, R11, 0x4, R8 ;  /* 0x000000040b0a7825 */ /* 0x004fc800078e0208 */
[----:B---3--:R-:W-:Y:S01]  /*03d0*/  IMAD.WIDE R12, R13, 0x4, R6 ;  /* 0x000000040d0c7825 */ /* 0x008fe200078e0206 */
        /* <DEDUP_REMOVED lines=8> */
.L_x_317:
[----:B------:R-:W-:Y:S05]  /*0460*/  BSYNC.RECONVERGENT B0 ;  /* 0x0000000000007941 */ /* 0x000fea0003800200 */
.L_x_316:
[----:B------:R-:W-:-:S06]  /*0470*/  UIADD3 UR5, UPT, UPT, UR4, 0x1, URZ ;  /* 0x0000000104057890 */ /* 0x000fcc000fffe0ff */
[----:B-1----:R-:W-:-:S13]  /*0480*/  ISETP.NE.AND P0, PT, R18, UR5, PT ;  /* 0x0000000512007c0c */ /* 0x002fda000bf05270 */
[----:B------:R-:W-:Y:S05]  /*0490*/  @!P0 EXIT ;  /* 0x000000000000894d */ /* 0x000fea0003800000 */
[----:B------:R-:W-:Y:S01]  /*04a0*/  UMOV UR4, UR5 ;  /* 0x0000000500047c82 */ /* 0x000fe20008000000 */
[----:B------:R-:W-:Y:S05]  /*04b0*/  BRA `(.L_x_319) ;  /* 0xfffffffc00887947 */ /* 0x000fea000383ffff */
.L_x_320:
        /* <DEDUP_REMOVED lines=12> */
.L_x_597:


//--------------------- .text.ConcatNHWCEX        --------------------------
	.section	.text.ConcatNHWCEX,"ax",@progbits
	.align	128
        .global         ConcatNHWCEX
        .type           ConcatNHWCEX,@function
        .size           ConcatNHWCEX,(.L_x_598 - ConcatNHWCEX)
        .other          ConcatNHWCEX,@"STO_CUDA_ENTRY STV_DEFAULT"
ConcatNHWCEX:
.text.ConcatNHWCEX:
[----:B------:R-:W-:Y:S08]  /*0000*/  LDC R1, c[0x0][0x37c] ;  /* 0x0000df00ff017b82 */ /* 0x000ff00000000800 */
[----:B------:R-:W0:Y:S02]  /*0010*/  LDC R0, c[0x0][0x38c] ;  /* 0x0000e300ff007b82 */ /* 0x000e240000000800 */
[----:B0-----:R-:W-:-:S13]  /*0020*/  ISETP.GE.AND P0, PT, R0, 0x1, PT ;  /* 0x000000010000780c */ /* 0x001fda0003f06270 */
[----:B------:R-:W-:Y:S05]  /*0030*/  @!P0 EXIT ;  /* 0x000000000000894d */ /* 0x000fea0003800000 */
[----:B------:R-:W0:Y:S01]  /*0040*/  S2R R0, SR_TID.X ;  /* 0x0000000000007919 */ /* 0x000e220000002100 */
[----:B------:R-:W1:Y:S01]  /*0050*/  LDCU.U8 UR6, c[0x0][0x3bc] ;  /* 0x00007780ff0677ac */ /* 0x000e620008000000 */
[----:B------:R-:W-:Y:S01]  /*0060*/  S2UR UR4, SR_CTAID.Z ;  /* 0x00000000000479c3 */ /* 0x000fe20000002700 */
[----:B------:R-:W2:Y:S01]  /*0070*/  S2R R3, SR_TID.Y ;  /* 0x0000000000037919 */ /* 0x000ea20000002200 */
[----:B------:R-:W3:Y:S01]  /*0080*/  LDCU.64 UR12, c[0x0][0x358] ;  /* 0x00006b00ff0c77ac */ /* 0x000ee20008000a00 */
[----:B------:R-:W4:Y:S05]  /*0090*/  S2R R14, SR_TID.Z ;  /* 0x00000000000e7919 */ /* 0x000f2a0000002300 */
[----:B------:R-:W0:Y:S08]  /*00a0*/  LDC R9, c[0x0][0x360] ;  /* 0x0000d800ff097b82 */ /* 0x000e300000000800 */
[----:B------:R-:W0:Y:S01]  /*00b0*/  S2UR UR8, SR_CTAID.X ;  /* 0x00000000000879c3 */ /* 0x000e220000002500 */
[----:B-1----:R-:W-:-:S04]  /*00c0*/  UPRMT UR6, UR6, 0x8880, URZ ;  /* 0x0000888006067896 */ /* 0x002fc800080000ff */
[----:B------:R-:W-:-:S03]  /*00d0*/  UISETP.NE.AND UP0, UPT, UR6, URZ, UPT ;  /* 0x000000ff0600728c */ /* 0x000fc6000bf05270 */
        /* <DEDUP_REMOVED lines=15> */
.L_x_331:
        /* <DEDUP_REMOVED lines=10> */
.L_x_330:
[----:B0-----:R-:W0:Y:S01]  /*0270*/  LDCU UR6, c[0x0][0x384] ;  /* 0x00007080ff0677ac */ /* 0x001e220008000800 */
[----:B------:R-:W-:Y:S01]  /*0280*/  BSSY.RECONVERGENT B1, `(.L_x_324) ;  /* 0x0000023000017945 */ /* 0x000fe20003800200 */
[----:B0-----:R-:W-:-:S13]  /*0290*/  ISETP.GE.AND P0, PT, R6, UR6, PT ;  /* 0x0000000606007c0c */ /* 0x001fda000bf06270 */
[----:B------:R-:W-:Y:S05]  /*02a0*/  @P0 BRA `(.L_x_325) ;  /* 0x0000000000800947 */ /* 0x000fea0003800000 */
[----:B------:R-:W-:-:S07]  /*02b0*/  IMAD.MOV.U32 R15, RZ, RZ, R6 ;  /* 0x000000ffff0f7224 */ /* 0x000fce00078e0006 */
.L_x_329:
        /* <DEDUP_REMOVED lines=12> */
.L_x_328:
[----:B0-----:R-:W-:Y:S01]  /*0380*/  IADD3 R11, PT, PT, R23, R16, RZ ;  /* 0x00000010170b7210 */ /* 0x001fe20007ffe0ff */
[----:B------:R-:W-:Y:S01]  /*0390*/  IMAD.IADD R13, R25, 0x1, R16 ;  /* 0x00000001190d7824 */ /* 0x000fe200078e0210 */
[----:B------:R-:W0:Y:S03]  /*03a0*/  LDCU UR6, c[0x0][0x3b8] ;  /* 0x00007700ff0677ac */ /* 0x000e260008000800 */
[----:B---3--:R-:W-:Y:S01]  /*03b0*/  IMAD.WIDE R10, R11, 0x4, R4 ;  /* 0x000000040b0a7825 */ /* 0x008fe200078e0204 */
[----:B------:R-:W2:Y:S03]  /*03c0*/  LDCU UR7, c[0x0][0x3a8] ;  /* 0x00007500ff0777ac */ /* 0x000ea60008000800 */
[----:B-1----:R-:W-:Y:S01]  /*03d0*/  IMAD.WIDE R12, R13, 0x4, R2 ;  /* 0x000000040d0c7825 */ /* 0x002fe200078e0202 */
[----:B------:R-:W0:Y:S05]  /*03e0*/  LDG.E R17, desc[UR12][R10.64] ;  /* 0x0000000c0a117981 */ /* 0x000e2a000c1e1900 */
[----:B------:R-:W2:Y:S01]  /*03f0*/  LDG.E R12, desc[UR12][R12.64] ;  /* 0x0000000c0c0c7981 */ /* 0x000ea2000c1e1900 */
[----:B------:R-:W-:-:S04]  /*0400*/  IADD3 R16, PT, PT, R16, UR5, RZ ;  /* 0x0000000510107c10 */ /* 0x000fc8000fffe0ff */
[----:B------:R-:W-:Y:S01]  /*0410*/  ISETP.GE.AND P0, PT, R16, R19, PT ;  /* 0x000000131000720c */ /* 0x000fe20003f06270 */
[----:B0-----:R-:W-:-:S04]  /*0420*/  FMUL R17, R17, UR6 ;  /* 0x0000000611117c20 */ /* 0x001fc80008400000 */
[----:B--2---:R-:W-:-:S05]  /*0430*/  FFMA R17, R12, UR7, R17 ;  /* 0x000000070c117c23 */ /* 0x004fca0008000011 */
[----:B------:R0:W-:Y:S03]  /*0440*/  STG.E desc[UR12][R10.64], R17 ;  /* 0x000000110a007986 */ /* 0x0001e6000c10190c */
[----:B------:R-:W-:Y:S05]  /*0450*/  @!P0 BRA `(.L_x_328) ;  /* 0xfffffffc00c88947 */ /* 0x000fea000383ffff */
.L_x_327:
[----:B------:R-:W-:Y:S05]  /*0460*/  BSYNC.RECONVERGENT B2 ;  /* 0x0000000000027941 */ /* 0x000fea0003800200 */
.L_x_326:
[----:B------:R-:W1:Y:S01]  /*0470*/  LDCU UR6, c[0x0][0x384] ;  /* 0x00007080ff0677ac */ /* 0x000e620008000800 */
[----:B------:R-:W-:-:S04]  /*0480*/  IADD3 R15, PT, PT, R8, R15, RZ ;  /* 0x0000000f080f7210 */ /* 0x000fc80007ffe0ff */
[----:B-1----:R-:W-:-:S13]  /*0490*/  ISETP.GE.AND P0, PT, R15, UR6, PT ;  /* 0x000000060f007c0c */ /* 0x002fda000bf06270 */
[----:B------:R-:W-:Y:S05]  /*04a0*/  @!P0 BRA `(.L_x_329) ;  /* 0xfffffffc00848947 */ /* 0x000fea000383ffff */
.L_x_325:
[----:B------:R-:W-:Y:S05]  /*04b0*/  BSYNC.RECONVERGENT B1 ;  /* 0x0000000000017941 */ /* 0x000fea0003800200 */
.L_x_324:
[----:B------:R-:W1:Y:S01]  /*04c0*/  LDCU UR6, c[0x0][0x380] ;  /* 0x00007000ff0677ac */ /* 0x000e620008000800 */
[----:B------:R-:W-:-:S05]  /*04d0*/  IMAD.IADD R14, R9, 0x1, R14 ;  /* 0x00000001090e7824 */ /* 0x000fca00078e020e */
[----:B-1----:R-:W-:-:S13]  /*04e0*/  ISETP.GE.AND P0, PT, R14, UR6, PT ;  /* 0x000000060e007c0c */ /* 0x002fda000bf06270 */
[----:B------:R-:W-:Y:S05]  /*04f0*/  @!P0 BRA `(.L_x_330) ;  /* 0xfffffffc005c8947 */ /* 0x000fea000383ffff */
.L_x_323:
[----:B------:R-:W-:Y:S05]  /*0500*/  BSYNC.RECONVERGENT B0 ;  /* 0x0000000000007941 */ /* 0x000fea0003800200 */
.L_x_322:
[----:B------:R-:W1:Y:S01]  /*0510*/  LDCU UR6, c[0x0][0x38c] ;  /* 0x00007180ff0677ac */ /* 0x000e620008000800 */
[----:B------:R-:W-:-:S04]  /*0520*/  UIADD3 UR4, UPT, UPT, UR4, 0x1, URZ ;  /* 0x0000000104047890 */ /* 0x000fc8000fffe0ff */
[----:B-1----:R-:W-:-:S09]  /*0530*/  UISETP.NE.AND UP0, UPT, UR4, UR6, UPT ;  /* 0x000000060400728c */ /* 0x002fd2000bf05270 */
[----:B------:R-:W-:Y:S05]  /*0540*/  BRA.U UP0, `(.L_x_331) ;  /* 0xfffffffd00207547 */ /* 0x000fea000b83ffff */
[----:B------:R-:W-:Y:S05]  /*0550*/  EXIT ;  /* 0x000000000000794d */ /* 0x000fea0003800000 */
.L_x_321:
[----:B------:R-:W0:Y:S02]  /*0560*/  LDC R3, c[0x0][0x398] ;  /* 0x0000e600ff037b82 */ /* 0x000e240000000800 */
[----:B0-----:R-:W-:Y:S01]  /*0570*/  IADD3 R14, PT, PT, R3, UR4, R14 ;  /* 0x00000004030e7c10 */ /* 0x001fe2000fffe00e */
[----:B------:R-:W-:-:S06]  /*0580*/  UMOV UR4, URZ ;  /* 0x000000ff00047c82 */ /* 0x000fcc0008000000 */
.L_x_341:
        /* <DEDUP_REMOVED lines=9> */
.L_x_340:
[----:B0-----:R-:W0:Y:S01]  /*0620*/  LDCU UR6, c[0x0][0x384] ;  /* 0x00007080ff0677ac */ /* 0x001e220008000800 */
[----:B------:R-:W-:Y:S01]  /*0630*/  BSSY.RECONVERGENT B1, `(.L_x_334) ;  /* 0x0000023000017945 */ /* 0x000fe20003800200 */
[----:B0-----:R-:W-:-:S13]  /*0640*/  ISETP.GE.AND P0, PT, R6, UR6, PT ;  /* 0x0000000606007c0c */ /* 0x001fda000bf06270 */
[----:B------:R-:W-:Y:S05]  /*0650*/  @P0 BRA `(.L_x_335) ;  /* 0x0000000000800947 */ /* 0x000fea0003800000 */
[----:B------:R-:W-:-:S07]  /*0660*/  MOV R15, R6 ;  /* 0x00000006000f7202 */ /* 0x000fce0000000f00 */
.L_x_339:
        /* <DEDUP_REMOVED lines=12> */
.L_x_338:
[----:B01----:R-:W-:Y:S01]  /*0730*/  IMAD.WIDE R10, R17, 0x4, R4 ;  /* 0x00000004110a7825 */ /* 0x003fe200078e0204 */
[----:B------:R-:W0:Y:S03]  /*0740*/  LDCU UR6, c[0x0][0x3b8] ;  /* 0x00007700ff0677ac */ /* 0x000e260008000800 */
[C---:B---3--:R-:W-:Y:S01]  /*0750*/  IMAD.WIDE R12, R19.reuse, 0x4, R2 ;  /* 0x00000004130c7825 */ /* 0x048fe200078e0202 */
[----:B------:R-:W0:Y:S01]  /*0760*/  LDG.E R20, desc[UR12][R10.64] ;  /* 0x0000000c0a147981 */ /* 0x000e22000c1e1900 */
[----:B------:R-:W1:Y:S04]  /*0770*/  LDCU UR7, c[0x0][0x3a8] ;  /* 0x00007500ff0777ac */ /* 0x000e680008000800 */
[----:B------:R-:W1:Y:S01]  /*0780*/  LDG.E R12, desc[UR12][R12.64] ;  /* 0x0000000c0c0c7981 */ /* 0x000e62000c1e1900 */
[----:B------:R-:W-:Y:S01]  /*0790*/  IADD3 R18, PT, PT, R18, UR5, RZ ;  /* 0x0000000512127c10 */ /* 0x000fe2000fffe0ff */
[----:B------:R-:W-:Y:S01]  /*07a0*/  VIADD R19, R19, UR5 ;  /* 0x0000000513137c36 */ /* 0x000fe20008000000 */
[----:B------:R-:W-:-:S02]  /*07b0*/  IADD3 R17, PT, PT, R17, UR5, RZ ;  /* 0x0000000511117c10 */ /* 0x000fc4000fffe0ff */
[----:B------:R-:W-:Y:S01]  /*07c0*/  ISETP.GE.AND P0, PT, R18, R22, PT ;  /* 0x000000161200720c */ /* 0x000fe20003f06270 */
[----:B0-----:R-:W-:-:S04]  /*07d0*/  FMUL R21, R20, UR6 ;  /* 0x0000000614157c20 */ /* 0x001fc80008400000 */
[----:B-1----:R-:W-:-:S05]  /*07e0*/  FFMA R21, R12, UR7, R21 ;  /* 0x000000070c157c23 */ /* 0x002fca0008000015 */
[----:B------:R0:W-:Y:S03]  /*07f0*/  STG.E desc[UR12][R10.64], R21 ;  /* 0x000000150a007986 */ /* 0x0001e6000c10190c */
[----:B------:R-:W-:Y:S05]  /*0800*/  @!P0 BRA `(.L_x_338) ;  /* 0xfffffffc00c88947 */ /* 0x000fea000383ffff */
.L_x_337:
[----:B------:R-:W-:Y:S05]  /*0810*/  BSYNC.RECONVERGENT B2 ;  /* 0x0000000000027941 */ /* 0x000fea0003800200 */
.L_x_336:
[----:B------:R-:W1:Y:S01]  /*0820*/  LDCU UR6, c[0x0][0x384] ;  /* 0x00007080ff0677ac */ /* 0x000e620008000800 */
[----:B------:R-:W-:-:S04]  /*0830*/  IADD3 R15, PT, PT, R8, R15, RZ ;  /* 0x0000000f080f7210 */ /* 0x000fc80007ffe0ff */
[----:B-1----:R-:W-:-:S13]  /*0840*/  ISETP.GE.AND P0, PT, R15, UR6, PT ;  /* 0x000000060f007c0c */ /* 0x002fda000bf06270 */
[----:B------:R-:W-:Y:S05]  /*0850*/  @!P0 BRA `(.L_x_339) ;  /* 0xfffffffc00848947 */ /* 0x000fea000383ffff */
.L_x_335:
[----:B------:R-:W-:Y:S05]  /*0860*/  BSYNC.RECONVERGENT B1 ;  /* 0x0000000000017941 */ /* 0x000fea0003800200 */
.L_x_334:
[----:B------:R-:W1:Y:S01]  /*0870*/  LDCU UR6, c[0x0][0x380] ;  /* 0x00007000ff0677ac */ /* 0x000e620008000800 */
[----:B------:R-:W-:-:S04]  /*0880*/  IADD3 R16, PT, PT, R9, R16, RZ ;  /* 0x0000001009107210 */ /* 0x000fc80007ffe0ff */
[----:B-1----:R-:W-:-:S13]  /*0890*/  ISETP.GE.AND P0, PT, R16, UR6, PT ;  /* 0x0000000610007c0c */ /* 0x002fda000bf06270 */
[----:B------:R-:W-:Y:S05]  /*08a0*/  @!P0 BRA `(.L_x_340) ;  /* 0xfffffffc005c8947 */ /* 0x000fea000383ffff */
.L_x_333:
[----:B------:R-:W-:Y:S05]  /*08b0*/  BSYNC.RECONVERGENT B0 ;  /* 0x0000000000007941 */ /* 0x000fea0003800200 */
.L_x_332:
[----:B------:R-:W1:Y:S01]  /*08c0*/  LDC R2, c[0x0][0x38c] ;  /* 0x0000e300ff027b82 */ /* 0x000e620000000800 */
[----:B------:R-:W-:-:S06]  /*08d0*/  UIADD3 UR6, UPT, UPT, UR4, 0x1, URZ ;  /* 0x0000000104067890 */ /* 0x000fcc000fffe0ff */
[----:B-1----:R-:W-:-:S13]  /*08e0*/  ISETP.NE.AND P0, PT, R2, UR6, PT ;  /* 0x0000000602007c0c */ /* 0x002fda000bf05270 */
[----:B------:R-:W-:Y:S05]  /*08f0*/  @!P0 EXIT ;  /* 0x000000000000894d */ /* 0x000fea0003800000 */
[----:B------:R-:W-:Y:S01]  /*0900*/  UMOV UR4, UR6 ;  /* 0x0000000600047c82 */ /* 0x000fe20008000000 */
[----:B------:R-:W-:Y:S05]  /*0910*/  BRA `(.L_x_341) ;  /* 0xfffffffc001c7947 */ /* 0x000fea000383ffff */
.L_x_342:
        /* <DEDUP_REMOVED lines=14> */
.L_x_598:


//--------------------- .text.MSELossbyBatches    --------------------------
	.section	.text.MSELossbyBatches,"ax",@progbits
	.align	128
        .global         MSELossbyBatches
        .type           MSELossbyBatches,@function
        .size           MSELossbyBatches,(.L_x_599 - MSELossbyBatches)
        .other          MSELossbyBatches,@"STO_CUDA_ENTRY STV_DEFAULT"
MSELossbyBatches:
.text.MSELossbyBatches:
        /* <DEDUP_REMOVED lines=17> */
.L_x_346:
[----:B0-----:R-:W0:Y:S01]  /*0110*/  LDC R25, c[0x0][0x384] ;  /* 0x0000e100ff197b82 */ /* 0x001e220000000800 */
[----:B------:R-:W-:Y:S01]  /*0120*/  BSSY.RECONVERGENT B0, `(.L_x_343) ;  /* 0x0000016000007945 */ /* 0x000fe20003800200 */
[----:B0-----:R-:W-:-:S13]  /*0130*/  ISETP.GE.AND P0, PT, R16, R25, PT ;  /* 0x000000191000720c */ /* 0x001fda0003f06270 */
[----:B------:R-:W-:Y:S05]  /*0140*/  @P0 BRA `(.L_x_344) ;  /* 0x00000000004c0947 */ /* 0x000fea0003800000 */
[----:B------:R-:W0:Y:S01]  /*0150*/  LDC.64 R8, c[0x0][0x3a0] ;  /* 0x0000e800ff087b82 */ /* 0x000e220000000a00 */
[----:B------:R-:W-:-:S07]  /*0160*/  MOV R18, R16 ;  /* 0x0000001000127202 */ /* 0x000fce0000000f00 */
[----:B------:R-:W1:Y:S08]  /*0170*/  LDC.64 R2, c[0x0][0x388] ;  /* 0x0000e200ff027b82 */ /* 0x000e700000000a00 */
[----:B------:R-:W2:Y:S08]  /*0180*/  LDC.64 R4, c[0x0][0x390] ;  /* 0x0000e400ff047b82 */ /* 0x000eb00000000a00 */
[----:B------:R-:W3:Y:S01]  /*0190*/  LDC.64 R6, c[0x0][0x398] ;  /* 0x0000e600ff067b82 */ /* 0x000ee20000000a00 */
[----:B0-----:R-:W-:-:S07]  /*01a0*/  IMAD.WIDE R8, R0, 0x4, R8 ;  /* 0x0000000400087825 */ /* 0x001fce00078e0208 */
.L_x_345:
[----:B0-----:R-:W-:-:S04]  /*01b0*/  IMAD R15, R0, R25, R18 ;  /* 0x00000019000f7224 */ /* 0x001fc800078e0212 */
[----:B---3--:R-:W-:-:S04]  /*01c0*/  IMAD.WIDE R10, R15, 0x4, R6 ;  /* 0x000000040f0a7825 */ /* 0x008fc800078e0206 */
[----:B--2---:R-:W-:Y:S02]  /*01d0*/  IMAD.WIDE R12, R15, 0x4, R4 ;  /* 0x000000040f0c7825 */ /* 0x004fe400078e0204 */
[----:B------:R-:W2:Y:S04]  /*01e0*/  LDG.E R10, desc[UR8][R10.64] ;  /* 0x000000080a0a7981 */ /* 0x000ea8000c1e1900 */
[----:B------:R-:W2:Y:S01]  /*01f0*/  LDG.E R13, desc[UR8][R12.64] ;  /* 0x000000080c0d7981 */ /* 0x000ea2000c1e1900 */
[----:B------:R-:W-:Y:S01]  /*0200*/  IADD3 R18, PT, PT, R17, R18, RZ ;  /* 0x0000001211127210 */ /* 0x000fe20007ffe0ff */
[----:B-1----:R-:W-:-:S03]  /*0210*/  IMAD.WIDE R14, R15, 0x4, R2 ;  /* 0x000000040f0e7825 */ /* 0x002fc600078e0202 */
[----:B------:R-:W-:Y:S01]  /*0220*/  ISETP.GE.AND P0, PT, R18, R25, PT ;  /* 0x000000191200720c */ /* 0x000fe20003f06270 */
[----:B--2---:R-:W-:-:S04]  /*0230*/  FADD R21, R10, -R13 ;  /* 0x8000000d0a157221 */ /* 0x004fc80000000000 */
[----:B------:R-:W-:Y:S01]  /*0240*/  FMUL.D2 R23, R21, R21 ;  /* 0x0000001515177220 */ /* 0x000fe20000300000 */
[----:B------:R0:W-:Y:S04]  /*0250*/  STG.E desc[UR8][R14.64], R21 ;  /* 0x000000150e007986 */ /* 0x0001e8000c101908 */
[----:B------:R0:W-:Y:S03]  /*0260*/  REDG.E.ADD.F32.FTZ.RN.STRONG.GPU desc[UR8][R8.64], R23 ;  /* 0x00000017080079a6 */ /* 0x0001e6000c12f308 */
[----:B------:R-:W-:Y:S05]  /*0270*/  @!P0 BRA `(.L_x_345) ;  /* 0xfffffffc00cc8947 */ /* 0x000fea000383ffff */
.L_x_344:
[----:B------:R-:W-:Y:S05]  /*0280*/  BSYNC.RECONVERGENT B0 ;  /* 0x0000000000007941 */ /* 0x000fea0003800200 */
.L_x_343:
[----:B------:R-:W1:Y:S01]  /*0290*/  LDCU UR4, c[0x0][0x380] ;  /* 0x00007000ff0477ac */ /* 0x000e620008000800 */
[----:B------:R-:W-:-:S04]  /*02a0*/  IADD3 R0, PT, PT, R19, R0, RZ ;  /* 0x0000000013007210 */ /* 0x000fc80007ffe0ff */
[----:B-1----:R-:W-:-:S13]  /*02b0*/  ISETP.GE.AND P0, PT, R0, UR4, PT ;  /* 0x0000000400007c0c */ /* 0x002fda000bf06270 */
[----:B------:R-:W-:Y:S05]  /*02c0*/  @!P0 BRA `(.L_x_346) ;  /* 0xfffffffc00908947 */ /* 0x000fea000383ffff */
[----:B------:R-:W-:Y:S05]  /*02d0*/  EXIT ;  /* 0x000000000000794d */ /* 0x000fea0003800000 */
.L_x_347:
        /* <DEDUP_REMOVED lines=10> */
.L_x_599:


//--------------------- .text.MSELoss             --------------------------
	.section	.text.MSELoss,"ax",@progbits
	.align	128
        .global         MSELoss
        .type           MSELoss,@function
        .size           MSELoss,(.L_x_600 - MSELoss)
        .other          MSELoss,@"STO_CUDA_ENTRY STV_DEFAULT"
MSELoss:
.text.MSELoss:
[----:B------:R-:W-:Y:S01]  /*0000*/  LDC R1, c[0x0][0x37c] ;  /* 0x0000df00ff017b82 */ /* 0x000fe20000000800 */
[----:B------:R-:W0:Y:S07]  /*0010*/  S2R R0, SR_TID.X ;  /* 0x0000000000007919 */ /* 0x000e2e0000002100 */
[----:B------:R-:W0:Y:S01]  /*0020*/  S2UR UR6, SR_CTAID.X ;  /* 0x00000000000679c3 */ /* 0x000e220000002500 */
[----:B------:R-:W1:Y:S01]  /*0030*/  LDCU UR7, c[0x0][0x380] ;  /* 0x00007000ff0777ac */ /* 0x000e620008000800 */
[----:B------:R-:W2:Y:S06]  /*0040*/  LDCU.64 UR4, c[0x0][0x358] ;  /* 0x00006b00ff0477ac */ /* 0x000eac0008000a00 */
[----:B------:R-:W0:Y:S08]  /*0050*/  LDC R17, c[0x0][0x360] ;  /* 0x0000d800ff117b82 */ /* 0x000e300000000800 */
[----:B------:R-:W2:Y:S01]  /*0060*/  LDC.64 R2, c[0x0][0x3a0] ;  /* 0x0000e800ff027b82 */ /* 0x000ea20000000a00 */
[----:B0-----:R-:W-:-:S05]  /*0070*/  IMAD R0, R17, UR6, R0 ;  /* 0x0000000611007c24 */ /* 0x001fca000f8e0200 */
[----:B-1----:R-:W-:Y:S01]  /*0080*/  ISETP.GE.AND P0, PT, R0, UR7, PT ;  /* 0x0000000700007c0c */ /* 0x002fe2000bf06270 */
[----:B--2---:R0:W-:-:S12]  /*0090*/  STG.E desc[UR4][R2.64], RZ ;  /* 0x000000ff02007986 */ /* 0x0041d8000c101904 */
[----:B0-----:R-:W-:Y:S05]  /*00a0*/  @P0 EXIT ;  /* 0x000000000000094d */ /* 0x001fea0003800000 */
[----:B------:R-:W0:Y:S01]  /*00b0*/  LDC.64 R4, c[0x0][0x388] ;  /* 0x0000e200ff047b82 */ /* 0x000e220000000a00 */
[----:B------:R-:W1:Y:S07]  /*00c0*/  LDCU UR6, c[0x0][0x370] ;  /* 0x00006e00ff0677ac */ /* 0x000e6e0008000800 */
[----:B------:R-:W2:Y:S08]  /*00d0*/  LDC.64 R6, c[0x0][0x390] ;  /* 0x0000e400ff067b82 */ /* 0x000eb00000000a00 */
[----:B------:R-:W3:Y:S01]  /*00e0*/  LDC.64 R8, c[0x0][0x398] ;  /* 0x0000e600ff087b82 */ /* 0x000ee20000000a00 */
[----:B-1----:R-:W-:-:S07]  /*00f0*/  IMAD R17, R17, UR6, RZ ;  /* 0x0000000611117c24 */ /* 0x002fce000f8e02ff */
.L_x_348:
[----:B---3--:R-:W-:-:S04]  /*0100*/  IMAD.WIDE R10, R0, 0x4, R8 ;  /* 0x00000004000a7825 */ /* 0x008fc800078e0208 */
[C---:B--2---:R-:W-:Y:S02]  /*0110*/  IMAD.WIDE R12, R0.reuse, 0x4, R6 ;  /* 0x00000004000c7825 */ /* 0x044fe400078e0206 */
[----:B------:R-:W2:Y:S04]  /*0120*/  LDG.E R10, desc[UR4][R10.64] ;  /* 0x000000040a0a7981 */ /* 0x000ea8000c1e1900 */
[----:B------:R-:W2:Y:S01]  /*0130*/  LDG.E R13, desc[UR4][R12.64] ;  /* 0x000000040c0d7981 */ /* 0x000ea2000c1e1900 */
[----:B01----:R-:W-:Y:S01]  /*0140*/  IMAD.WIDE R14, R0, 0x4, R4 ;  /* 0x00000004000e7825 */ /* 0x003fe200078e0204 */
[----:B------:R-:W-:-:S04]  /*0150*/  IADD3 R0, PT, PT, R17, R0, RZ ;  /* 0x0000000011007210 */ /* 0x000fc80007ffe0ff */
[----:B------:R-:W-:Y:S01]  /*0160*/  ISETP.GE.AND P0, PT, R0, UR7, PT ;  /* 0x0000000700007c0c */ /* 0x000fe2000bf06270 */
[----:B--2---:R-:W-:-:S04]  /*0170*/  FADD R19, R10, -R13 ;  /* 0x8000000d0a137221 */ /* 0x004fc80000000000 */
[----:B------:R-:W-:Y:S01]  /*0180*/  FMUL.D2 R21, R19, R19 ;  /* 0x0000001313157220 */ /* 0x000fe20000300000 */
[----:B------:R1:W-:Y:S04]  /*0190*/  STG.E desc[UR4][R14.64], R19 ;  /* 0x000000130e007986 */ /* 0x0003e8000c101904 */
[----:B------:R1:W-:Y:S03]  /*01a0*/  REDG.E.ADD.F32.FTZ.RN.STRONG.GPU desc[UR4][R2.64], R21 ;  /* 0x00000015020079a6 */ /* 0x0003e6000c12f304 */
[----:B------:R-:W-:Y:S05]  /*01b0*/  @!P0 BRA `(.L_x_348) ;  /* 0xfffffffc00d08947 */ /* 0x000fea000383ffff */
[----:B------:R-:W-:Y:S05]  /*01c0*/  EXIT ;  /* 0x000000000000794d */ /* 0x000fea0003800000 */
.L_x_349:
        /* <DEDUP_REMOVED lines=11> */
.L_x_600:


//--------------------- .text.LeakyBackward       --------------------------
	.section	.text.LeakyBackward,"ax",@progbits
	.align	128
        .global         LeakyBackward
        .type           LeakyBackward,@function
        .size           LeakyBackward,(.L_x_601 - LeakyBackward)
        .other          LeakyBackward,@"STO_CUDA_ENTRY STV_DEFAULT"
LeakyBackward:
.text.LeakyBackward:
        /* <DEDUP_REMOVED lines=15> */
.L_x_350:
[----:B0-----:R-:W-:-:S06]  /*00f0*/  IMAD.WIDE R2, R0, 0x4, R8 ;  /* 0x0000000400027825 */ /* 0x001fcc00078e0208 */
[----:B--2---:R-:W2:Y:S01]  /*0100*/  LDG.E R2, desc[UR6][R2.64] ;  /* 0x0000000602027981 */ /* 0x004ea2000c1e1900 */
[----:B------:R-:W-:-:S05]  /*0110*/  IMAD.WIDE R4, R0, 0x4, R10 ;  /* 0x0000000400047825 */ /* 0x000fca00078e020a */
[----:B-1----:R-:W5:Y:S01]  /*0120*/  LDG.E R17, desc[UR6][R4.64] ;  /* 0x0000000604117981 */ /* 0x002f62000c1e1900 */
[----:B---3--:R-:W-:Y:S01]  /*0130*/  IMAD.WIDE R6, R0, 0x4, R12 ;  /* 0x0000000400067825 */ /* 0x008fe200078e020c */
[----:B------:R-:W-:Y:S02]  /*0140*/  IADD3 R0, PT, PT, R15, R0, RZ ;  /* 0x000000000f007210 */ /* 0x000fe40007ffe0ff */
[----:B--2---:R-:W-:-:S13]  /*0150*/  FSETP.GT.AND P0, PT, R2, RZ, PT ;  /* 0x000000ff0200720b */ /* 0x004fda0003f04000 */
[----:B------:R-:W5:Y:S02]  /*0160*/  @!P0 LDC R14, c[0x0][0x3a0] ;  /* 0x0000e800ff0e8b82 */ /* 0x000f640000000800 */
[----:B-----5:R-:W-:Y:S01]  /*0170*/  @!P0 FMUL R17, R17, R14 ;  /* 0x0000000e11118220 */ /* 0x020fe20000400000 */
[----:B----4-:R-:W-:-:S04]  /*0180*/  ISETP.GE.AND P0, PT, R0, UR5, PT ;  /* 0x0000000500007c0c */ /* 0x010fc8000bf06270 */
[----:B------:R1:W-:Y:S09]  /*0190*/  STG.E desc[UR6][R6.64], R17 ;  /* 0x0000001106007986 */ /* 0x0003f2000c101906 */
[----:B------:R-:W-:Y:S05]  /*01a0*/  @!P0 BRA `(.L_x_350) ;  /* 0xfffffffc00d08947 */ /* 0x000fea000383ffff */
[----:B------:R-:W-:Y:S05]  /*01b0*/  EXIT ;  /* 0x000000000000794d */ /* 0x000fea0003800000 */
.L_x_351:
        /* <DEDUP_REMOVED lines=12> */
.L_x_601:


//--------------------- .text.LeakyForward        --------------------------
	.section	.text.LeakyForward,"ax",@progbits
	.align	128
        .global         LeakyForward
        .type           LeakyForward,@function
        .size           LeakyForward,(.L_x_602 - LeakyForward)
        .other          LeakyForward,@"STO_CUDA_ENTRY STV_DEFAULT"
LeakyForward:
.text.LeakyForward:
        /* <DEDUP_REMOVED lines=14> */
.L_x_352:
[----:B0-----:R-:W-:-:S05]  /*00e0*/  IMAD.WIDE R2, R0, 0x4, R6 ;  /* 0x0000000400027825 */ /* 0x001fca00078e0206 */
[----:B-12---:R-:W2:Y:S01]  /*00f0*/  LDG.E R13, desc[UR6][R2.64] ;  /* 0x00000006020d7981 */ /* 0x006ea2000c1e1900 */
[----:B---3--:R-:W-:Y:S01]  /*0100*/  IMAD.WIDE R4, R0, 0x4, R8 ;  /* 0x0000000400047825 */ /* 0x008fe200078e0208 */
[----:B------:R-:W-:Y:S02]  /*0110*/  IADD3 R0, PT, PT, R11, R0, RZ ;  /* 0x000000000b007210 */ /* 0x000fe40007ffe0ff */
[----:B--2---:R-:W-:-:S13]  /*0120*/  FSETP.GT.AND P0, PT, R13, RZ, PT ;  /* 0x000000ff0d00720b */ /* 0x004fda0003f04000 */
[----:B----4-:R-:W-:Y:S01]  /*0130*/  @!P0 FMUL R13, R13, UR8 ;  /* 0x000000080d0d8c20 */ /* 0x010fe20008400000 */
[----:B------:R-:W-:-:S04]  /*0140*/  ISETP.GE.AND P0, PT, R0, UR5, PT ;  /* 0x0000000500007c0c */ /* 0x000fc8000bf06270 */
[----:B------:R1:W-:Y:S09]  /*0150*/  STG.E desc[UR6][R4.64], R13 ;  /* 0x0000000d04007986 */ /* 0x0003f2000c101906 */
[----:B------:R-:W-:Y:S05]  /*0160*/  @!P0 BRA `(.L_x_352) ;  /* 0xfffffffc00dc8947 */ /* 0x000fea000383ffff */
[----:B------:R-:W-:Y:S05]  /*0170*/  EXIT ;  /* 0x000000000000794d */ /* 0x000fea0003800000 */
.L_x_353:
        /* <DEDUP_REMOVED lines=16> */
.L_x_602:


//--------------------- .text.LeakyBackwardAlpha  --------------------------
	.section	.text.LeakyBackwardAlpha,"ax",@progbits
	.align	128
        .global         LeakyBackwardAlpha
        .type           LeakyBackwardAlpha,@function
        .size           LeakyBackwardAlpha,(.L_x_603 - LeakyBackwardAlpha)
        .other          LeakyBackwardAlpha,@"STO_CUDA_ENTRY STV_DEFAULT"
LeakyBackwardAlpha:
.text.LeakyBackwardAlpha:
        /* <DEDUP_REMOVED lines=13> */
[----:B------:R-:W0:Y:S06]  /*00d0*/  LDCU UR5, c[0x0][0x3a4] ;  /* 0x00007480ff0577ac */ /* 0x000e2c0008000800 */
[----:B------:R-:W0:Y:S01]  /*00e0*/  LDC.64 R6, c[0x0][0x398] ;  /* 0x0000e600ff067b82 */ /* 0x000e220000000a00 */
[----:B-1----:R-:W-:-:S07]  /*00f0*/  IMAD R15, R15, UR4, RZ ;  /* 0x000000040f0f7c24 */ /* 0x002fce000f8e02ff */
.L_x_354:
[----:B0-----:R-:W-:-:S06]  /*0100*/  IMAD.WIDE R8, R0, 0x4, R2 ;  /* 0x0000000400087825 */ /* 0x001fcc00078e0202 */
[----:B--2---:R-:W2:Y:S01]  /*0110*/  LDG.E R8, desc[UR6][R8.64] ;  /* 0x0000000608087981 */ /* 0x004ea2000c1e1900 */
[----:B------:R-:W-:-:S05]  /*0120*/  IMAD.WIDE R10, R0, 0x4, R6 ;  /* 0x00000004000a7825 */ /* 0x000fca00078e0206 */
[----:B------:R-:W5:Y:S01]  /*0130*/  LDG.E R14, desc[UR6][R10.64] ;  /* 0x000000060a0e7981 */ /* 0x000f62000c1e1900 */
[----:B------:R-:W-:Y:S05]  /*0140*/  WARPSYNC.ALL ;  /* 0x0000000000007948 */ /* 0x000fea0003800000 */
[----:B--2---:R-:W-:-:S13]  /*0150*/  FSETP.GT.AND P0, PT, R8, RZ, PT ;  /* 0x000000ff0800720b */ /* 0x004fda0003f04000 */
[----:B-1----:R-:W5:Y:S02]  /*0160*/  @!P0 LDC R13, c[0x0][0x3a0] ;  /* 0x0000e800ff0d8b82 */ /* 0x002f640000000800 */
[----:B-----5:R-:W-:Y:S01]  /*0170*/  @!P0 FMUL R14, R14, R13 ;  /* 0x0000000d0e0e8220 */ /* 0x020fe20000400000 */
[----:B---3--:R-:W-:Y:S01]  /*0180*/  IMAD.WIDE R12, R0, 0x4, R4 ;  /* 0x00000004000c7825 */ /* 0x008fe200078e0204 */
[----:B------:R-:W-:-:S03]  /*0190*/  IADD3 R0, PT, PT, R15, R0, RZ ;  /* 0x000000000f007210 */ /* 0x000fc60007ffe0ff */
[----:B------:R-:W-:Y:S01]  /*01a0*/  FMUL R17, R14, UR5 ;  /* 0x000000050e117c20 */ /* 0x000fe20008400000 */
[----:B----4-:R-:W-:-:S04]  /*01b0*/  ISETP.GE.AND P0, PT, R0, UR8, PT ;  /* 0x0000000800007c0c */ /* 0x010fc8000bf06270 */
[----:B------:R1:W-:Y:S01]  /*01c0*/  STG.E desc[UR6][R12.64], R17 ;  /* 0x000000110c007986 */ /* 0x0003e2000c101906 */
[----:B------:R-:W-:Y:S08]  /*01d0*/  BAR.SYNC.DEFER_BLOCKING 0x0 ;  /* 0x0000000000007b1d */ /* 0x000ff00000010000 */
[----:B------:R-:W-:Y:S05]  /*01e0*/  @!P0 BRA `(.L_x_354) ;  /* 0xfffffffc00c48947 */ /* 0x000fea000383ffff */
[----:B------:R-:W-:Y:S05]  /*01f0*/  EXIT ;  /* 0x000000000000794d */ /* 0x000fea0003800000 */
.L_x_355:
        /* <DEDUP_REMOVED lines=16> */
.L_x_603:


//--------------------- .text.LeakyForwardAlpha   --------------------------
	.section	.text.LeakyForwardAlpha,"ax",@progbits
	.align	128
        .global         LeakyForwardAlpha
        .type           LeakyForwardAlpha,@function
        .size           LeakyForwardAlpha,(.L_x_604 - LeakyForwardAlpha)
        .other          LeakyForwardAlpha,@"STO_CUDA_ENTRY STV_DEFAULT"
LeakyForwardAlpha:
.text.LeakyForwardAlpha:
        /* <DEDUP_REMOVED lines=12> */
[----:B------:R-:W4:Y:S01]  /*00c0*/  LDCU.64 UR8, c[0x0][0x398] ;  /* 0x00007300ff0877ac */ /* 0x000f220008000a00 */
[----:B-1----:R-:W-:-:S07]  /*00d0*/  IMAD R11, R11, UR4, RZ ;  /* 0x000000040b0b7c24 */ /* 0x002fce000f8e02ff */
.L_x_356:
[----:B0-----:R-:W-:-:S06]  /*00e0*/  IMAD.WIDE R2, R0, 0x4, R6 ;  /* 0x0000000400027825 */ /* 0x001fcc00078e0206 */
[----:B--2---:R-:W4:Y:S01]  /*00f0*/  LDG.E R2, desc[UR6][R2.64] ;  /* 0x0000000602027981 */ /* 0x004f22000c1e1900 */
[----:B------:R-:W-:Y:S05]  /*0100*/  WARPSYNC.ALL ;  /* 0x0000000000007948 */ /* 0x000fea0003800000 */
[C---:B-1--4-:R-:W-:Y:S01]  /*0110*/  FMUL R4, R2.reuse, UR8 ;  /* 0x0000000802047c20 */ /* 0x052fe20008400000 */
[----:B------:R-:W-:-:S04]  /*0120*/  FSETP.GT.AND P0, PT, R2, RZ, PT ;  /* 0x000000ff0200720b */ /* 0x000fc80003f04000 */
[----:B------:R-:W-:Y:S01]  /*0130*/  FSEL R10, R4, UR9, !P0 ;  /* 0x00000009040a7c08 */ /* 0x000fe2000c000000 */
[----:B---3--:R-:W-:Y:S01]  /*0140*/  IMAD.WIDE R4, R0, 0x4, R8 ;  /* 0x0000000400047825 */ /* 0x008fe200078e0208 */
[----:B------:R-:W-:Y:S02]  /*0150*/  IADD3 R0, PT, PT, R11, R0, RZ ;  /* 0x000000000b007210 */ /* 0x000fe40007ffe0ff */
[----:B------:R-:W-:Y:S02]  /*0160*/  FSEL R13, R2, UR9, P0 ;  /* 0x00000009020d7c08 */ /* 0x000fe40008000000 */
[----:B------:R-:W-:-:S03]  /*0170*/  ISETP.GE.AND P0, PT, R0, UR5, PT ;  /* 0x0000000500007c0c */ /* 0x000fc6000bf06270 */
[----:B------:R-:W-:-:S05]  /*0180*/  FMUL R13, R10, R13 ;  /* 0x0000000d0a0d7220 */ /* 0x000fca0000400000 */
[----:B------:R1:W-:Y:S01]  /*0190*/  STG.E desc[UR6][R4.64], R13 ;  /* 0x0000000d04007986 */ /* 0x0003e2000c101906 */
[----:B------:R-:W-:Y:S06]  /*01a0*/  BAR.SYNC.DEFER_BLOCKING 0x0 ;  /* 0x0000000000007b1d */ /* 0x000fec0000010000 */
[----:B------:R-:W-:Y:S05]  /*01b0*/  @!P0 BRA `(.L_x_356) ;  /* 0xfffffffc00c88947 */ /* 0x000fea000383ffff */
[----:B------:R-:W-:Y:S05]  /*01c0*/  EXIT ;  /* 0x000000000000794d */ /* 0x000fea0003800000 */
.L_x_357:
        /* <DEDUP_REMOVED lines=11> */
.L_x_604:


//--------------------- .text.LeakyBackwardAlphaBeta --------------------------
	.section	.text.LeakyBackwardAlphaBeta,"ax",@progbits
	.align	128
        .global         LeakyBackwardAlphaBeta
        .type           LeakyBackwardAlphaBeta,@function
        .size           LeakyBackwardAlphaBeta,(.L_x_605 - LeakyBackwardAlphaBeta)
        .other          LeakyBackwardAlphaBeta,@"STO_CUDA_ENTRY STV_DEFAULT"
LeakyBackwardAlphaBeta:
.text.LeakyBackwardAlphaBeta:
        /* <DEDUP_REMOVED lines=15> */
[----:B------:R-:W0:Y:S01]  /*00f0*/  LDCU UR8, c[0x0][0x3a8] ;  /* 0x00007500ff0877ac */ /* 0x000e220008000800 */
[----:B-1----:R-:W-:-:S07]  /*0100*/  IMAD R15, R15, UR4, RZ ;  /* 0x000000040f0f7c24 */ /* 0x002fce000f8e02ff */
.L_x_358:
[----:B---3--:R-:W-:-:S06]  /*0110*/  IMAD.WIDE R8, R0, 0x4, R4 ;  /* 0x0000000400087825 */ /* 0x008fcc00078e0204 */
[----:B--2---:R-:W2:Y:S01]  /*0120*/  LDG.E R8, desc[UR6][R8.64] ;  /* 0x0000000608087981 */ /* 0x004ea2000c1e1900 */
[----:B0-----:R-:W-:-:S05]  /*0130*/  IMAD.WIDE R10, R0, 0x4, R6 ;  /* 0x00000004000a7825 */ /* 0x001fca00078e0206 */
[----:B------:R-:W3:Y:S01]  /*0140*/  LDG.E R14, desc[UR6][R10.64] ;  /* 0x000000060a0e7981 */ /* 0x000ee2000c1e1900 */
[----:B-1----:R-:W-:-:S05]  /*0150*/  IMAD.WIDE R12, R0, 0x4, R2 ;  /* 0x00000004000c7825 */ /* 0x002fca00078e0202 */
[----:B------:R-:W5:Y:S01]  /*0160*/  LDG.E R19, desc[UR6][R12.64] ;  /* 0x000000060c137981 */ /* 0x000f62000c1e1900 */
[----:B------:R-:W-:Y:S01]  /*0170*/  IADD3 R0, PT, PT, R15, R0, RZ ;  /* 0x000000000f007210 */ /* 0x000fe20007ffe0ff */
[----:B------:R-:W-:Y:S05]  /*0180*/  WARPSYNC.ALL ;  /* 0x0000000000007948 */ /* 0x000fea0003800000 */
[----:B--2---:R-:W-:-:S13]  /*0190*/  FSETP.GT.AND P0, PT, R8, RZ, PT ;  /* 0x000000ff0800720b */ /* 0x004fda0003f04000 */
[----:B------:R-:W3:Y:S02]  /*01a0*/  @!P0 LDC R17, c[0x0][0x3a0] ;  /* 0x0000e800ff118b82 */ /* 0x000ee40000000800 */
[----:B---3--:R-:W-:Y:S01]  /*01b0*/  @!P0 FMUL R14, R14, R17 ;  /* 0x000000110e0e8220 */ /* 0x008fe20000400000 */
[----:B----4-:R-:W-:-:S03]  /*01c0*/  ISETP.GE.AND P0, PT, R0, UR9, PT ;  /* 0x0000000900007c0c */ /* 0x010fc6000bf06270 */
[----:B------:R-:W-:-:S04]  /*01d0*/  FMUL R14, R14, UR5 ;  /* 0x000000050e0e7c20 */ /* 0x000fc80008400000 */
[----:B-----5:R-:W-:-:S05]  /*01e0*/  FFMA R17, R19, UR8, R14 ;  /* 0x0000000813117c23 */ /* 0x020fca000800000e */
[----:B------:R1:W-:Y:S01]  /*01f0*/  STG.E desc[UR6][R12.64], R17 ;  /* 0x000000110c007986 */ /* 0x0003e2000c101906 */
[----:B------:R-:W-:Y:S06]  /*0200*/  BAR.SYNC.DEFER_BLOCKING 0x0 ;  /* 0x0000000000007b1d */ /* 0x000fec0000010000 */
[----:B------:R-:W-:Y:S05]  /*0210*/  @!P0 BRA `(.L_x_358) ;  /* 0xfffffffc00bc8947 */ /* 0x000fea000383ffff */
[----:B------:R-:W-:Y:S05]  /*0220*/  EXIT ;  /* 0x000000000000794d */ /* 0x000fea0003800000 */
.L_x_359:
        /* <DEDUP_REMOVED lines=13> */
.L_x_605:


//--------------------- .text.LeakyForwardAlphaBeta --------------------------
	.section	.text.LeakyForwardAlphaBeta,"ax",@progbits
	.align	128
        .global         LeakyForwardAlphaBeta
        .type           LeakyForwardAlphaBeta,@function
        .size           LeakyForwardAlphaBeta,(.L_x_606 - LeakyForwardAlphaBeta)
        .other          LeakyForwardAlphaBeta,@"STO_CUDA_ENTRY STV_DEFAULT"
LeakyForwardAlphaBeta:
.text.LeakyForwardAlphaBeta:
        /* <DEDUP_REMOVED lines=13> */
[----:B------:R-:W0:Y:S01]  /*00d0*/  LDCU.64 UR8, c[0x0][0x398] ;  /* 0x00007300ff0877ac */ /* 0x000e220008000a00 */
[----:B-1----:R-:W-:-:S07]  /*00e0*/  IMAD R11, R11, UR4, RZ ;  /* 0x000000040b0b7c24 */ /* 0x002fce000f8e02ff */
.L_x_360:
[----:B---3--:R-:W-:-:S05]  /*00f0*/  IMAD.WIDE R4, R0, 0x4, R8 ;  /* 0x0000000400047825 */ /* 0x008fca00078e0208 */
[----:B--2---:R-:W2:Y:S01]  /*0100*/  LDG.E R12, desc[UR6][R4.64] ;  /* 0x00000006040c7981 */ /* 0x004ea2000c1e1900 */
[----:B01----:R-:W-:-:S05]  /*0110*/  IMAD.WIDE R2, R0, 0x4, R6 ;  /* 0x0000000400027825 */ /* 0x003fca00078e0206 */
[----:B------:R-:W4:Y:S01]  /*0120*/  LDG.E R10, desc[UR6][R2.64] ;  /* 0x00000006020a7981 */ /* 0x000f22000c1e1900 */
[----:B------:R-:W-:Y:S01]  /*0130*/  IADD3 R0, PT, PT, R11, R0, RZ ;  /* 0x000000000b007210 */ /* 0x000fe20007ffe0ff */
[----:B------:R-:W-:Y:S05]  /*0140*/  WARPSYNC.ALL ;  /* 0x0000000000007948 */ /* 0x000fea0003800000 */
[----:B--2---:R-:W-:-:S13]  /*0150*/  FSETP.GT.AND P0, PT, R12, RZ, PT ;  /* 0x000000ff0c00720b */ /* 0x004fda0003f04000 */
[----:B------:R-:W-:Y:S01]  /*0160*/  @!P0 FMUL R12, R12, UR8 ;  /* 0x000000080c0c8c20 */ /* 0x000fe20008400000 */
[----:B------:R-:W-:-:S03]  /*0170*/  ISETP.GE.AND P0, PT, R0, UR5, PT ;  /* 0x0000000500007c0c */ /* 0x000fc6000bf06270 */
[----:B------:R-:W-:-:S04]  /*0180*/  FMUL R13, R12, UR9 ;  /* 0x000000090c0d7c20 */ /* 0x000fc80008400000 */
[----:B----4-:R-:W-:-:S05]  /*0190*/  FFMA R13, R10, UR10, R13 ;  /* 0x0000000a0a0d7c23 */ /* 0x010fca000800000d */
[----:B------:R1:W-:Y:S01]  /*01a0*/  STG.E desc[UR6][R2.64], R13 ;  /* 0x0000000d02007986 */ /* 0x0003e2000c101906 */
[----:B------:R-:W-:Y:S06]  /*01b0*/  BAR.SYNC.DEFER_BLOCKING 0x0 ;  /* 0x0000000000007b1d */ /* 0x000fec0000010000 */
[----:B------:R-:W-:Y:S05]  /*01c0*/  @!P0 BRA `(.L_x_360) ;  /* 0xfffffffc00c88947 */ /* 0x000fea000383ffff */
[----:B------:R-:W-:Y:S05]  /*01d0*/  EXIT ;  /* 0x000000000000794d */ /* 0x000fea0003800000 */
.L_x_361:
        /* <DEDUP_REMOVED lines=10> */
.L_x_606:


//--------------------- .text.PreluBackward       --------------------------
	.section	.text.PreluBackward,"ax",@progbits
	.align	128
        .global         PreluBackward
        .type           PreluBackward,@function
        .size           PreluBackward,(.L_x_607 - PreluBackward)
        .other          PreluBackward,@"STO_CUDA_ENTRY STV_DEFAULT"
PreluBackward:
.text.PreluBackward:
        /* <DEDUP_REMOVED lines=12> */
.L_x_365:
[----:B------:R-:W0:Y:S01]  /*00c0*/  LDCU UR5, c[0x0][0x380] ;  /* 0x00007000ff0577ac */ /* 0x000e220008000800 */
[----:B------:R-:W-:Y:S01]  /*00d0*/  BSSY.RECONVERGENT B0, `(.L_x_362) ;  /* 0x0000021000007945 */ /* 0x000fe20003800200 */
[----:B0-----:R-:W-:-:S13]  /*00e0*/  ISETP.GE.AND P0, PT, R0, UR5, PT ;  /* 0x0000000500007c0c */ /* 0x001fda000bf06270 */
[----:B------:R-:W-:Y:S05]  /*00f0*/  @P0 BRA `(.L_x_363) ;  /* 0x0000000000780947 */ /* 0x000fea0003800000 */
[----:B------:R-:W-:-:S07]  /*0100*/  MOV R10, R0 ;  /* 0x00000000000a7202 */ /* 0x000fce0000000f00 */
.L_x_364:
[----:B------:R-:W0:Y:S08]  /*0110*/  LDC R9, c[0x0][0x380] ;  /* 0x0000e000ff097b82 */ /* 0x000e300000000800 */
[----:B------:R-:W1:Y:S08]  /*0120*/  LDC.64 R2, c[0x0][0x390] ;  /* 0x0000e400ff027b82 */ /* 0x000e700000000a00 */
[----:B------:R-:W2:Y:S01]  /*0130*/  LDC.64 R6, c[0x0][0x398] ;  /* 0x0000e600ff067b82 */ /* 0x000ea20000000a00 */
[----:B0-----:R-:W-:-:S07]  /*0140*/  IMAD R17, R9, UR4, R10 ;  /* 0x0000000409117c24 */ /* 0x001fce000f8e020a */
[----:B------:R-:W0:Y:S01]  /*0150*/  LDC.64 R14, c[0x0][0x3a0] ;  /* 0x0000e800ff0e7b82 */ /* 0x000e220000000a00 */
[----:B-1----:R-:W-:-:S05]  /*0160*/  IMAD.WIDE R2, R17, 0x4, R2 ;  /* 0x0000000411027825 */ /* 0x002fca00078e0202 */
[----:B------:R-:W3:Y:S01]  /*0170*/  LDG.E R4, desc[UR6][R2.64] ;  /* 0x0000000602047981 */ /* 0x000ee2000c1e1900 */
[----:B--2---:R-:W-:Y:S01]  /*0180*/  IMAD.WIDE R12, R17, 0x4, R6 ;  /* 0x00000004110c7825 */ /* 0x004fe200078e0206 */
[----:B---3--:R-:W-:Y:S02]  /*0190*/  FSETP.GT.AND P0, PT, R4, RZ, PT ;  /* 0x000000ff0400720b */ /* 0x008fe40003f04000 */
[----:B------:R-:W1:Y:S11]  /*01a0*/  LDC.64 R4, c[0x0][0x388] ;  /* 0x0000e200ff047b82 */ /* 0x000e760000000a00 */
[----:B------:R-:W2:Y:S01]  /*01b0*/  @P0 LDG.E R11, desc[UR6][R12.64] ;  /* 0x000000060c0b0981 */ /* 0x000ea2000c1e1900 */
[----:B0-----:R-:W-:-:S04]  /*01c0*/  @!P0 IMAD.WIDE R14, R10, 0x4, R14 ;  /* 0x000000040a0e8825 */ /* 0x001fc800078e020e */
[----:B-1----:R-:W-:Y:S02]  /*01d0*/  IMAD.WIDE R4, R17, 0x4, R4 ;  /* 0x0000000411047825 */ /* 0x002fe400078e0204 */
[----:B------:R-:W0:Y:S03]  /*01e0*/  LDC.64 R16, c[0x0][0x3a8] ;  /* 0x0000ea00ff107b82 */ /* 0x000e260000000a00 */
[----:B--2---:R1:W-:Y:S04]  /*01f0*/  @P0 STG.E desc[UR6][R4.64], R11 ;  /* 0x0000000b04000986 */ /* 0x0043e8000c101906 */
[----:B------:R-:W2:Y:S04]  /*0200*/  @!P0 LDG.E R19, desc[UR6][R12.64] ;  /* 0x000000060c138981 */ /* 0x000ea8000c1e1900 */
[----:B------:R-:W2:Y:S01]  /*0210*/  @!P0 LDG.E R14, desc[UR6][R14.64] ;  /* 0x000000060e0e8981 */ /* 0x000ea2000c1e1900 */
[----:B------:R-:W-:-:S04]  /*0220*/  @!P0 IMAD.WIDE R6, R10, 0x4, R6 ;  /* 0x000000040a068825 */ /* 0x000fc800078e0206 */
[----:B0-----:R-:W-:-:S04]  /*0230*/  @!P0 IMAD.WIDE R16, R10, 0x4, R16 ;  /* 0x000000040a108825 */ /* 0x001fc800078e0210 */
[----:B--2---:R-:W-:-:S05]  /*0240*/  @!P0 FMUL R19, R14, R19 ;  /* 0x000000130e138220 */ /* 0x004fca0000400000 */
[----:B------:R1:W-:Y:S04]  /*0250*/  @!P0 STG.E desc[UR6][R4.64], R19 ;  /* 0x0000001304008986 */ /* 0x0003e8000c101906 */
[----:B------:R-:W2:Y:S04]  /*0260*/  @!P0 LDG.E R6, desc[UR6][R6.64] ;  /* 0x0000000606068981 */ /* 0x000ea8000c1e1900 */
[----:B------:R-:W2:Y:S04]  /*0270*/  @!P0 LDG.E R3, desc[UR6][R2.64] ;  /* 0x0000000602038981 */ /* 0x000ea8000c1e1900 */
[----:B------:R-:W2:Y:S01]  /*0280*/  @!P0 LDG.E R21, desc[UR6][R16.64] ;  /* 0x0000000610158981 */ /* 0x000ea2000c1e1900 */
[----:B------:R-:W-:Y:S01]  /*0290*/  IADD3 R10, PT, PT, R8, R10, RZ ;  /* 0x0000000a080a7210 */ /* 0x000fe20007ffe0ff */
[----:B--2---:R-:W-:-:S05]  /*02a0*/  @!P0 FFMA R21, R6, R3, R21 ;  /* 0x0000000306158223 */ /* 0x004fca0000000015 */
[----:B------:R1:W-:Y:S01]  /*02b0*/  @!P0 STG.E desc[UR6][R16.64], R21 ;  /* 0x0000001510008986 */ /* 0x0003e2000c101906 */
[----:B------:R-:W-:-:S13]  /*02c0*/  ISETP.GE.AND P0, PT, R10, R9, PT ;  /* 0x000000090a00720c */ /* 0x000fda0003f06270 */
[----:B-1----:R-:W-:Y:S05]  /*02d0*/  @!P0 BRA `(.L_x_364) ;  /* 0xfffffffc008c8947 */ /* 0x002fea000383ffff */
.L_x_363:
[----:B------:R-:W-:Y:S05]  /*02e0*/  BSYNC.RECONVERGENT B0 ;  /* 0x0000000000007941 */ /* 0x000fea0003800200 */
.L_x_362:
[----:B------:R-:W0:Y:S01]  /*02f0*/  LDCU UR5, c[0x0][0x384] ;  /* 0x00007080ff0577ac */ /* 0x000e220008000800 */
[----:B------:R-:W-:-:S04]  /*0300*/  UIADD3 UR4, UPT, UPT, UR4, 0x1, URZ ;  /* 0x0000000104047890 */ /* 0x000fc8000fffe0ff */
[----:B0-----:R-:W-:-:S09]  /*0310*/  UISETP.NE.AND UP0, UPT, UR4, UR5, UPT ;  /* 0x000000050400728c */ /* 0x001fd2000bf05270 */
[----:B------:R-:W-:Y:S05]  /*0320*/  BRA.U UP0, `(.L_x_365) ;  /* 0xfffffffd00647547 */ /* 0x000fea000b83ffff */
[----:B------:R-:W-:Y:S05]  /*0330*/  EXIT ;  /* 0x000000000000794d */ /* 0x000fea0003800000 */
.L_x_366:
        /* <DEDUP_REMOVED lines=12> */
.L_x_607:


//--------------------- .text.PreluForward        --------------------------
	.section	.text.PreluForward,"ax",@progbits
	.align	128
        .global         PreluForward
        .type           PreluForward,@function
        .size           PreluForward,(.L_x_608 - PreluForward)
        .other          PreluForward,@"STO_CUDA_ENTRY STV_DEFAULT"
PreluForward:
.text.PreluForward:
        /* <DEDUP_REMOVED lines=12> */
.L_x_370:
        /* <DEDUP_REMOVED lines=8> */
.L_x_369:
[----:B0--3--:R-:W-:-:S04]  /*0140*/  IMAD R7, R14, UR4, R13 ;  /* 0x000000040e077c24 */ /* 0x009fc8000f8e020d */
[----:B-1----:R-:W-:-:S05]  /*0150*/  IMAD.WIDE R2, R7, 0x4, R8 ;  /* 0x0000000407027825 */ /* 0x002fca00078e0208 */
[----:B------:R-:W3:Y:S02]  /*0160*/  LDG.E R15, desc[UR6][R2.64] ;  /* 0x00000006020f7981 */ /* 0x000ee4000c1e1900 */
[----:B---3--:R-:W-:-:S13]  /*0170*/  FSETP.GT.AND P0, PT, R15, RZ, PT ;  /* 0x000000ff0f00720b */ /* 0x008fda0003f04000 */
[----:B------:R-:W0:Y:S02]  /*0180*/  @!P0 LDC.64 R4, c[0x0][0x398] ;  /* 0x0000e600ff048b82 */ /* 0x000e240000000a00 */
[----:B0-----:R-:W-:-:S06]  /*0190*/  @!P0 IMAD.WIDE R4, R13, 0x4, R4 ;  /* 0x000000040d048825 */ /* 0x001fcc00078e0204 */
[----:B------:R-:W3:Y:S01]  /*01a0*/  @!P0 LDG.E R4, desc[UR6][R4.64] ;  /* 0x0000000604048981 */ /* 0x000ee2000c1e1900 */
[----:B--2---:R-:W-:Y:S01]  /*01b0*/  IMAD.WIDE R6, R7, 0x4, R10 ;  /* 0x0000000407067825 */ /* 0x004fe200078e020a */
[----:B------:R-:W-:-:S03]  /*01c0*/  IADD3 R13, PT, PT, R12, R13, RZ ;  /* 0x0000000d0c0d7210 */ /* 0x000fc60007ffe0ff */
[----:B---3--:R-:W-:Y:S01]  /*01d0*/  @!P0 FMUL R15, R15, R4 ;  /* 0x000000040f0f8220 */ /* 0x008fe20000400000 */
[----:B------:R-:W-:-:S04]  /*01e0*/  ISETP.GE.AND P0, PT, R13, R14, PT ;  /* 0x0000000e0d00720c */ /* 0x000fc80003f06270 */
[----:B------:R3:W-:Y:S09]  /*01f0*/  STG.E desc[UR6][R6.64], R15 ;  /* 0x0000000f06007986 */ /* 0x0007f2000c101906 */
[----:B------:R-:W-:Y:S05]  /*0200*/  @!P0 BRA `(.L_x_369) ;  /* 0xfffffffc00cc8947 */ /* 0x000fea000383ffff */
.L_x_368:
[----:B------:R-:W-:Y:S05]  /*0210*/  BSYNC.RECONVERGENT B0 ;  /* 0x0000000000007941 */ /* 0x000fea0003800200 */
.L_x_367:
[----:B------:R-:W0:Y:S01]  /*0220*/  LDCU UR5, c[0x0][0x384] ;  /* 0x00007080ff0577ac */ /* 0x000e220008000800 */
[----:B------:R-:W-:-:S04]  /*0230*/  UIADD3 UR4, UPT, UPT, UR4, 0x1, URZ ;  /* 0x0000000104047890 */ /* 0x000fc8000fffe0ff */
[----:B0-----:R-:W-:-:S09]  /*0240*/  UISETP.NE.AND UP0, UPT, UR4, UR5, UPT ;  /* 0x000000050400728c */ /* 0x001fd2000bf05270 */
[----:B------:R-:W-:Y:S05]  /*0250*/  BRA.U UP0, `(.L_x_370) ;  /* 0xfffffffd00987547 */ /* 0x000fea000b83ffff */
[----:B------:R-:W-:Y:S05]  /*0260*/  EXIT ;  /* 0x000000000000794d */ /* 0x000fea0003800000 */
.L_x_371:
        /* <DEDUP_REMOVED lines=9> */
.L_x_608:


//--------------------- .text.ThreshBackward      --------------------------
	.section	.text.ThreshBackward,"ax",@progbits
	.align	128
        .global         ThreshBackward
        .type           ThreshBackward,@function
        .size           ThreshBackward,(.L_x_609 - ThreshBackward)
        .other          ThreshBackward,@"STO_CUDA_ENTRY STV_DEFAULT"
ThreshBackward:
.text.ThreshBackward:
        /* <DEDUP_REMOVED lines=12> */
.L_x_375:
[----:B0-----:R-:W0:Y:S01]  /*00c0*/  LDC.64 R4, c[0x0][0x380] ;  /* 0x0000e000ff047b82 */ /* 0x001e220000000a00 */
[----:B------:R-:W1:Y:S01]  /*00d0*/  LDCU UR5, c[0x0][0x380] ;  /* 0x00007000ff0577ac */ /* 0x000e620008000800 */
[----:B------:R-:W-:Y:S01]  /*00e0*/  BSSY.RECONVERGENT B0, `(.L_x_372) ;  /* 0x0000037000007945 */ /* 0x000fe20003800200 */
[----:B0-----:R-:W-:Y:S01]  /*00f0*/  ISETP.GE.AND P1, PT, R3, R4, PT ;  /* 0x000000040300720c */ /* 0x001fe20003f26270 */
[----:B------:R-:W-:Y:S01]  /*0100*/  IMAD R2, R4, UR4, RZ ;  /* 0x0000000404027c24 */ /* 0x000fe2000f8e02ff */
[----:B------:R-:W-:-:S06]  /*0110*/  UIADD3 UR4, UPT, UPT, UR4, 0x1, URZ ;  /* 0x0000000104047890 */ /* 0x000fcc000fffe0ff */
[----:B------:R-:W-:-:S05]  /*0120*/  ISETP.NE.AND P0, PT, R5, UR4, PT ;  /* 0x0000000405007c0c */ /* 0x000fca000bf05270 */
[----:B-1----:R-:W-:Y:S08]  /*0130*/  @P1 BRA `(.L_x_373) ;  /* 0x0000000000c41947 */ /* 0x002ff00003800000 */
[----:B------:R-:W-:-:S07]  /*0140*/  MOV R5, R3 ;  /* 0x0000000300057202 */ /* 0x000fce0000000f00 */
.L_x_374:
[----:B0-----:R-:W0:Y:S01]  /*0150*/  LDC.64 R12, c[0x0][0x3b0] ;  /* 0x0000ec00ff0c7b82 */ /* 0x001e220000000a00 */
[----:B------:R-:W-:-:S07]  /*0160*/  IADD3 R4, PT, PT, R2, R5, RZ ;  /* 0x0000000502047210 */ /* 0x000fce0007ffe0ff */
[----:B------:R-:W1:Y:S08]  /*0170*/  LDC.64 R6, c[0x0][0x388] ;  /* 0x0000e200ff067b82 */ /* 0x000e700000000a00 */
[----:B------:R-:W2:Y:S01]  /*0180*/  LDC.64 R8, c[0x0][0x398] ;  /* 0x0000e600ff087b82 */ /* 0x000ea20000000a00 */
[----:B0-----:R-:W-:-:S07]  /*0190*/  IMAD.WIDE R12, R5, 0x4, R12 ;  /* 0x00000004050c7825 */ /* 0x001fce00078e020c */
[----:B------:R-:W0:Y:S01]  /*01a0*/  LDC.64 R16, c[0x0][0x3c0] ;  /* 0x0000f000ff107b82 */ /* 0x000e220000000a00 */
[----:B------:R-:W3:Y:S01]  /*01b0*/  LDG.E R13, desc[UR6][R12.64] ;  /* 0x000000060c0d7981 */ /* 0x000ee2000c1e1900 */
[----:B-1----:R-:W-:-:S06]  /*01c0*/  IMAD.WIDE R6, R4, 0x4, R6 ;  /* 0x0000000404067825 */ /* 0x002fcc00078e0206 */
[----:B------:R-:W1:Y:S01]  /*01d0*/  LDC.64 R14, c[0x0][0x390] ;  /* 0x0000e400ff0e7b82 */ /* 0x000e620000000a00 */
[----:B------:R-:W3:Y:S01]  /*01e0*/  LDG.E R10, desc[UR6][R6.64] ;  /* 0x00000006060a7981 */ /* 0x000ee2000c1e1900 */
[----:B--2---:R-:W-:-:S06]  /*01f0*/  IMAD.WIDE R8, R5, 0x4, R8 ;  /* 0x0000000405087825 */ /* 0x004fcc00078e0208 */
[----:B------:R-:W2:Y:S01]  /*0200*/  LDC.64 R18, c[0x0][0x3c8] ;  /* 0x0000f200ff127b82 */ /* 0x000ea20000000a00 */
[----:B---3--:R-:W-:Y:S01]  /*0210*/  FSETP.GT.AND P1, PT, R10, R13, PT ;  /* 0x0000000d0a00720b */ /* 0x008fe20003f24000 */
[----:B------:R-:W-:-:S12]  /*0220*/  IMAD.WIDE R10, R2, 0x4, R8 ;  /* 0x00000004020a7825 */ /* 0x000fd800078e0208 */
[----:B0-----:R-:W-:Y:S01]  /*0230*/  @P1 IMAD.WIDE R16, R5, 0x4, R16 ;  /* 0x0000000405101825 */ /* 0x001fe200078e0210 */
[----:B------:R-:W3:Y:S05]  /*0240*/  @P1 LDG.E R21, desc[UR6][R10.64] ;  /* 0x000000060a151981 */ /* 0x000eea000c1e1900 */
[----:B------:R-:W3:Y:S01]  /*0250*/  @P1 LDG.E R16, desc[UR6][R16.64] ;  /* 0x0000000610101981 */ /* 0x000ee2000c1e1900 */
[----:B-1----:R-:W-:-:S04]  /*0260*/  IMAD.WIDE R12, R4, 0x4, R14 ;  /* 0x00000004040c7825 */ /* 0x002fc800078e020e */
[C---:B--2---:R-:W-:Y:S02]  /*0270*/  @P1 IMAD.WIDE R14, R5.reuse, 0x4, R18 ;  /* 0x00000004050e1825 */ /* 0x044fe400078e0212 */
[----:B------:R-:W0:Y:S02]  /*0280*/  LDC.64 R18, c[0x0][0x3a0] ;  /* 0x0000e800ff127b82 */ /* 0x000e240000000a00 */
[----:B---3--:R-:W-:Y:S01]  /*0290*/  @P1 FMUL R21, R16, R21 ;  /* 0x0000001510151220 */ /* 0x008fe20000400000 */
[----:B0-----:R-:W-:-:S05]  /*02a0*/  @!P1 IMAD.WIDE R18, R5, 0x4, R18 ;  /* 0x0000000405129825 */ /* 0x001fca00078e0212 */
[----:B------:R-:W0:Y:S01]  /*02b0*/  LDC.64 R16, c[0x0][0x3a8] ;  /* 0x0000ea00ff107b82 */ /* 0x000e220000000a00 */
[----:B------:R1:W-:Y:S04]  /*02c0*/  @P1 STG.E desc[UR6][R12.64], R21 ;  /* 0x000000150c001986 */ /* 0x0003e8000c101906 */
[----:B------:R-:W2:Y:S04]  /*02d0*/  @P1 LDG.E R4, desc[UR6][R8.64] ;  /* 0x0000000608041981 */ /* 0x000ea8000c1e1900 */
[----:B------:R-:W2:Y:S04]  /*02e0*/  @P1 LDG.E R23, desc[UR6][R6.64] ;  /* 0x0000000606171981 */ /* 0x000ea8000c1e1900 */
[----:B------:R-:W2:Y:S01]  /*02f0*/  @P1 LDG.E R25, desc[UR6][R14.64] ;  /* 0x000000060e191981 */ /* 0x000ea2000c1e1900 */
[----:B-1----:R-:W1:Y:S01]  /*0300*/  LDC.64 R20, c[0x0][0x3b8] ;  /* 0x0000ee00ff147b82 */ /* 0x002e620000000a00 */
[----:B--2---:R-:W-:-:S05]  /*0310*/  @P1 FFMA R23, R4, R23, R25 ;  /* 0x0000001704171223 */ /* 0x004fca0000000019 */
[----:B------:R2:W-:Y:S04]  /*0320*/  @P1 STG.E desc[UR6][R14.64], R23 ;  /* 0x000000170e001986 */ /* 0x0005e8000c101906 */
[----:B------:R-:W3:Y:S04]  /*0330*/  @!P1 LDG.E R11, desc[UR6][R10.64] ;  /* 0x000000060a0b9981 */ /* 0x000ee8000c1e1900 */
[----:B------:R-:W3:Y:S01]  /*0340*/  @!P1 LDG.E R18, desc[UR6][R18.64] ;  /* 0x0000000612129981 */ /* 0x000ee2000c1e1900 */
[----:B0-----:R-:W-:-:S04]  /*0350*/  @!P1 IMAD.WIDE R16, R5, 0x4, R16 ;  /* 0x0000000405109825 */ /* 0x001fc800078e0210 */
[----:B---3--:R-:W-:-:S05]  /*0360*/  @!P1 FMUL R25, R18, R11 ;  /* 0x0000000b12199220 */ /* 0x008fca0000400000 */
[----:B------:R0:W-:Y:S04]  /*0370*/  @!P1 STG.E desc[UR6][R12.64], R25 ;  /* 0x000000190c009986 */ /* 0x0001e8000c101906 */
[----:B------:R-:W3:Y:S04]  /*0380*/  @!P1 LDG.E R7, desc[UR6][R6.64] ;  /* 0x0000000606079981 */ /* 0x000ee8000c1e1900 */
[----:B------:R-:W3:Y:S04]  /*0390*/  @!P1 LDG.E R4, desc[UR6][R8.64] ;  /* 0x0000000608049981 */ /* 0x000ee8000c1e1900 */
[----:B------:R-:W3:Y:S01]  /*03a0*/  @!P1 LDG.E R27, desc[UR6][R16.64] ;  /* 0x00000006101b9981 */ /* 0x000ee2000c1e1900 */
[----:B-1----:R-:W-:-:S04]  /*03b0*/  IMAD.WIDE R10, R5, 0x4, R20 ;  /* 0x00000004050a7825 */ /* 0x002fc800078e0214 */
[----:B---3--:R-:W-:-:S05]  /*03c0*/  @!P1 FFMA R27, R4, R7, R27 ;  /* 0x00000007041b9223 */ /* 0x008fca000000001b */
[----:B------:R0:W-:Y:S04]  /*03d0*/  @!P1 STG.E desc[UR6][R16.64], R27 ;  /* 0x0000001b10009986 */ /* 0x0001e8000c101906 */
[----:B------:R-:W3:Y:S04]  /*03e0*/  LDG.E R4, desc[UR6][R8.64] ;  /* 0x0000000608047981 */ /* 0x000ee8000c1e1900 */
[----:B--2---:R-:W3:Y:S01]  /*03f0*/  LDG.E R15, desc[UR6][R10.64] ;  /* 0x000000060a0f7981 */ /* 0x004ee2000c1e1900 */
[----:B------:R-:W-:-:S04]  /*0400*/  IADD3 R5, PT, PT, R0, R5, RZ ;  /* 0x0000000500057210 */ /* 0x000fc80007ffe0ff */
[----:B------:R-:W-:Y:S01]  /*0410*/  ISETP.GE.AND P1, PT, R5, UR5, PT ;  /* 0x0000000505007c0c */ /* 0x000fe2000bf26270 */
[----:B---3--:R-:W-:-:S05]  /*0420*/  FADD R15, R4, R15 ;  /* 0x0000000f040f7221 */ /* 0x008fca0000000000 */
[----:B------:R0:W-:Y:S07]  /*0430*/  STG.E desc[UR6][R10.64], R15 ;  /* 0x0000000f0a007986 */ /* 0x0001ee000c101906 */
[----:B------:R-:W-:Y:S05]  /*0440*/  @!P1 BRA `(.L_x_374) ;  /* 0xfffffffc00409947 */ /* 0x000fea000383ffff */
.L_x_373:
[----:B------:R-:W-:Y:S05]  /*0450*/  BSYNC.RECONVERGENT B0 ;  /* 0x0000000000007941 */ /* 0x000fea0003800200 */
.L_x_372:
[----:B------:R-:W-:Y:S05]  /*0460*/  @P0 BRA `(.L_x_375) ;  /* 0xfffffffc00140947 */ /* 0x000fea000383ffff */
[----:B------:R-:W-:Y:S05]  /*0470*/  EXIT ;  /* 0x000000000000794d */ /* 0x000fea0003800000 */
.L_x_376:
        /* <DEDUP_REMOVED lines=16> */
.L_x_609:


//--------------------- .text.ThreshForward       --------------------------
	.section	.text.ThreshForward,"ax",@progbits
	.align	128
        .global         ThreshForward
        .type           ThreshForward,@function
        .size           ThreshForward,(.L_x_610 - ThreshForward)
        .other          ThreshForward,@"STO_CUDA_ENTRY STV_DEFAULT"
ThreshForward:
.text.ThreshForward:
        /* <DEDUP_REMOVED lines=12> */
.L_x_380:
        /* <DEDUP_REMOVED lines=9> */
.L_x_379:
[----:B0-----:R-:W-:Y:S02]  /*0150*/  IMAD R21, R9, UR4, R10 ;  /* 0x0000000409157c24 */ /* 0x001fe4000f8e020a */
[----:B--2---:R-:W-:-:S04]  /*0160*/  IMAD.WIDE R14, R10, 0x4, R4 ;  /* 0x000000040a0e7825 */ /* 0x004fc800078e0204 */
[----:B-1----:R-:W-:Y:S02]  /*0170*/  IMAD.WIDE R12, R21, 0x4, R2 ;  /* 0x00000004150c7825 */ /* 0x002fe400078e0202 */
[----:B------:R-:W2:Y:S04]  /*0180*/  LDG.E R14, desc[UR6][R14.64] ;  /* 0x000000060e0e7981 */ /* 0x000ea8000c1e1900 */
[----:B------:R-:W2:Y:S02]  /*0190*/  LDG.E R11, desc[UR6][R12.64] ;  /* 0x000000060c0b7981 */ /* 0x000ea4000c1e1900 */
[----:B--2---:R-:W-:-:S13]  /*01a0*/  FSETP.GT.AND P0, PT, R11, R14, PT ;  /* 0x0000000e0b00720b */ /* 0x004fda0003f04000 */
[----:B------:R-:W0:Y:S08]  /*01b0*/  @P0 LDC.64 R16, c[0x0][0x3a8] ;  /* 0x0000ea00ff100b82 */ /* 0x000e300000000a00 */
[----:B------:R-:W1:Y:S01]  /*01c0*/  @!P0 LDC.64 R18, c[0x0][0x398] ;  /* 0x0000e600ff128b82 */ /* 0x000e620000000a00 */
[----:B0-----:R-:W-:-:S05]  /*01d0*/  @P0 IMAD.WIDE R16, R10, 0x4, R16 ;  /* 0x000000040a100825 */ /* 0x001fca00078e0210 */
[----:B------:R-:W2:Y:S01]  /*01e0*/  @P0 LDG.E R20, desc[UR6][R16.64] ;  /* 0x0000000610140981 */ /* 0x000ea2000c1e1900 */
[----:B-1----:R-:W-:-:S06]  /*01f0*/  @!P0 IMAD.WIDE R18, R10, 0x4, R18 ;  /* 0x000000040a128825 */ /* 0x002fcc00078e0212 */
[----:B------:R-:W4:Y:S01]  /*0200*/  @!P0 LDG.E R18, desc[UR6][R18.64] ;  /* 0x0000000612128981 */ /* 0x000f22000c1e1900 */
[----:B---3--:R-:W-:Y:S01]  /*0210*/  IMAD.WIDE R12, R21, 0x4, R6 ;  /* 0x00000004150c7825 */ /* 0x008fe200078e0206 */
[----:B------:R-:W-:Y:S02]  /*0220*/  IADD3 R10, PT, PT, R8, R10, RZ ;  /* 0x0000000a080a7210 */ /* 0x000fe40007ffe0ff */
[----:B------:R-:W-:Y:S02]  /*0230*/  @!P0 MOV R20, R11 ;  /* 0x0000000b00148202 */ /* 0x000fe40000000f00 */
[----:B----4-:R-:W-:-:S05]  /*0240*/  @!P0 MOV R11, R18 ;  /* 0x00000012000b8202 */ /* 0x010fca0000000f00 */
[----:B--2---:R-:W-:-:S05]  /*0250*/  FMUL R11, R20, R11 ;  /* 0x0000000b140b7220 */ /* 0x004fca0000400000 */
[----:B------:R4:W-:Y:S01]  /*0260*/  STG.E desc[UR6][R12.64], R11 ;  /* 0x0000000b0c007986 */ /* 0x0009e2000c101906 */
[----:B------:R-:W-:-:S13]  /*0270*/  ISETP.GE.AND P0, PT, R10, R9, PT ;  /* 0x000000090a00720c */ /* 0x000fda0003f06270 */
[----:B----4-:R-:W-:Y:S05]  /*0280*/  @!P0 BRA `(.L_x_379) ;  /* 0xfffffffc00b08947 */ /* 0x010fea000383ffff */
.L_x_378:
[----:B------:R-:W-:Y:S05]  /*0290*/  BSYNC.RECONVERGENT B0 ;  /* 0x0000000000007941 */ /* 0x000fea0003800200 */
.L_x_377:
[----:B------:R-:W0:Y:S01]  /*02a0*/  LDCU UR5, c[0x0][0x384] ;  /* 0x00007080ff0577ac */ /* 0x000e220008000800 */
[----:B------:R-:W-:-:S04]  /*02b0*/  UIADD3 UR4, UPT, UPT, UR4, 0x1, URZ ;  /* 0x0000000104047890 */ /* 0x000fc8000fffe0ff */
[----:B0-----:R-:W-:-:S09]  /*02c0*/  UISETP.NE.AND UP0, UPT, UR4, UR5, UPT ;  /* 0x000000050400728c */ /* 0x001fd2000bf05270 */
[----:B------:R-:W-:Y:S05]  /*02d0*/  BRA.U UP0, `(.L_x_380) ;  /* 0xfffffffd00787547 */ /* 0x000fea000b83ffff */
[----:B------:R-:W-:Y:S05]  /*02e0*/  EXIT ;  /* 0x000000000000794d */ /* 0x000fea0003800000 */
.L_x_381:
        /* <DEDUP_REMOVED lines=9> */
.L_x_610:


//--------------------- .text.L1L2                --------------------------
	.section	.text.L1L2,"ax",@progbits
	.align	128
        .global         L1L2
        .type           L1L2,@function
        .size           L1L2,(.L_x_557 - L1L2)
        .other          L1L2,@"STO_CUDA_ENTRY STV_DEFAULT"
L1L2:
.text.L1L2:
        /* <DEDUP_REMOVED lines=16> */
.L_x_384:
[----:B0-----:R-:W-:-:S05]  /*0100*/  IMAD.WIDE R14, R13, 0x4, R10 ;  /* 0x000000040d0e7825 */ /* 0x001fca00078e020a */
[----:B--2---:R-:W2:Y:S01]  /*0110*/  LDG.E R0, desc[UR6][R14.64] ;  /* 0x000000060e007981 */ /* 0x004ea2000c1e1900 */
[----:B------:R-:W0:Y:S01]  /*0120*/  LDC.64 R16, c[0x0][0x398] ;  /* 0x0000e600ff107b82 */ /* 0x000e220000000a00 */
[----:B------:R-:W-:Y:S07]  /*0130*/  YIELD ;  /* 0x0000000000007946 */ /* 0x000fee0003800000 */
[----:B-1----:R-:W1:Y:S01]  /*0140*/  LDC.64 R18, c[0x0][0x3a0] ;  /* 0x0000e800ff127b82 */ /* 0x002e620000000a00 */
[----:B--2---:R-:W-:-:S05]  /*0150*/  FMUL R3, |R0|, R7 ;  /* 0x0000000700037220 */ /* 0x004fca0000400200 */
[----:B0-----:R0:W-:Y:S04]  /*0160*/  REDG.E.ADD.F32.FTZ.RN.STRONG.GPU desc[UR6][R16.64], R3 ;  /* 0x00000003100079a6 */ /* 0x0011e8000c12f306 */
[----:B------:R-:W2:Y:S01]  /*0170*/  LDG.E R0, desc[UR6][R14.64] ;  /* 0x000000060e007981 */ /* 0x000ea2000c1e1900 */
[----:B---3--:R-:W-:-:S04]  /*0180*/  IMAD.WIDE R4, R13, 0x4, R8 ;  /* 0x000000040d047825 */ /* 0x008fc800078e0208 */
[----:B--2---:R-:W-:-:S04]  /*0190*/  FMUL R0, R0, R0 ;  /* 0x0000000000007220 */ /* 0x004fc80000400000 */
[----:B------:R-:W-:-:S05]  /*01a0*/  FMUL.D2 R21, R0, UR5 ;  /* 0x0000000500157c20 */ /* 0x000fca0008300000 */
[----:B-1----:R1:W-:Y:S04]  /*01b0*/  REDG.E.ADD.F32.FTZ.RN.STRONG.GPU desc[UR6][R18.64], R21 ;  /* 0x00000015120079a6 */ /* 0x0023e8000c12f306 */
[----:B------:R-:W2:Y:S04]  /*01c0*/  LDG.E R0, desc[UR6][R14.64] ;  /* 0x000000060e007981 */ /* 0x000ea8000c1e1900 */
[----:B------:R-:W3:Y:S01]  /*01d0*/  LDG.E R23, desc[UR6][R4.64] ;  /* 0x0000000604177981 */ /* 0x000ee2000c1e1900 */
[----:B------:R-:W5:Y:S01]  /*01e0*/  MUFU.RCP R25, R6 ;  /* 0x0000000600197308 */ /* 0x000f620000001000 */
[----:B------:R-:W-:Y:S01]  /*01f0*/  IMAD.IADD R13, R2, 0x1, R13 ;  /* 0x00000001020d7824 */ /* 0x000fe200078e020d */
[----:B------:R-:W-:Y:S04]  /*0200*/  BSSY.RECONVERGENT B0, `(.L_x_382) ;  /* 0x0000010000007945 */ /* 0x000fe80003800200 */
[----:B----4-:R-:W-:Y:S01]  /*0210*/  ISETP.GE.AND P2, PT, R13, UR8, PT ;  /* 0x000000080d007c0c */ /* 0x010fe2000bf46270 */
[----:B-----5:R-:W-:-:S04]  /*0220*/  FFMA R12, R25, -R6, 1 ;  /* 0x3f800000190c7423 */ /* 0x020fc80000000806 */
[----:B------:R-:W-:Y:S01]  /*0230*/  FFMA R25, R25, R12, R25 ;  /* 0x0000000c19197223 */ /* 0x000fe20000000019 */
[----:B--2---:R-:W-:-:S04]  /*0240*/  FSETP.GT.AND P0, PT, R0, RZ, PT ;  /* 0x000000ff0000720b */ /* 0x004fc80003f04000 */
[----:B0-----:R-:W-:Y:S01]  /*0250*/  FSEL R3, R7, -R7, P0 ;  /* 0x8000000707037208 */ /* 0x001fe20000000000 */
[----:B---3--:R-:W-:-:S04]  /*0260*/  FFMA R0, R0, UR5, R23 ;  /* 0x0000000500007c23 */ /* 0x008fc80008000017 */
[----:B------:R-:W-:-:S04]  /*0270*/  FADD R0, R3, R0 ;  /* 0x0000000003007221 */ /* 0x000fc80000000000 */
[----:B------:R-:W0:Y:S01]  /*0280*/  FCHK P0, R0, R6 ;  /* 0x0000000600007302 */ /* 0x000e220000000000 */
[----:B------:R-:W-:-:S04]  /*0290*/  FFMA R3, R0, R25, RZ ;  /* 0x0000001900037223 */ /* 0x000fc800000000ff */
[----:B------:R-:W-:-:S04]  /*02a0*/  FFMA R12, R3, -R6, R0 ;  /* 0x80000006030c7223 */ /* 0x000fc80000000000 */
[----:B------:R-:W-:Y:S01]  /*02b0*/  FFMA R3, R25, R12, R3 ;  /* 0x0000000c19037223 */ /* 0x000fe20000000003 */
[----:B01----:R-:W-:Y:S06]  /*02c0*/  @!P0 BRA `(.L_x_383) ;  /* 0x00000000000c8947 */ /* 0x003fec0003800000 */
[----:B------:R-:W-:-:S07]  /*02d0*/  MOV R12, 0x2f0 ;  /* 0x000002f0000c7802 */ /* 0x000fce0000000f00 */
[----:B------:R-:W-:Y:S05]  /*02e0*/  CALL.REL.NOINC `($__internal_1_$__cuda_sm3x_div_rn_noftz_f32_slowpath) ;  /* 0x0000000000147944 */ /* 0x000fea0003c00000 */
[----:B------:R-:W-:-:S07]  /*02f0*/  IMAD.MOV.U32 R3, RZ, RZ, R0 ;  /* 0x000000ffff037224 */ /* 0x000fce00078e0000 */
.L_x_383:
[----:B------:R-:W-:Y:S05]  /*0300*/  BSYNC.RECONVERGENT B0 ;  /* 0x0000000000007941 */ /* 0x000fea0003800200 */
.L_x_382:
[----:B------:R1:W-:Y:S01]  /*0310*/  STG.E desc[UR6][R4.64], R3 ;  /* 0x0000000304007986 */ /* 0x0003e2000c101906 */
[----:B------:R-:W-:Y:S05]  /*0320*/  @!P2 BRA `(.L_x_384) ;  /* 0xfffffffc0074a947 */ /* 0x000fea000383ffff */
[----:B------:R-:W-:Y:S05]  /*0330*/  EXIT ;  /* 0x000000000000794d */ /* 0x000fea0003800000 */
        .weak           $__internal_1_$__cuda_sm3x_div_rn_noftz_f32_slowpath
        .type           $__internal_1_$__cuda_sm3x_div_rn_noftz_f32_slowpath,@function
        .size           $__internal_1_$__cuda_sm3x_div_rn_noftz_f32_slowpath,(.L_x_557 - $__internal_1_$__cuda_sm3x_div_rn_noftz_f32_slowpath)
$__internal_1_$__cuda_sm3x_div_rn_noftz_f32_slowpath:
[----:B------:R-:W0:Y:S01]  /*0340*/  LDC R3, c[0x0][0x3a8] ;  /* 0x0000ea00ff037b82 */ /* 0x000e220000000800 */
[--C-:B------:R-:W-:Y:S01]  /*0350*/  SHF.R.U32.HI R15, RZ, 0x17, R0.reuse ;  /* 0x00000017ff0f7819 */ /* 0x100fe20000011600 */
[----:B------:R-:W1:Y:S01]  /*0360*/  LDCU UR4, c[0x0][0x3a8] ;  /* 0x00007500ff0477ac */ /* 0x000e620008000800 */
[----:B------:R-:W-:Y:S01]  /*0370*/  BSSY.RECONVERGENT B1, `(.L_x_385) ;  /* 0x0000064000017945 */ /* 0x000fe20003800200 */
[----:B------:R-:W-:Y:S01]  /*0380*/  IMAD.MOV.U32 R16, RZ, RZ, R0 ;  /* 0x000000ffff107224 */ /* 0x000fe200078e0000 */
[----:B------:R-:W-:-:S05]  /*0390*/  LOP3.LUT R20, R15, 0xff, RZ, 0xc0, !PT ;  /* 0x000000ff0f147812 */ /* 0x000fca00078ec0ff */
[----:B------:R-:W-:Y:S02]  /*03a0*/  VIADD R19, R20, 0xffffffff ;  /* 0xffffffff14137836 */ /* 0x000fe40000000000 */
[----:B-1----:R-:W-:Y:S01]  /*03b0*/  IMAD.U32 R17, RZ, RZ, UR4 ;  /* 0x00000004ff117e24 */ /* 0x002fe2000f8e00ff */
[----:B0-----:R-:W-:-:S04]  /*03c0*/  SHF.R.U32.HI R14, RZ, 0x17, R3 ;  /* 0x00000017ff0e7819 */ /* 0x001fc80000011603 */
[----:B------:R-:W-:-:S05]  /*03d0*/  LOP3.LUT R14, R14, 0xff, RZ, 0xc0, !PT ;  /* 0x000000ff0e0e7812 */ /* 0x000fca00078ec0ff */
[----:B------:R-:W-:-:S05]  /*03e0*/  VIADD R18, R14, 0xffffffff ;  /* 0xffffffff0e127836 */ /* 0x000fca0000000000 */
        /* <DEDUP_REMOVED lines=22> */
[----:B------:R-:W-:Y:S02]  /*0550*/  @P0 IMAD.MOV.U32 R15, RZ, RZ, RZ ;  /* 0x000000ffff0f0224 */ /* 0x000fe400078e00ff */
[----:B------:R-:W-:Y:S01]  /*0560*/  @!P0 FFMA R16, R0, 1.84467440737095516160e+19, RZ ;  /* 0x5f80000000108823 */ /* 0x000fe200000000ff */
[----:B------:R-:W-:Y:S02]  /*0570*/  @!P0 IMAD.MOV.U32 R15, RZ, RZ, -0x40 ;  /* 0xffffffc0ff0f8424 */ /* 0x000fe400078e00ff */
[----:B------:R-:W-:Y:S02]  /*0580*/  @!P1 FFMA R17, R3, 1.84467440737095516160e+19, RZ ;  /* 0x5f80000003119823 */ /* 0x000fe400000000ff */
[----:B------:R-:W-:-:S07]  /*0590*/  @!P1 VIADD R15, R15, 0x40 ;  /* 0x000000400f0f9836 */ /* 0x000fce0000000000 */
.L_x_386:
[----:B------:R-:W-:Y:S01]  /*05a0*/  LEA R0, R14, 0xc0800000, 0x17 ;  /* 0xc08000000e007811 */ /* 0x000fe200078eb8ff */
[----:B------:R-:W-:Y:S04]  /*05b0*/  BSSY.RECONVERGENT B2, `(.L_x_391) ;  /* 0x0000036000027945 */ /* 0x000fe80003800200 */
[----:B------:R-:W-:Y:S02]  /*05c0*/  IMAD.IADD R18, R17, 0x1, -R0 ;  /* 0x0000000111127824 */ /* 0x000fe400078e0a00 */
[----:B------:R-:W-:Y:S02]  /*05d0*/  VIADD R17, R20, 0xffffff81 ;  /* 0xffffff8114117836 */ /* 0x000fe40000000000 */
[----:B------:R-:W0:Y:S01]  /*05e0*/  MUFU.RCP R3, R18 ;  /* 0x0000001200037308 */ /* 0x000e220000001000 */
[----:B------:R-:W-:Y:S01]  /*05f0*/  FADD.FTZ R19, -R18, -RZ ;  /* 0x800000ff12137221 */ /* 0x000fe20000010100 */
[----:B------:R-:W-:-:S03]  /*0600*/  IMAD R0, R17, -0x800000, R16 ;  /* 0xff80000011007824 */ /* 0x000fc600078e0210 */
[----:B0-----:R-:W-:-:S04]  /*0610*/  FFMA R20, R3, R19, 1 ;  /* 0x3f80000003147423 */ /* 0x001fc80000000013 */
[----:B------:R-:W-:-:S04]  /*0620*/  FFMA R3, R3, R20, R3 ;  /* 0x0000001403037223 */ /* 0x000fc80000000003 */
[----:B------:R-:W-:-:S04]  /*0630*/  FFMA R16, R0, R3, RZ ;  /* 0x0000000300107223 */ /* 0x000fc800000000ff */
[----:B------:R-:W-:-:S04]  /*0640*/  FFMA R20, R19, R16, R0 ;  /* 0x0000001013147223 */ /* 0x000fc80000000000 */
[----:B------:R-:W-:Y:S01]  /*0650*/  FFMA R20, R3, R20, R16 ;  /* 0x0000001403147223 */ /* 0x000fe20000000010 */
[----:B------:R-:W-:-:S03]  /*0660*/  IADD3 R16, PT, PT, R17, 0x7f, -R14 ;  /* 0x0000007f11107810 */ /* 0x000fc60007ffe80e */
[----:B------:R-:W-:Y:S02]  /*0670*/  FFMA R19, R19, R20, R0 ;  /* 0x0000001413137223 */ /* 0x000fe40000000000 */
[----:B------:R-:W-:Y:S02]  /*0680*/  IMAD.IADD R15, R16, 0x1, R15 ;  /* 0x00000001100f7824 */ /* 0x000fe400078e020f */
        /* <DEDUP_REMOVED lines=14> */
[-CC-:B------:R-:W-:Y:S01]  /*0770*/  FFMA.RZ R14, R3, R19.reuse, R20.reuse ;  /* 0x00000013030e7223 */ /* 0x180fe2000000c014 */
[C---:B------:R-:W-:Y:S01]  /*0780*/  VIADD R16, R17.reuse, 0x20 ;  /* 0x0000002011107836 */ /* 0x040fe20000000000 */
[C---:B------:R-:W-:Y:S02]  /*0790*/  ISETP.NE.AND P3, PT, R17.reuse, RZ, PT ;  /* 0x000000ff1100720c */ /* 0x040fe40003f65270 */
[----:B------:R-:W-:Y:S01]  /*07a0*/  ISETP.NE.AND P1, PT, R17, RZ, PT ;  /* 0x000000ff1100720c */ /* 0x000fe20003f25270 */
[----:B------:R-:W-:Y:S01]  /*07b0*/  IMAD.MOV R17, RZ, RZ, -R17 ;  /* 0x000000ffff117224 */ /* 0x000fe200078e0a11 */
[----:B------:R-:W-:Y:S01]  /*07c0*/  LOP3.LUT R15, R14, 0x7fffff, RZ, 0xc0, !PT ;  /* 0x007fffff0e0f7812 */ /* 0x000fe200078ec0ff */
[CCC-:B------:R-:W-:Y:S01]  /*07d0*/  FFMA.RP R14, R3.reuse, R19.reuse, R20.reuse ;  /* 0x00000013030e7223 */ /* 0x1c0fe20000008014 */
[----:B------:R-:W-:Y:S02]  /*07e0*/  FFMA.RM R3, R3, R19, R20 ;  /* 0x0000001303037223 */ /* 0x000fe40000004014 */
[----:B------:R-:W-:-:S03]  /*07f0*/  LOP3.LUT R15, R15, 0x800000, RZ, 0xfc, !PT ;  /* 0x008000000f0f7812 */ /* 0x000fc600078efcff */
        /* <DEDUP_REMOVED lines=9> */
[----:B------:R-:W-:-:S05]  /*0890*/  LOP3.LUT R3, R3, R14, RZ, 0xc0, !PT ;  /* 0x0000000e03037212 */ /* 0x000fca00078ec0ff */
[----:B------:R-:W-:-:S05]  /*08a0*/  IMAD.IADD R3, R16, 0x1, R3 ;  /* 0x0000000110037824 */ /* 0x000fca00078e0203 */
[----:B------:R-:W-:Y:S01]  /*08b0*/  LOP3.LUT R0, R3, R0, RZ, 0xfc, !PT ;  /* 0x0000000003007212 */ /* 0x000fe200078efcff */
[----:B------:R-:W-:Y:S06]  /*08c0*/  BRA `(.L_x_394) ;  /* 0x0000000000107947 */ /* 0x000fec0003800000 */
.L_x_393:
[----:B------:R-:W-:-:S04]  /*08d0*/  LOP3.LUT R0, R0, 0x80000000, RZ, 0xc0, !PT ;  /* 0x8000000000007812 */ /* 0x000fc800078ec0ff */
[----:B------:R-:W-:Y:S01]  /*08e0*/  LOP3.LUT R0, R0, 0x7f800000, RZ, 0xfc, !PT ;  /* 0x7f80000000007812 */ /* 0x000fe200078efcff */
[----:B------:R-:W-:Y:S06]  /*08f0*/  BRA `(.L_x_394) ;  /* 0x0000000000047947 */ /* 0x000fec0003800000 */
.L_x_392:
[----:B------:R-:W-:-:S07]  /*0900*/  IMAD R0, R15, 0x800000, R0 ;  /* 0x008000000f007824 */ /* 0x000fce00078e0200 */
.L_x_394:
[----:B------:R-:W-:Y:S05]  /*0910*/  BSYNC.RECONVERGENT B2 ;  /* 0x0000000000027941 */ /* 0x000fea0003800200 */
.L_x_391:
[----:B------:R-:W-:Y:S05]  /*0920*/  BRA `(.L_x_395) ;  /* 0x0000000000207947 */ /* 0x000fea0003800000 */
.L_x_390:
[----:B------:R-:W-:-:S04]  /*0930*/  LOP3.LUT R0, R17, 0x80000000, R16, 0x48, !PT ;  /* 0x8000000011007812 */ /* 0x000fc800078e4810 */
[----:B------:R-:W-:Y:S01]  /*0940*/  LOP3.LUT R0, R0, 0x7f800000, RZ, 0xfc, !PT ;  /* 0x7f80000000007812 */ /* 0x000fe200078efcff */
[----:B------:R-:W-:Y:S06]  /*0950*/  BRA `(.L_x_395) ;  /* 0x0000000000147947 */ /* 0x000fec0003800000 */
.L_x_389:
[----:B------:R-:W-:Y:S01]  /*0960*/  LOP3.LUT R0, R17, 0x80000000, R16, 0x48, !PT ;  /* 0x8000000011007812 */ /* 0x000fe200078e4810 */
[----:B------:R-:W-:Y:S06]  /*0970*/  BRA `(.L_x_395) ;  /* 0x00000000000c7947 */ /* 0x000fec0003800000 */
.L_x_388:
[----:B------:R-:W0:Y:S01]  /*0980*/  MUFU.RSQ R0, -QNAN ;  /* 0xffc0000000007908 */ /* 0x000e220000001400 */
[----:B------:R-:W-:Y:S05]  /*0990*/  BRA `(.L_x_395) ;  /* 0x0000000000047947 */ /* 0x000fea0003800000 */
.L_x_387:
[----:B------:R-:W-:-:S07]  /*09a0*/  FADD.FTZ R0, R0, R3 ;  /* 0x0000000300007221 */ /* 0x000fce0000010000 */
.L_x_395:
[----:B------:R-:W-:Y:S05]  /*09b0*/  BSYNC.RECONVERGENT B1 ;  /* 0x0000000000017941 */ /* 0x000fea0003800200 */
.L_x_385:
[----:B------:R-:W-:Y:S02]  /*09c0*/  IMAD.MOV.U32 R14, RZ, RZ, R12 ;  /* 0x000000ffff0e7224 */ /* 0x000fe400078e000c */
[----:B------:R-:W-:-:S04]  /*09d0*/  IMAD.MOV.U32 R15, RZ, RZ, 0x0 ;  /* 0x00000000ff0f7424 */ /* 0x000fc800078e00ff */
[----:B0-----:R-:W-:Y:S05]  /*09e0*/  RET.REL.NODEC R14 `(L1L2) ;  /* 0xfffffff40e847950 */ /* 0x001fea0003c3ffff */
.L_x_396:
        /* <DEDUP_REMOVED lines=9> */
.L_x_557:


//--------------------- .text.AdaDelta            --------------------------
	.section	.text.AdaDelta,"ax",@progbits
	.align	128
        .global         AdaDelta
        .type           AdaDelta,@function
        .size           AdaDelta,(.L_x_559 - AdaDelta)
        .other          AdaDelta,@"STO_CUDA_ENTRY STV_DEFAULT"
AdaDelta:
.text.AdaDelta:
        /* <DEDUP_REMOVED lines=8> */
[----:B------:R-:W0:Y:S01]  /*0080*/  LDC R0, c[0x0][0x3b0] ;  /* 0x0000ec00ff007b82 */ /* 0x000e220000000800 */
[----:B------:R-:W1:Y:S01]  /*0090*/  LDCU UR4, c[0x0][0x370] ;  /* 0x00006e00ff0477ac */ /* 0x000e620008000800 */
[----:B------:R-:W2:Y:S06]  /*00a0*/  LDCU.64 UR6, c[0x0][0x358] ;  /* 0x00006b00ff0677ac */ /* 0x000eac0008000a00 */
[----:B------:R-:W3:Y:S01]  /*00b0*/  LDC.64 R12, c[0x0][0x3a0] ;  /* 0x0000e800ff0c7b82 */ /* 0x000ee20000000a00 */
[----:B------:R-:W4:Y:S01]  /*00c0*/  LDCU UR8, c[0x0][0x3b0] ;  /* 0x00007600ff0877ac */ /* 0x000f220008000800 */
[----:B------:R-:W0:Y:S06]  /*00d0*/  LDCU UR9, c[0x0][0x380] ;  /* 0x00007000ff0977ac */ /* 0x000e2c0008000800 */
[----:B------:R-:W2:Y:S01]  /*00e0*/  LDC.64 R10, c[0x0][0x388] ;  /* 0x0000e200ff0a7b82 */ /* 0x000ea20000000a00 */
[----:B------:R-:W0:Y:S01]  /*00f0*/  LDCU UR5, c[0x0][0x3ac] ;  /* 0x00007580ff0577ac */ /* 0x000e220008000800 */
[----:B-1----:R-:W-:Y:S01]  /*0100*/  IMAD R19, R19, UR4, RZ ;  /* 0x0000000413137c24 */ /* 0x002fe2000f8e02ff */
[----:B------:R-:W1:Y:S05]  /*0110*/  LDCU.64 UR10, c[0x0][0x3b0] ;  /* 0x00007600ff0a77ac */ /* 0x000e6a0008000a00 */
[----:B------:R-:W1:Y:S01]  /*0120*/  LDC.64 R8, c[0x0][0x390] ;  /* 0x0000e400ff087b82 */ /* 0x000e620000000a00 */
[----:B0-----:R-:W0:Y:S01]  /*0130*/  F2F.F64.F32 R4, R0 ;  /* 0x0000000000047310 */ /* 0x001e220000201800 */
[----:B------:R-:W-:-:S06]  /*0140*/  FADD R18, -R0, 1 ;  /* 0x3f80000000127421 */ /* 0x000fcc0000000100 */
[----:B------:R-:W1:Y:S01]  /*0150*/  LDC.64 R6, c[0x0][0x398] ;  /* 0x0000e600ff067b82 */ /* 0x000e620000000a00 */
[----:B0--34-:R-:W-:-:S11]  /*0160*/  DADD R4, -R4, 1 ;  /* 0x3ff0000004047429 */ /* 0x019fd60000000100 */
.L_x_402:
[----:B0-----:R-:W-:-:S04]  /*0170*/  IMAD.WIDE R14, R21, 0x4, R12 ;  /* 0x00000004150e7825 */ /* 0x001fc800078e020c */
[----:B-1----:R-:W-:Y:S01]  /*0180*/  IMAD.WIDE R22, R21, 0x4, R8 ;  /* 0x0000000415167825 */ /* 0x002fe200078e0208 */
[----:B--2---:R-:W2:Y:S04]  /*0190*/  LDG.E R26, desc[UR6][R14.64] ;  /* 0x000000060e1a7981 */ /* 0x004ea8000c1e1900 */
[----:B------:R-:W3:Y:S01]  /*01a0*/  LDG.E R0, desc[UR6][R22.64] ;  /* 0x0000000616007981 */ /* 0x000ee2000c1e1900 */
[----:B--2---:R-:W0:Y:S01]  /*01b0*/  F2F.F64.F32 R2, R26 ;  /* 0x0000001a00027310 */ /* 0x004e220000201800 */
[----:B---3--:R-:W-:-:S07]  /*01c0*/  FMUL R20, R0, UR8 ;  /* 0x0000000800147c20 */ /* 0x008fce0008400000 */
[----:B------:R-:W1:Y:S01]  /*01d0*/  F2F.F64.F32 R16, R20 ;  /* 0x0000001400107310 */ /* 0x000e620000201800 */
[----:B0-----:R-:W-:-:S08]  /*01e0*/  DMUL R24, R4, R2 ;  /* 0x0000000204187228 */ /* 0x001fd00000000000 */
[----:B-1----:R-:W-:Y:S01]  /*01f0*/  DFMA R24, R2, R24, R16 ;  /* 0x000000180218722b */ /* 0x002fe20000000010 */
[----:B------:R-:W-:-:S09]  /*0200*/  IMAD.WIDE R16, R21, 0x4, R6 ;  /* 0x0000000415107825 */ /* 0x000fd200078e0206 */
[----:B------:R-:W0:Y:S02]  /*0210*/  F2F.F32.F64 R25, R24 ;  /* 0x0000001800197310 */ /* 0x000e240000301000 */
[----:B0-----:R0:W-:Y:S04]  /*0220*/  STG.E desc[UR6][R22.64], R25 ;  /* 0x0000001916007986 */ /* 0x0011e8000c101906 */
[----:B------:R-:W2:Y:S01]  /*0230*/  LDG.E R2, desc[UR6][R16.64] ;  /* 0x0000000610027981 */ /* 0x000ea2000c1e1900 */
[----:B------:R-:W-:Y:S01]  /*0240*/  FADD R3, R25, UR5 ;  /* 0x0000000519037e21 */ /* 0x000fe20008000000 */
[----:B------:R-:W-:Y:S03]  /*0250*/  BSSY.RECONVERGENT B0, `(.L_x_397) ;  /* 0x000000d000007945 */ /* 0x000fe60003800200 */
[----:B------:R-:W1:Y:S02]  /*0260*/  MUFU.RCP R28, R3 ;  /* 0x00000003001c7308 */ /* 0x000e640000001000 */
[----:B-1----:R-:W-:-:S04]  /*0270*/  FFMA R27, -R3, R28, 1 ;  /* 0x3f800000031b7423 */ /* 0x002fc8000000011c */
[----:B------:R-:W-:Y:S01]  /*0280*/  FFMA R27, R28, R27, R28 ;  /* 0x0000001b1c1b7223 */ /* 0x000fe2000000001c */
[----:B--2---:R-:W-:-:S04]  /*0290*/  FADD R0, R2, UR5 ;  /* 0x0000000502007e21 */ /* 0x004fc80008000000 */
[----:B------:R-:W1:Y:S01]  /*02a0*/  FCHK P0, R0, R3 ;  /* 0x0000000300007302 */ /* 0x000e620000000000 */
[----:B------:R-:W-:-:S04]  /*02b0*/  FFMA R20, R0, R27, RZ ;  /* 0x0000001b00147223 */ /* 0x000fc800000000ff */
[----:B------:R-:W-:-:S04]  /*02c0*/  FFMA R24, -R3, R20, R0 ;  /* 0x0000001403187223 */ /* 0x000fc80000000100 */
[----:B------:R-:W-:Y:S01]  /*02d0*/  FFMA R20, R27, R24, R20 ;  /* 0x000000181b147223 */ /* 0x000fe20000000014 */
[----:B01----:R-:W-:Y:S06]  /*02e0*/  @!P0 BRA `(.L_x_398) ;  /* 0x00000000000c8947 */ /* 0x003fec0003800000 */
[----:B------:R-:W-:-:S07]  /*02f0*/  MOV R20, 0x310 ;  /* 0x0000031000147802 */ /* 0x000fce0000000f00 */
[----:B------:R-:W-:Y:S05]  /*0300*/  CALL.REL.NOINC `($__internal_3_$__cuda_sm3x_div_rn_noftz_f32_slowpath) ;  /* 0x0000000000e07944 */ /* 0x000fea0003c00000 */
[----:B------:R-:W-:-:S07]  /*0310*/  IMAD.MOV.U32 R20, RZ, RZ, R0 ;  /* 0x000000ffff147224 */ /* 0x000fce00078e0000 */
.L_x_398:
[----:B------:R-:W-:Y:S05]  /*0320*/  BSYNC.RECONVERGENT B0 ;  /* 0x0000000000007941 */ /* 0x000fea0003800200 */
.L_x_397:
[----:B------:R-:W-:Y:S01]  /*0330*/  VIADD R0, R20, 0xf3000000 ;  /* 0xf300000014007836 */ /* 0x000fe20000000000 */
[----:B------:R0:W1:Y:S01]  /*0340*/  MUFU.RSQ R23, R20 ;  /* 0x0000001400177308 */ /* 0x0000620000001400 */
[----:B------:R-:W-:Y:S03]  /*0350*/  BSSY.RECONVERGENT B0, `(.L_x_399) ;  /* 0x000000c000007945 */ /* 0x000fe60003800200 */
[----:B------:R-:W-:-:S13]  /*0360*/  ISETP.GT.U32.AND P0, PT, R0, 0x727fffff, PT ;  /* 0x727fffff0000780c */ /* 0x000fda0003f04070 */
[----:B01----:R-:W-:Y:S05]  /*0370*/  @!P0 BRA `(.L_x_400) ;  /* 0x0000000000148947 */ /* 0x003fea0003800000 */
[----:B------:R-:W-:Y:S02]  /*0380*/  MOV R0, R20 ;  /* 0x0000001400007202 */ /* 0x000fe40000000f00 */
[----:B------:R-:W-:-:S07]  /*0390*/  MOV R25, 0x3b0 ;  /* 0x000003b000197802 */ /* 0x000fce0000000f00 */
[----:B------:R-:W-:Y:S05]  /*03a0*/  CALL.REL.NOINC `($__internal_2_$__cuda_sm20_sqrt_rn_f32_slowpath) ;  /* 0x0000000000607944 */ /* 0x000fea0003c00000 */
[----:B------:R-:W-:Y:S01]  /*03b0*/  IMAD.MOV.U32 R0, RZ, RZ, R3 ;  /* 0x000000ffff007224 */ /* 0x000fe200078e0003 */
[----:B------:R-:W-:Y:S06]  /*03c0*/  BRA `(.L_x_401) ;  /* 0x0000000000107947 */ /* 0x000fec0003800000 */
.L_x_400:
[C---:B------:R-:W-:Y:S01]  /*03d0*/  FMUL.FTZ R3, R23.reuse, R20 ;  /* 0x0000001417037220 */ /* 0x040fe20000410000 */
[----:B------:R-:W-:-:S03]  /*03e0*/  FMUL.FTZ R22, R23, 0.5 ;  /* 0x3f00000017167820 */ /* 0x000fc60000410000 */
[----:B------:R-:W-:-:S04]  /*03f0*/  FFMA R0, -R3, R3, R20 ;  /* 0x0000000303007223 */ /* 0x000fc80000000114 */
[----:B------:R-:W-:-:S07]  /*0400*/  FFMA R0, R0, R22, R3 ;  /* 0x0000001600007223 */ /* 0x000fce0000000003 */
.L_x_401:
[----:B------:R-:W-:Y:S05]  /*0410*/  BSYNC.RECONVERGENT B0 ;  /* 0x0000000000007941 */ /* 0x000fea0003800200 */
.L_x_399:
[----:B------:R-:W2:Y:S02]  /*0420*/  LDG.E R3, desc[UR6][R14.64] ;  /* 0x000000060e037981 */ /* 0x000ea4000c1e1900 */
[----:B--2---:R-:W-:-:S04]  /*0430*/  FMUL R23, R3, R0 ;  /* 0x0000000003177220 */ /* 0x004fc80000400000 */
[----:B------:R-:W-:-:S04]  /*0440*/  FMUL R0, R18, R23 ;  /* 0x0000001712007220 */ /* 0x000fc80000400000 */
[----:B------:R-:W-:-:S04]  /*0450*/  FMUL R3, R23, R0 ;  /* 0x0000000017037220 */ /* 0x000fc80000400000 */
[----:B------:R-:W-:Y:S01]  /*0460*/  FFMA R25, R2, UR10, R3 ;  /* 0x0000000a02197c23 */ /* 0x000fe20008000003 */
[----:B------:R-:W-:-:S04]  /*0470*/  IMAD.WIDE R2, R21, 0x4, R10 ;  /* 0x0000000415027825 */ /* 0x000fc800078e020a */
[----:B------:R0:W-:Y:S04]  /*0480*/  STG.E desc[UR6][R16.64], R25 ;  /* 0x0000001910007986 */ /* 0x0001e8000c101906 */
[----:B------:R-:W2:Y:S02]  /*0490*/  LDG.E R0, desc[UR6][R2.64] ;  /* 0x0000000602007981 */ /* 0x000ea4000c1e1900 */
[----:B--2---:R-:W-:-:S05]  /*04a0*/  FADD R23, -R23, R0 ;  /* 0x0000000017177221 */ /* 0x004fca0000000100 */
[----:B------:R0:W-:Y:S04]  /*04b0*/  STG.E desc[UR6][R2.64], R23 ;  /* 0x0000001702007986 */ /* 0x0001e8000c101906 */
[----:B------:R-:W2:Y:S01]  /*04c0*/  LDG.E R0, desc[UR6][R14.64] ;  /* 0x000000060e007981 */ /* 0x000ea2000c1e1900 */
[----:B------:R-:W-:-:S05]  /*04d0*/  IMAD.IADD R21, R19, 0x1, R21 ;  /* 0x0000000113157824 */ /* 0x000fca00078e0215 */
[----:B------:R-:W-:Y:S01]  /*04e0*/  ISETP.GE.AND P0, PT, R21, UR9, PT ;  /* 0x0000000915007c0c */ /* 0x000fe2000bf06270 */
[----:B--2---:R-:W-:-:S05]  /*04f0*/  FMUL R27, R0, UR11 ;  /* 0x0000000b001b7c20 */ /* 0x004fca0008400000 */
[----:B------:R0:W-:Y:S07]  /*0500*/  STG.E desc[UR6][R14.64], R27 ;  /* 0x0000001b0e007986 */ /* 0x0001ee000c101906 */
[----:B------:R-:W-:Y:S05]  /*0510*/  @!P0 BRA `(.L_x_402) ;  /* 0xfffffffc00148947 */ /* 0x000fea000383ffff */
[----:B------:R-:W-:Y:S05]  /*0520*/  EXIT ;  /* 0x000000000000794d */ /* 0x000fea0003800000 */
        .weak           $__internal_2_$__cuda_sm20_sqrt_rn_f32_slowpath
        .type           $__internal_2_$__cuda_sm20_sqrt_rn_f32_slowpath,@function
        .size           $__internal_2_$__cuda_sm20_sqrt_rn_f32_slowpath,($__internal_3_$__cuda_sm3x_div_rn_noftz_f32_slowpath - $__internal_2_$__cuda_sm20_sqrt_rn_f32_slowpath)
$__internal_2_$__cuda_sm20_sqrt_rn_f32_slowpath:
[----:B------:R-:W-:-:S13]  /*0530*/  LOP3.LUT P0, RZ, R0, 0x7fffffff, RZ, 0xc0, !PT ;  /* 0x7fffffff00ff7812 */ /* 0x000fda000780c0ff */
[----:B------:R-:W-:Y:S01]  /*0540*/  @!P0 MOV R3, R0 ;  /* 0x0000000000038202 */ /* 0x000fe20000000f00 */
[----:B------:R-:W-:Y:S06]  /*0550*/  @!P0 BRA `(.L_x_403) ;  /* 0x0000000000408947 */ /* 0x000fec0003800000 */
[----:B------:R-:W-:-:S13]  /*0560*/  FSETP.GEU.FTZ.AND P0, PT, R0, RZ, PT ;  /* 0x000000ff0000720b */ /* 0x000fda0003f1e000 */
[----:B------:R-:W-:Y:S01]  /*0570*/  @!P0 IMAD.MOV.U32 R3, RZ, RZ, 0x7fffffff ;  /* 0x7fffffffff038424 */ /* 0x000fe200078e00ff */
[----:B------:R-:W-:Y:S06]  /*0580*/  @!P0 BRA `(.L_x_403) ;  /* 0x0000000000348947 */ /* 0x000fec0003800000 */
[----:B------:R-:W-:-:S13]  /*0590*/  FSETP.GTU.FTZ.AND P0, PT, |R0|, +INF , PT ;  /* 0x7f8000000000780b */ /* 0x000fda0003f1c200 */
[----:B------:R-:W-:Y:S01]  /*05a0*/  @P0 FADD.FTZ R3, R0, 1 ;  /* 0x3f80000000030421 */ /* 0x000fe20000010000 */
[----:B------:R-:W-:Y:S06]  /*05b0*/  @P0 BRA `(.L_x_403) ;  /* 0x0000000000280947 */ /* 0x000fec0003800000 */
[----:B------:R-:W-:-:S13]  /*05c0*/  FSETP.NEU.FTZ.AND P0, PT, |R0|, +INF , PT ;  /* 0x7f8000000000780b */ /* 0x000fda0003f1d200 */
[----:B------:R-:W-:-:S04]  /*05d0*/  @P0 FFMA R20, R0, 1.84467440737095516160e+19, RZ ;  /* 0x5f80000000140823 */ /* 0x000fc800000000ff */
[----:B------:R-:W0:Y:S02]  /*05e0*/  @P0 MUFU.RSQ R3, R20 ;  /* 0x0000001400030308 */ /* 0x000e240000001400 */
[----:B0-----:R-:W-:Y:S01]  /*05f0*/  @P0 FMUL.FTZ R23, R20, R3 ;  /* 0x0000000314170220 */ /* 0x001fe20000410000 */
[----:B------:R-:W-:Y:S01]  /*0600*/  @P0 FMUL.FTZ R24, R3, 0.5 ;  /* 0x3f00000003180820 */ /* 0x000fe20000410000 */
[----:B------:R-:W-:Y:S02]  /*0610*/  @!P0 IMAD.MOV.U32 R3, RZ, RZ, R0 ;  /* 0x000000ffff038224 */ /* 0x000fe400078e0000 */
[----:B------:R-:W-:-:S04]  /*0620*/  @P0 FADD.FTZ R22, -R23, -RZ ;  /* 0x800000ff17160221 */ /* 0x000fc80000010100 */
[----:B------:R-:W-:-:S04]  /*0630*/  @P0 FFMA R22, R23, R22, R20 ;  /* 0x0000001617160223 */ /* 0x000fc80000000014 */
[----:B------:R-:W-:-:S04]  /*0640*/  @P0 FFMA R22, R22, R24, R23 ;  /* 0x0000001816160223 */ /* 0x000fc80000000017 */
[----:B------:R-:W-:-:S07]  /*0650*/  @P0 FMUL.FTZ R3, R22, 2.3283064365386962891e-10 ;  /* 0x2f80000016030820 */ /* 0x000fce0000410000 */
.L_x_403:
[----:B------:R-:W-:Y:S01]  /*0660*/  MOV R22, R25 ;  /* 0x0000001900167202 */ /* 0x000fe20000000f00 */
[----:B------:R-:W-:-:S04]  /*0670*/  IMAD.MOV.U32 R23, RZ, RZ, 0x0 ;  /* 0x00000000ff177424 */ /* 0x000fc800078e00ff */
[----:B------:R-:W-:Y:S05]  /*0680*/  RET.REL.NODEC R22 `(AdaDelta) ;  /* 0xfffffff8165c7950 */ /* 0x000fea0003c3ffff */
        .weak           $__internal_3_$__cuda_sm3x_div_rn_noftz_f32_slowpath
        .type           $__internal_3_$__cuda_sm3x_div_rn_noftz_f32_slowpath,@function
        .size           $__internal_3_$__cuda_sm3x_div_rn_noftz_f32_slowpath,(.L_x_559 - $__internal_3_$__cuda_sm3x_div_rn_noftz_f32_slowpath)
$__internal_3_$__cuda_sm3x_div_rn_noftz_f32_slowpath:
[--C-:B------:R-:W-:Y:S01]  /*0690*/  SHF.R.U32.HI R22, RZ, 0x17, R3.reuse ;  /* 0x00000017ff167819 */ /* 0x100fe20000011603 */
[----:B------:R-:W-:Y:S01]  /*06a0*/  BSSY.RECONVERGENT B1, `(.L_x_404) ;  /* 0x0000064000017945 */ /* 0x000fe20003800200 */
[--C-:B------:R-:W-:Y:S01]  /*06b0*/  SHF.R.U32.HI R25, RZ, 0x17, R0.reuse ;  /* 0x00000017ff197819 */ /* 0x100fe20000011600 */
[----:B------:R-:W-:Y:S01]  /*06c0*/  IMAD.MOV.U32 R24, RZ, RZ, R0 ;  /* 0x000000ffff187224 */ /* 0x000fe200078e0000 */
[----:B------:R-:W-:Y:S01]  /*06d0*/  LOP3.LUT R22, R22, 0xff, RZ, 0xc0, !PT ;  /* 0x000000ff16167812 */ /* 0x000fe200078ec0ff */
[----:B------:R-:W-:Y:S01]  /*06e0*/  IMAD.MOV.U32 R29, RZ, RZ, R3 ;  /* 0x000000ffff1d7224 */ /* 0x000fe200078e0003 */
[----:B------:R-:W-:-:S03]  /*06f0*/  LOP3.LUT R25, R25, 0xff, RZ, 0xc0, !PT ;  /* 0x000000ff19197812 */ /* 0x000fc600078ec0ff */
[----:B------:R-:W-:Y:S01]  /*0700*/  VIADD R27, R22, 0xffffffff ;  /* 0xffffffff161b7836 */ /* 0x000fe20000000000 */
[----:B------:R-:W-:-:S04]  /*0710*/  IADD3 R26, PT, PT, R25, -0x1, RZ ;  /* 0xffffffff191a7810 */ /* 0x000fc80007ffe0ff */
[----:B------:R-:W-:-:S04]  /*0720*/  ISETP.GT.U32.AND P0, PT, R27, 0xfd, PT ;  /* 0x000000fd1b00780c */ /* 0x000fc80003f04070 */
[----:B------:R-:W-:-:S13]  /*0730*/  ISETP.GT.U32.OR P0, PT, R26, 0xfd, P0 ;  /* 0x000000fd1a00780c */ /* 0x000fda0000704470 */
[----:B------:R-:W-:Y:S01]  /*0740*/  @!P0 MOV R23, RZ ;  /* 0x000000ff00178202 */ /* 0x000fe20000000f00 */
        /* <DEDUP_REMOVED lines=22> */
[----:B------:R-:W-:-:S03]  /*08b0*/  @!P1 FFMA R29, R3, 1.84467440737095516160e+19, RZ ;  /* 0x5f800000031d9823 */ /* 0x000fc600000000ff */
[----:B------:R-:W-:-:S07]  /*08c0*/  @!P1 IADD3 R23, PT, PT, R23, 0x40, RZ ;  /* 0x0000004017179810 */ /* 0x000fce0007ffe0ff */
.L_x_405:
[----:B------:R-:W-:Y:S01]  /*08d0*/  LEA R0, R22, 0xc0800000, 0x17 ;  /* 0xc080000016007811 */ /* 0x000fe200078eb8ff */
[----:B------:R-:W-:Y:S01]  /*08e0*/  VIADD R25, R25, 0xffffff81 ;  /* 0xffffff8119197836 */ /* 0x000fe20000000000 */
[----:B------:R-:W-:Y:S03]  /*08f0*/  BSSY.RECONVERGENT B2, `(.L_x_410) ;  /* 0x0000035000027945 */ /* 0x000fe60003800200 */
[----:B------:R-:W-:-:S04]  /*0900*/  IMAD.IADD R29, R29, 0x1, -R0 ;  /* 0x000000011d1d7824 */ /* 0x000fc800078e0a00 */
[----:B------:R-:W0:Y:S01]  /*0910*/  MUFU.RCP R0, R29 ;  /* 0x0000001d00007308 */ /* 0x000e220000001000 */
[----:B------:R-:W-:-:S04]  /*0920*/  FADD.FTZ R27, -R29, -RZ ;  /* 0x800000ff1d1b7221 */ /* 0x000fc80000010100 */
[----:B0-----:R-:W-:-:S04]  /*0930*/  FFMA R3, R0, R27, 1 ;  /* 0x3f80000000037423 */ /* 0x001fc8000000001b */
[----:B------:R-:W-:Y:S01]  /*0940*/  FFMA R3, R0, R3, R0 ;  /* 0x0000000300037223 */ /* 0x000fe20000000000 */
[----:B------:R-:W-:-:S04]  /*0950*/  IMAD R0, R25, -0x800000, R24 ;  /* 0xff80000019007824 */ /* 0x000fc800078e0218 */
[----:B------:R-:W-:-:S04]  /*0960*/  FFMA R24, R0, R3, RZ ;  /* 0x0000000300187223 */ /* 0x000fc800000000ff */
[----:B------:R-:W-:-:S04]  /*0970*/  FFMA R26, R27, R24, R0 ;  /* 0x000000181b1a7223 */ /* 0x000fc80000000000 */
[----:B------:R-:W-:Y:S01]  /*0980*/  FFMA R24, R3, R26, R24 ;  /* 0x0000001a03187223 */ /* 0x000fe20000000018 */
[----:B------:R-:W-:-:S03]  /*0990*/  IADD3 R26, PT, PT, R25, 0x7f, -R22 ;  /* 0x0000007f191a7810 */ /* 0x000fc60007ffe816 */
[----:B------:R-:W-:Y:S01]  /*09a0*/  FFMA R27, R27, R24, R0 ;  /* 0x000000181b1b7223 */ /* 0x000fe20000000000 */
[----:B------:R-:W-:-:S03]  /*09b0*/  IADD3 R23, PT, PT, R26, R23, RZ ;  /* 0x000000171a177210 */ /* 0x000fc60007ffe0ff */
[----:B------:R-:W-:-:S05]  /*09c0*/  FFMA R0, R3, R27, R24 ;  /* 0x0000001b03007223 */ /* 0x000fca0000000018 */
[----:B------:R-:W-:-:S04]  /*09d0*/  SHF.R.U32.HI R22, RZ, 0x17, R0 ;  /* 0x00000017ff167819 */ /* 0x000fc80000011600 */
[----:B------:R-:W-:-:S05]  /*09e0*/  LOP3.LUT R22, R22, 0xff, RZ, 0xc0, !PT ;  /* 0x000000ff16167812 */ /* 0x000fca00078ec0ff */
[----:B------:R-:W-:-:S05]  /*09f0*/  IMAD.IADD R22, R22, 0x1, R23 ;  /* 0x0000000116167824 */ /* 0x000fca00078e0217 */
[----:B------:R-:W-:-:S04]  /*0a00*/  IADD3 R25, PT, PT, R22, -0x1, RZ ;  /* 0xffffffff16197810 */ /* 0x000fc80007ffe0ff */
        /* <DEDUP_REMOVED lines=12> */
[C---:B------:R-:W-:Y:S02]  /*0ad0*/  ISETP.NE.AND P1, PT, R22.reuse, RZ, PT ;  /* 0x000000ff1600720c */ /* 0x040fe40003f25270 */
[----:B------:R-:W-:Y:S01]  /*0ae0*/  LOP3.LUT R25, R23, 0x7fffff, RZ, 0xc0, !PT ;  /* 0x007fffff17197812 */ /* 0x000fe200078ec0ff */
[CCC-:B------:R-:W-:Y:S01]  /*0af0*/  FFMA.RP R23, R3.reuse, R27.reuse, R24.reuse ;  /* 0x0000001b03177223 */ /* 0x1c0fe20000008018 */
[----:B------:R-:W-:Y:S01]  /*0b00*/  FFMA.RM R24, R3, R27, R24 ;  /* 0x0000001b03187223 */ /* 0x000fe20000004018 */
[----:B------:R-:W-:Y:S02]  /*0b10*/  IADD3 R22, PT, PT, -R22, RZ, RZ ;  /* 0x000000ff16167210 */ /* 0x000fe40007ffe1ff */
        /* <DEDUP_REMOVED lines=14> */
.L_x_412:
[----:B------:R-:W-:-:S04]  /*0c00*/  LOP3.LUT R0, R0, 0x80000000, RZ, 0xc0, !PT ;  /* 0x8000000000007812 */ /* 0x000fc800078ec0ff */
[----:B------:R-:W-:Y:S01]  /*0c10*/  LOP3.LUT R0, R0, 0x7f800000, RZ, 0xfc, !PT ;  /* 0x7f80000000007812 */ /* 0x000fe200078efcff */
[----:B------:R-:W-:Y:S06]  /*0c20*/  BRA `(.L_x_413) ;  /* 0x0000000000047947 */ /* 0x000fec0003800000 */
.L_x_411:
[----:B------:R-:W-:-:S07]  /*0c30*/  LEA R0, R23, R0, 0x17 ;  /* 0x0000000017007211 */ /* 0x000fce00078eb8ff */
.L_x_413:
[----:B------:R-:W-:Y:S05]  /*0c40*/  BSYNC.RECONVERGENT B2 ;  /* 0x0000000000027941 */ /* 0x000fea0003800200 */
.L_x_410:
[----:B------:R-:W-:Y:S05]  /*0c50*/  BRA `(.L_x_414) ;  /* 0x0000000000207947 */ /* 0x000fea0003800000 */
.L_x_409:
[----:B------:R-:W-:-:S04]  /*0c60*/  LOP3.LUT R0, R29, 0x80000000, R24, 0x48, !PT ;  /* 0x800000001d007812 */ /* 0x000fc800078e4818 */
[----:B------:R-:W-:Y:S01]  /*0c70*/  LOP3.LUT R0, R0, 0x7f800000, RZ, 0xfc, !PT ;  /* 0x7f80000000007812 */ /* 0x000fe200078efcff */
[----:B------:R-:W-:Y:S06]  /*0c80*/  BRA `(.L_x_414) ;  /* 0x0000000000147947 */ /* 0x000fec0003800000 */
.L_x_408:
[----:B------:R-:W-:Y:S01]  /*0c90*/  LOP3.LUT R0, R29, 0x80000000, R24, 0x48, !PT ;  /* 0x800000001d007812 */ /* 0x000fe200078e4818 */
[----:B------:R-:W-:Y:S06]  /*0ca0*/  BRA `(.L_x_414) ;  /* 0x00000000000c7947 */ /* 0x000fec0003800000 */
.L_x_407:
[----:B------:R-:W0:Y:S01]  /*0cb0*/  MUFU.RSQ R0, -QNAN ;  /* 0xffc0000000007908 */ /* 0x000e220000001400 */
[----:B------:R-:W-:Y:S05]  /*0cc0*/  BRA `(.L_x_414) ;  /* 0x0000000000047947 */ /* 0x000fea0003800000 */
.L_x_406:
[----:B------:R-:W-:-:S07]  /*0cd0*/  FADD.FTZ R0, R0, R3 ;  /* 0x0000000300007221 */ /* 0x000fce0000010000 */
.L_x_414:
[----:B------:R-:W-:Y:S05]  /*0ce0*/  BSYNC.RECONVERGENT B1 ;  /* 0x0000000000017941 */ /* 0x000fea0003800200 */
.L_x_404:
[----:B------:R-:W-:Y:S02]  /*0cf0*/  HFMA2 R23, -RZ, RZ, 0, 0 ;  /* 0x00000000ff177431 */ /* 0x000fe400000001ff */
[----:B------:R-:W-:-:S04]  /*0d00*/  IMAD.MOV.U32 R22, RZ, RZ, R20 ;  /* 0x000000ffff167224 */ /* 0x000fc800078e0014 */
[----:B0-----:R-:W-:Y:S05]  /*0d10*/  RET.REL.NODEC R22 `(AdaDelta) ;  /* 0xfffffff016b87950 */ /* 0x001fea0003c3ffff */
.L_x_415:
        /* <DEDUP_REMOVED lines=14> */
.L_x_559:


//--------------------- .text.Adam                --------------------------
	.section	.text.Adam,"ax",@progbits
	.align	128
        .global         Adam
        .type           Adam,@function
        .size           Adam,(.L_x_561 - Adam)
        .other          Adam,@"STO_CUDA_ENTRY STV_DEFAULT"
Adam:
.text.Adam:
        /* <DEDUP_REMOVED lines=10> */
[----:B------:R-:W2:Y:S01]  /*00a0*/  LDCU UR8, c[0x0][0x3b0] ;  /* 0x00007600ff0877ac */ /* 0x000ea20008000800 */
[----:B------:R-:W3:Y:S06]  /*00b0*/  LDCU UR4, c[0x0][0x370] ;  /* 0x00006e00ff0477ac */ /* 0x000eec0008000800 */
[----:B------:R-:W4:Y:S01]  /*00c0*/  LDC R25, c[0x0][0x3b8] ;  /* 0x0000ee00ff197b82 */ /* 0x000f220000000800 */
[----:B------:R-:W1:Y:S01]  /*00d0*/  LDCU.64 UR6, c[0x0][0x358] ;  /* 0x00006b00ff0677ac */ /* 0x000e620008000a00 */
[----:B------:R-:W1:Y:S06]  /*00e0*/  LDCU UR10, c[0x0][0x3ac] ;  /* 0x00007580ff0a77ac */ /* 0x000e6c0008000800 */
[----:B------:R-:W1:Y:S01]  /*00f0*/  LDC.64 R4, c[0x0][0x3a0] ;  /* 0x0000e800ff047b82 */ /* 0x000e620000000a00 */
[----:B0-----:R-:W0:Y:S01]  /*0100*/  F2F.F64.F32 R12, UR5 ;  /* 0x00000005000c7d10 */ /* 0x001e220008201800 */
[----:B------:R-:W1:Y:S01]  /*0110*/  LDCU UR11, c[0x0][0x3b0] ;  /* 0x00007600ff0b77ac */ /* 0x000e620008000800 */
[----:B------:R-:W1:Y:S05]  /*0120*/  LDCU UR12, c[0x0][0x380] ;  /* 0x00007000ff0c77ac */ /* 0x000e6a0008000800 */
[----:B------:R-:W1:Y:S01]  /*0130*/  LDC.64 R6, c[0x0][0x388] ;  /* 0x0000e200ff067b82 */ /* 0x000e620000000a00 */
[----:B--2---:R-:W2:Y:S01]  /*0140*/  F2F.F64.F32 R14, UR8 ;  /* 0x00000008000e7d10 */ /* 0x004ea20008201800 */
[----:B---3--:R-:W-:Y:S01]  /*0150*/  IMAD R22, R22, UR4, RZ ;  /* 0x0000000416167c24 */ /* 0x008fe2000f8e02ff */
[----:B------:R-:W3:Y:S01]  /*0160*/  LDCU UR5, c[0x0][0x3a8] ;  /* 0x00007500ff0577ac */ /* 0x000ee20008000800 */
[----:B------:R-:W1:Y:S04]  /*0170*/  LDCU UR8, c[0x0][0x3b4] ;  /* 0x00007680ff0877ac */ /* 0x000e680008000800 */
[----:B------:R-:W1:Y:S01]  /*0180*/  LDC.64 R8, c[0x0][0x390] ;  /* 0x0000e400ff087b82 */ /* 0x000e620000000a00 */
[----:B0-----:R-:W-:Y:S01]  /*0190*/  DADD R12, -R12, 1 ;  /* 0x3ff000000c0c7429 */ /* 0x001fe20000000100 */
[----:B------:R-:W0:Y:S06]  /*01a0*/  LDCU UR9, c[0x0][0x3c0] ;  /* 0x00007800ff0977ac */ /* 0x000e2c0008000800 */
[----:B------:R-:W0:Y:S01]  /*01b0*/  LDC.64 R10, c[0x0][0x398] ;  /* 0x0000e600ff0a7b82 */ /* 0x000e220000000a00 */
[----:B--2---:R-:W-:-:S11]  /*01c0*/  DADD R14, -R14, 1 ;  /* 0x3ff000000e0e7429 */ /* 0x004fd60000000100 */
.L_x_425:
[----:B-1----:R-:W-:-:S04]  /*01d0*/  IMAD.WIDE R26, R23, 0x4, R8 ;  /* 0x00000004171a7825 */ /* 0x002fc800078e0208 */
[----:B--2---:R-:W-:Y:S01]  /*01e0*/  IMAD.WIDE R16, R23, 0x4, R4 ;  /* 0x0000000417107825 */ /* 0x004fe200078e0204 */
[----:B------:R-:W2:Y:S04]  /*01f0*/  LDG.E R0, desc[UR6][R26.64] ;  /* 0x000000061a007981 */ /* 0x000ea8000c1e1900 */
[----:B------:R-:W5:Y:S01]  /*0200*/  LDG.E R20, desc[UR6][R16.64] ;  /* 0x0000000610147981 */ /* 0x000f62000c1e1900 */
[----:B--2---:R-:W-:Y:S01]  /*0210*/  FMUL R0, R0, UR10 ;  /* 0x0000000a00007c20 */ /* 0x004fe20008400000 */
[----:B-----5:R-:W-:Y:S08]  /*0220*/  F2F.F64.F32 R2, R20 ;  /* 0x0000001400027310 */ /* 0x020ff00000201800 */
[----:B------:R-:W1:Y:S02]  /*0230*/  F2F.F64.F32 R18, R0 ;  /* 0x0000000000127310 */ /* 0x000e640000201800 */
[----:B-1----:R-:W-:-:S06]  /*0240*/  DFMA R28, R12, R2, R18 ;  /* 0x000000020c1c722b */ /* 0x002fcc0000000012 */
[----:B------:R-:W1:Y:S01]  /*0250*/  F2F.F32.F64 R0, R28 ;  /* 0x0000001c00007310 */ /* 0x000e620000301000 */
[----:B0-----:R-:W-:Y:S01]  /*0260*/  IMAD.WIDE R2, R23, 0x4, R10 ;  /* 0x0000000417027825 */ /* 0x001fe200078e020a */
[----:B-1----:R0:W-:Y:S04]  /*0270*/  STG.E desc[UR6][R26.64], R0 ;  /* 0x000000001a007986 */ /* 0x0021e8000c101906 */
[----:B------:R-:W2:Y:S04]  /*0280*/  LDG.E R18, desc[UR6][R2.64] ;  /* 0x0000000602127981 */ /* 0x000ea8000c1e1900 */
[----:B------:R-:W5:Y:S01]  /*0290*/  LDG.E R21, desc[UR6][R16.64] ;  /* 0x0000000610157981 */ /* 0x000f62000c1e1900 */
[----:B------:R-:W0:Y:S01]  /*02a0*/  MUFU.RCP R29, R24 ;  /* 0x00000018001d7308 */ /* 0x000e220000001000 */
[----:B------:R-:W-:Y:S01]  /*02b0*/  BSSY.RECONVERGENT B0, `(.L_x_416) ;  /* 0x0000015000007945 */ /* 0x000fe20003800200 */
[----:B0-----:R-:W-:-:S04]  /*02c0*/  FFMA R26, R29, -R24, 1 ;  /* 0x3f8000001d1a7423 */ /* 0x001fc80000000818 */
[----:B------:R-:W-:Y:S01]  /*02d0*/  FFMA R26, R29, R26, R29 ;  /* 0x0000001a1d1a7223 */ /* 0x000fe2000000001d */
[----:B--2---:R-:W-:Y:S01]  /*02e0*/  FMUL R18, R18, UR11 ;  /* 0x0000000b12127c20 */ /* 0x004fe20008400000 */
[----:B-----5:R-:W-:-:S05]  /*02f0*/  FMUL R21, R21, R21 ;  /* 0x0000001515157220 */ /* 0x020fca0000400000 */
[----:B------:R-:W-:Y:S08]  /*0300*/  F2F.F64.F32 R18, R18 ;  /* 0x0000001200127310 */ /* 0x000ff00000201800 */
[----:B------:R-:W0:Y:S02]  /*0310*/  F2F.F64.F32 R20, R21 ;  /* 0x0000001500147310 */ /* 0x000e240000201800 */
[----:B0-----:R-:W-:-:S06]  /*0320*/  DFMA R20, R14, R20, R18 ;  /* 0x000000140e14722b */ /* 0x001fcc0000000012 */
[----:B------:R-:W0:Y:S02]  /*0330*/  F2F.F32.F64 R19, R20 ;  /* 0x0000001400137310 */ /* 0x000e240000301000 */
[----:B0-----:R0:W-:Y:S06]  /*0340*/  STG.E desc[UR6][R2.64], R19 ;  /* 0x0000001302007986 */ /* 0x0011ec000c101906 */
[----:B------:R-:W1:Y:S01]  /*0350*/  FCHK P0, R19, R24 ;  /* 0x0000001813007302 */ /* 0x000e620000000000 */
[----:B------:R-:W-:-:S04]  /*0360*/  FFMA R27, R19, R26, RZ ;  /* 0x0000001a131b7223 */ /* 0x000fc800000000ff */
[----:B------:R-:W-:-:S04]  /*0370*/  FFMA R18, R27, -R24, R19 ;  /* 0x800000181b127223 */ /* 0x000fc80000000013 */
[----:B------:R-:W-:Y:S01]  /*0380*/  FFMA R18, R26, R18, R27 ;  /* 0x000000121a127223 */ /* 0x000fe2000000001b */
[----:B01----:R-:W-:Y:S06]  /*0390*/  @!P0 BRA `(.L_x_417) ;  /* 0x0000000000188947 */ /* 0x003fec0003800000 */
[----:B------:R-:W0:Y:S01]  /*03a0*/  LDCU UR4, c[0x0][0x3bc] ;  /* 0x00007780ff0477ac */ /* 0x000e220008000800 */
[----:B------:R-:W-:Y:S01]  /*03b0*/  IMAD.MOV.U32 R2, RZ, RZ, R19 ;  /* 0x000000ffff027224 */ /* 0x000fe200078e0013 */
[----:B------:R-:W-:Y:S01]  /*03c0*/  MOV R20, 0x3f0 ;  /* 0x000003f000147802 */ /* 0x000fe20000000f00 */
[----:B0-----:R-:W-:-:S07]  /*03d0*/  IMAD.U32 R3, RZ, RZ, UR4 ;  /* 0x00000004ff037e24 */ /* 0x001fce000f8e00ff */
[----:B---34-:R-:W-:Y:S05]  /*03e0*/  CALL.REL.NOINC `($__internal_5_$__cuda_sm3x_div_rn_noftz_f32_slowpath) ;  /* 0x0000000400447944 */ /* 0x018fea0003c00000 */
[----:B------:R-:W-:-:S07]  /*03f0*/  MOV R18, R2 ;  /* 0x0000000200127202 */ /* 0x000fce0000000f00 */
.L_x_417:
[----:B---3--:R-:W-:Y:S05]  /*0400*/  BSYNC.RECONVERGENT B0 ;  /* 0x0000000000007941 */ /* 0x008fea0003800200 */
.L_x_416:
[----:B----4-:R-:W0:Y:S01]  /*0410*/  MUFU.RCP R2, R25 ;  /* 0x0000001900027308 */ /* 0x010e220000001000 */
[----:B------:R-:W-:Y:S07]  /*0420*/  BSSY.RECONVERGENT B0, `(.L_x_418) ;  /* 0x000000d000007945 */ /* 0x000fee0003800200 */
[----:B------:R-:W1:Y:S01]  /*0430*/  FCHK P0, R0, R25 ;  /* 0x0000001900007302 */ /* 0x000e620000000000 */
[----:B0-----:R-:W-:-:S04]  /*0440*/  FFMA R3, R2, -R25, 1 ;  /* 0x3f80000002037423 */ /* 0x001fc80000000819 */
[----:B------:R-:W-:-:S04]  /*0450*/  FFMA R3, R2, R3, R2 ;  /* 0x0000000302037223 */ /* 0x000fc80000000002 */
[----:B------:R-:W-:-:S04]  /*0460*/  FFMA R2, R0, R3, RZ ;  /* 0x0000000300027223 */ /* 0x000fc800000000ff */
[----:B------:R-:W-:-:S04]  /*0470*/  FFMA R19, R2, -R25, R0 ;  /* 0x8000001902137223 */ /* 0x000fc80000000000 */
[----:B------:R-:W-:Y:S01]  /*0480*/  FFMA R2, R3, R19, R2 ;  /* 0x0000001303027223 */ /* 0x000fe20000000002 */
[----:B-1----:R-:W-:Y:S06]  /*0490*/  @!P0 BRA `(.L_x_419) ;  /* 0x0000000000148947 */ /* 0x002fec0003800000 */
[----:B------:R-:W0:Y:S01]  /*04a0*/  LDCU UR4, c[0x0][0x3b8] ;  /* 0x00007700ff0477ac */ /* 0x000e220008000800 */
[----:B------:R-:W-:Y:S01]  /*04b0*/  IMAD.MOV.U32 R2, RZ, RZ, R0 ;  /* 0x000000ffff027224 */ /* 0x000fe200078e0000 */
[----:B------:R-:W-:Y:S01]  /*04c0*/  MOV R20, 0x4f0 ;  /* 0x000004f000147802 */ /* 0x000fe20000000f00 */
[----:B0-----:R-:W-:-:S07]  /*04d0*/  IMAD.U32 R3, RZ, RZ, UR4 ;  /* 0x00000004ff037e24 */ /* 0x001fce000f8e00ff */
[----:B------:R-:W-:Y:S05]  /*04e0*/  CALL.REL.NOINC `($__internal_5_$__cuda_sm3x_div_rn_noftz_f32_slowpath) ;  /* 0x0000000400047944 */ /* 0x000fea0003c00000 */
.L_x_419:
[----:B------:R-:W-:Y:S05]  /*04f0*/  BSYNC.RECONVERGENT B0 ;  /* 0x0000000000007941 */ /* 0x000fea0003800200 */
.L_x_418:
[----:B------:R-:W-:Y:S01]  /*0500*/  IADD3 R0, PT, PT, R18, -0xd000000, RZ ;  /* 0xf300000012007810 */ /* 0x000fe20007ffe0ff */
[----:B------:R0:W1:Y:S01]  /*0510*/  MUFU.RSQ R19, R18 ;  /* 0x0000001200137308 */ /* 0x0000620000001400 */
[----:B------:R-:W-:Y:S02]  /*0520*/  BSSY.RECONVERGENT B0, `(.L_x_420) ;  /* 0x000000d000007945 */ /* 0x000fe40003800200 */
[----:B------:R-:W-:Y:S01]  /*0530*/  ISETP.GT.U32.AND P0, PT, R0, 0x727fffff, PT ;  /* 0x727fffff0000780c */ /* 0x000fe20003f04070 */
[----:B------:R-:W-:-:S12]  /*0540*/  FMUL R0, R2, UR5 ;  /* 0x0000000502007c20 */ /* 0x000fd80008400000 */
[----:B0-----:R-:W-:Y:S05]  /*0550*/  @!P0 BRA `(.L_x_421) ;  /* 0x0000000000148947 */ /* 0x001fea0003800000 */
[----:B------:R-:W-:Y:S01]  /*0560*/  IMAD.MOV.U32 R2, RZ, RZ, R18 ;  /* 0x000000ffff027224 */ /* 0x000fe200078e0012 */
[----:B------:R-:W-:-:S07]  /*0570*/  MOV R18, 0x590 ;  /* 0x0000059000127802 */ /* 0x000fce0000000f00 */
[----:B-1----:R-:W-:Y:S05]  /*0580*/  CALL.REL.NOINC `($__internal_4_$__cuda_sm20_sqrt_rn_f32_slowpath) ;  /* 0x0000000000887944 */ /* 0x002fea0003c00000 */
[----:B------:R-:W-:Y:S01]  /*0590*/  MOV R2, R3 ;  /* 0x0000000300027202 */ /* 0x000fe20000000f00 */
[----:B------:R-:W-:Y:S06]  /*05a0*/  BRA `(.L_x_422) ;  /* 0x0000000000107947 */ /* 0x000fec0003800000 */
.L_x_421:
[C---:B-1----:R-:W-:Y:S01]  /*05b0*/  FMUL.FTZ R3, R19.reuse, R18 ;  /* 0x0000001213037220 */ /* 0x042fe20000410000 */
[----:B------:R-:W-:-:S03]  /*05c0*/  FMUL.FTZ R19, R19, 0.5 ;  /* 0x3f00000013137820 */ /* 0x000fc60000410000 */
[----:B------:R-:W-:-:S04]  /*05d0*/  FFMA R2, -R3, R3, R18 ;  /* 0x0000000303027223 */ /* 0x000fc80000000112 */
[----:B------:R-:W-:-:S07]  /*05e0*/  FFMA R2, R2, R19, R3 ;  /* 0x0000001302027223 */ /* 0x000fce0000000003 */
.L_x_422:
[----:B------:R-:W-:Y:S05]  /*05f0*/  BSYNC.RECONVERGENT B0 ;  /* 0x0000000000007941 */ /* 0x000fea0003800200 */
.L_x_420:
[----:B------:R-:W-:Y:S01]  /*0600*/  FADD R19, R2, UR8 ;  /* 0x0000000802137e21 */ /* 0x000fe20008000000 */
[----:B------:R-:W-:Y:S03]  /*0610*/  BSSY.RECONVERGENT B0, `(.L_x_423) ;  /* 0x000000e000007945 */ /* 0x000fe60003800200 */
[----:B------:R-:W0:Y:S08]  /*0620*/  MUFU.RCP R2, R19 ;  /* 0x0000001300027308 */ /* 0x000e300000001000 */
[----:B------:R-:W1:Y:S01]  /*0630*/  FCHK P0, R0, R19 ;  /* 0x0000001300007302 */ /* 0x000e620000000000 */
[----:B0-----:R-:W-:-:S04]  /*0640*/  FFMA R3, -R19, R2, 1 ;  /* 0x3f80000013037423 */ /* 0x001fc80000000102 */
[----:B------:R-:W-:-:S04]  /*0650*/  FFMA R3, R2, R3, R2 ;  /* 0x0000000302037223 */ /* 0x000fc80000000002 */
[----:B------:R-:W-:-:S04]  /*0660*/  FFMA R2, R0, R3, RZ ;  /* 0x0000000300027223 */ /* 0x000fc800000000ff */
[----:B------:R-:W-:-:S04]  /*0670*/  FFMA R18, -R19, R2, R0 ;  /* 0x0000000213127223 */ /* 0x000fc80000000100 */
[----:B------:R-:W-:Y:S01]  /*0680*/  FFMA R18, R3, R18, R2 ;  /* 0x0000001203127223 */ /* 0x000fe20000000002 */
[----:B-1----:R-:W-:Y:S06]  /*0690*/  @!P0 BRA `(.L_x_424) ;  /* 0x0000000000148947 */ /* 0x002fec0003800000 */
[----:B------:R-:W-:Y:S01]  /*06a0*/  IMAD.MOV.U32 R2, RZ, RZ, R0 ;  /* 0x000000ffff027224 */ /* 0x000fe200078e0000 */
[----:B------:R-:W-:Y:S02]  /*06b0*/  MOV R3, R19 ;  /* 0x0000001300037202 */ /* 0x000fe40000000f00 */
[----:B------:R-:W-:-:S07]  /*06c0*/  MOV R20, 0x6e0 ;  /* 0x000006e000147802 */ /* 0x000fce0000000f00 */
[----:B------:R-:W-:Y:S05]  /*06d0*/  CALL.REL.NOINC `($__internal_5_$__cuda_sm3x_div_rn_noftz_f32_slowpath) ;  /* 0x0000000000887944 */ /* 0x000fea0003c00000 */
[----:B------:R-:W-:-:S07]  /*06e0*/  IMAD.MOV.U32 R18, RZ, RZ, R2 ;  /* 0x000000ffff127224 */ /* 0x000fce00078e0002 */
.L_x_424:
[----:B------:R-:W-:Y:S05]  /*06f0*/  BSYNC.RECONVERGENT B0 ;  /* 0x0000000000007941 */ /* 0x000fea0003800200 */
.L_x_423:
[----:B------:R-:W-:-:S05]  /*0700*/  IMAD.WIDE R2, R23, 0x4, R6 ;  /* 0x0000000417027825 */ /* 0x000fca00078e0206 */
[----:B------:R-:W2:Y:S02]  /*0710*/  LDG.E R19, desc[UR6][R2.64] ;  /* 0x0000000602137981 */ /* 0x000ea4000c1e1900 */
[----:B--2---:R-:W-:-:S05]  /*0720*/  FADD R19, R19, -R18 ;  /* 0x8000001213137221 */ /* 0x004fca0000000000 */
[----:B------:R2:W-:Y:S04]  /*0730*/  STG.E desc[UR6][R2.64], R19 ;  /* 0x0000001302007986 */ /* 0x0005e8000c101906 */
[----:B------:R-:W3:Y:S01]  /*0740*/  LDG.E R0, desc[UR6][R16.64] ;  /* 0x0000000610007981 */ /* 0x000ee2000c1e1900 */
[----:B------:R-:W-:-:S04]  /*0750*/  IADD3 R23, PT, PT, R22, R23, RZ ;  /* 0x0000001716177210 */ /* 0x000fc80007ffe0ff */
[----:B------:R-:W-:Y:S01]  /*0760*/  ISETP.GE.AND P0, PT, R23, UR12, PT ;  /* 0x0000000c17007c0c */ /* 0x000fe2000bf06270 */
[----:B---3--:R-:W-:-:S05]  /*0770*/  FMUL R21, R0, UR9 ;  /* 0x0000000900157c20 */ /* 0x008fca0008400000 */
[----:B------:R2:W-:Y:S07]  /*0780*/  STG.E desc[UR6][R16.64], R21 ;  /* 0x0000001510007986 */ /* 0x0005ee000c101906 */
[----:B------:R-:W-:Y:S05]  /*0790*/  @!P0 BRA `(.L_x_425) ;  /* 0xfffffff8008c8947 */ /* 0x000fea000383ffff */
[----:B------:R-:W-:Y:S05]  /*07a0*/  EXIT ;  /* 0x000000000000794d */ /* 0x000fea0003800000 */
        .weak           $__internal_4_$__cuda_sm20_sqrt_rn_f32_slowpath
        .type           $__internal_4_$__cuda_sm20_sqrt_rn_f32_slowpath,@function
        .size           $__internal_4_$__cuda_sm20_sqrt_rn_f32_slowpath,($__internal_5_$__cuda_sm3x_div_rn_noftz_f32_slowpath - $__internal_4_$__cuda_sm20_sqrt_rn_f32_slowpath)
$__internal_4_$__cuda_sm20_sqrt_rn_f32_slowpath:
[----:B------:R-:W-:-:S13]  /*07b0*/  LOP3.LUT P0, RZ, R2, 0x7fffffff, RZ, 0xc0, !PT ;  /* 0x7fffffff02ff7812 */ /* 0x000fda000780c0ff */
[----:B------:R-:W-:Y:S01]  /*07c0*/  @!P0 IMAD.MOV.U32 R3, RZ, RZ, R2 ;  /* 0x000000ffff038224 */ /* 0x000fe200078e0002 */
[----:B------:R-:W-:Y:S06]  /*07d0*/  @!P0 BRA `(.L_x_426) ;  /* 0x0000000000408947 */ /* 0x000fec0003800000 */
[----:B------:R-:W-:-:S13]  /*07e0*/  FSETP.GEU.FTZ.AND P0, PT, R2, RZ, PT ;  /* 0x000000ff0200720b */ /* 0x000fda0003f1e000 */
[----:B------:R-:W-:Y:S01]  /*07f0*/  @!P0 MOV R3, 0x7fffffff ;  /* 0x7fffffff00038802 */ /* 0x000fe20000000f00 */
        /* <DEDUP_REMOVED lines=8> */
[----:B------:R-:W-:-:S03]  /*0880*/  @P0 FMUL.FTZ R20, R20, 0.5 ;  /* 0x3f00000014140820 */ /* 0x000fc60000410000 */
[----:B------:R-:W-:-:S04]  /*0890*/  @P0 FADD.FTZ R3, -R26, -RZ ;  /* 0x800000ff1a030221 */ /* 0x000fc80000010100 */
[----:B------:R-:W-:Y:S01]  /*08a0*/  @P0 FFMA R21, R26, R3, R19 ;  /* 0x000000031a150223 */ /* 0x000fe20000000013 */
[----:B------:R-:W-:-:S03]  /*08b0*/  @!P0 IMAD.MOV.U32 R3, RZ, RZ, R2 ;  /* 0x000000ffff038224 */ /* 0x000fc600078e0002 */
[----:B------:R-:W-:-:S04]  /*08c0*/  @P0 FFMA R20, R21, R20, R26 ;  /* 0x0000001415140223 */ /* 0x000fc8000000001a */
[----:B------:R-:W-:-:S07]  /*08d0*/  @P0 FMUL.FTZ R3, R20, 2.3283064365386962891e-10 ;  /* 0x2f80000014030820 */ /* 0x000fce0000410000 */
.L_x_426:
[----:B------:R-:W-:-:S04]  /*08e0*/  HFMA2 R19, -RZ, RZ, 0, 0 ;  /* 0x00000000ff137431 */ /* 0x000fc800000001ff */
[----:B------:R-:W-:Y:S05]  /*08f0*/  RET.REL.NODEC R18 `(Adam) ;  /* 0xfffffff412c07950 */ /* 0x000fea0003c3ffff */
        .weak           $__internal_5_$__cuda_sm3x_div_rn_noftz_f32_slowpath
        .type           $__internal_5_$__cuda_sm3x_div_rn_noftz_f32_slowpath,@function
        .size           $__internal_5_$__cuda_sm3x_div_rn_noftz_f32_slowpath,(.L_x_561 - $__internal_5_$__cuda_sm3x_div_rn_noftz_f32_slowpath)
$__internal_5_$__cuda_sm3x_div_rn_noftz_f32_slowpath:
[----:B------:R-:W-:Y:S01]  /*0900*/  SHF.R.U32.HI R19, RZ, 0x17, R3 ;  /* 0x00000017ff137819 */ /* 0x000fe20000011603 */
[----:B------:R-:W-:Y:S01]  /*0910*/  BSSY.RECONVERGENT B1, `(.L_x_427) ;  /* 0x0000062000017945 */ /* 0x000fe20003800200 */
[----:B------:R-:W-:Y:S02]  /*0920*/  SHF.R.U32.HI R26, RZ, 0x17, R2 ;  /* 0x00000017ff1a7819 */ /* 0x000fe40000011602 */
[----:B------:R-:W-:Y:S02]  /*0930*/  LOP3.LUT R19, R19, 0xff, RZ, 0xc0, !PT ;  /* 0x000000ff13137812 */ /* 0x000fe400078ec0ff */
[----:B------:R-:W-:-:S03]  /*0940*/  LOP3.LUT R26, R26, 0xff, RZ, 0xc0, !PT ;  /* 0x000000ff1a1a7812 */ /* 0x000fc600078ec0ff */
[----:B------:R-:W-:Y:S01]  /*0950*/  VIADD R28, R19, 0xffffffff ;  /* 0xffffffff131c7836 */ /* 0x000fe20000000000 */
[----:B------:R-:W-:-:S04]  /*0960*/  IADD3 R27, PT, PT, R26, -0x1, RZ ;  /* 0xffffffff1a1b7810 */ /* 0x000fc80007ffe0ff */
        /* <DEDUP_REMOVED lines=25> */
[----:B------:R-:W-:Y:S02]  /*0b00*/  @!P1 FFMA R3, R3, 1.84467440737095516160e+19, RZ ;  /* 0x5f80000003039823 */ /* 0x000fe400000000ff */
[----:B------:R-:W-:-:S07]  /*0b10*/  @!P1 IADD3 R21, PT, PT, R21, 0x40, RZ ;  /* 0x0000004015159810 */ /* 0x000fce0007ffe0ff */
.L_x_428:
[----:B------:R-:W-:Y:S01]  /*0b20*/  LEA R28, R19, 0xc0800000, 0x17 ;  /* 0xc0800000131c7811 */ /* 0x000fe200078eb8ff */
[----:B------:R-:W-:Y:S01]  /*0b30*/  BSSY.RECONVERGENT B2, `(.L_x_433) ;  /* 0x0000036000027945 */ /* 0x000fe20003800200 */
[----:B------:R-:W-:-:S03]  /*0b40*/  IADD3 R26, PT, PT, R26, -0x7f, RZ ;  /* 0xffffff811a1a7810 */ /* 0x000fc60007ffe0ff */
[----:B------:R-:W-:Y:S02]  /*0b50*/  IMAD.IADD R29, R3, 0x1, -R28 ;  /* 0x00000001031d7824 */ /* 0x000fe400078e0a1c */
[----:B------:R-:W-:Y:S02]  /*0b60*/  IMAD R2, R26, -0x800000, R2 ;  /* 0xff8000001a027824 */ /* 0x000fe400078e0202 */
[----:B------:R-:W0:Y:S01]  /*0b70*/  MUFU.RCP R28, R29 ;  /* 0x0000001d001c7308 */ /* 0x000e220000001000 */
[----:B------:R-:W-:-:S04]  /*0b80*/  FADD.FTZ R27, -R29, -RZ ;  /* 0x800000ff1d1b7221 */ /* 0x000fc80000010100 */
[----:B0-----:R-:W-:-:S04]  /*0b90*/  FFMA R3, R28, R27, 1 ;  /* 0x3f8000001c037423 */ /* 0x001fc8000000001b */
[----:B------:R-:W-:Y:S01]  /*0ba0*/  FFMA R3, R28, R3, R28 ;  /* 0x000000031c037223 */ /* 0x000fe2000000001c */
[----:B------:R-:W-:-:S03]  /*0bb0*/  IADD3 R28, PT, PT, R26, 0x7f, -R19 ;  /* 0x0000007f1a1c7810 */ /* 0x000fc60007ffe813 */
[----:B------:R-:W-:Y:S02]  /*0bc0*/  FFMA R26, R2, R3, RZ ;  /* 0x00000003021a7223 */ /* 0x000fe400000000ff */
[----:B------:R-:W-:Y:S02]  /*0bd0*/  IMAD.IADD R21, R28, 0x1, R21 ;  /* 0x000000011c157824 */ /* 0x000fe400078e0215 */
[----:B------:R-:W-:-:S04]  /*0be0*/  FFMA R19, R27, R26, R2 ;  /* 0x0000001a1b137223 */ /* 0x000fc80000000002 */
[----:B------:R-:W-:-:S04]  /*0bf0*/  FFMA R26, R3, R19, R26 ;  /* 0x00000013031a7223 */ /* 0x000fc8000000001a */
[----:B------:R-:W-:-:S04]  /*0c00*/  FFMA R27, R27, R26, R2 ;  /* 0x0000001a1b1b7223 */ /* 0x000fc80000000002 */
[----:B------:R-:W-:-:S05]  /*0c10*/  FFMA R2, R3, R27, R26 ;  /* 0x0000001b03027223 */ /* 0x000fca000000001a */
[----:B------:R-:W-:-:S04]  /*0c20*/  SHF.R.U32.HI R19, RZ, 0x17, R2 ;  /* 0x00000017ff137819 */ /* 0x000fc80000011602 */
[----:B------:R-:W-:-:S04]  /*0c30*/  LOP3.LUT R28, R19, 0xff, RZ, 0xc0, !PT ;  /* 0x000000ff131c7812 */ /* 0x000fc800078ec0ff */
[----:B------:R-:W-:-:S05]  /*0c40*/  IADD3 R19, PT, PT, R28, R21, RZ ;  /* 0x000000151c137210 */ /* 0x000fca0007ffe0ff */
        /* <DEDUP_REMOVED lines=11> */
[CCC-:B------:R-:W-:Y:S01]  /*0d00*/  FFMA.RP R21, R3.reuse, R27.reuse, R26.reuse ;  /* 0x0000001b03157223 */ /* 0x1c0fe2000000801a */
[----:B------:R-:W-:Y:S01]  /*0d10*/  FFMA.RM R26, R3, R27, R26 ;  /* 0x0000001b031a7223 */ /* 0x000fe2000000401a */
[C---:B------:R-:W-:Y:S02]  /*0d20*/  ISETP.NE.AND P2, PT, R19.reuse, RZ, PT ;  /* 0x000000ff1300720c */ /* 0x040fe40003f45270 */
[----:B------:R-:W-:Y:S02]  /*0d30*/  LOP3.LUT R3, R28, 0x7fffff, RZ, 0xc0, !PT ;  /* 0x007fffff1c037812 */ /* 0x000fe400078ec0ff */
[----:B------:R-:W-:Y:S02]  /*0d40*/  IADD3 R28, PT, PT, R19, 0x20, RZ ;  /* 0x00000020131c7810 */ /* 0x000fe40007ffe0ff */
[----:B------:R-:W-:Y:S02]  /*0d50*/  LOP3.LUT R3, R3, 0x800000, RZ, 0xfc, !PT ;  /* 0x0080000003037812 */ /* 0x000fe400078efcff */
[----:B------:R-:W-:Y:S01]  /*0d60*/  ISETP.NE.AND P1, PT, R19, RZ, PT ;  /* 0x000000ff1300720c */ /* 0x000fe20003f25270 */
[----:B------:R-:W-:Y:S01]  /*0d70*/  IMAD.MOV R19, RZ, RZ, -R19 ;  /* 0x000000ffff137224 */ /* 0x000fe200078e0a13 */
[----:B------:R-:W-:-:S02]  /*0d80*/  SHF.L.U32 R28, R3, R28, RZ ;  /* 0x0000001c031c7219 */ /* 0x000fc400000006ff */
[----:B------:R-:W-:Y:S02]  /*0d90*/  FSETP.NEU.FTZ.AND P0, PT, R21, R26, PT ;  /* 0x0000001a1500720b */ /* 0x000fe40003f1d000 */
[----:B------:R-:W-:Y:S02]  /*0da0*/  SEL R26, R19, RZ, P2 ;  /* 0x000000ff131a7207 */ /* 0x000fe40001000000 */
[----:B------:R-:W-:Y:S02]  /*0db0*/  ISETP.NE.AND P1, PT, R28, RZ, P1 ;  /* 0x000000ff1c00720c */ /* 0x000fe40000f25270 */
[----:B------:R-:W-:Y:S02]  /*0dc0*/  SHF.R.U32.HI R26, RZ, R26, R3 ;  /* 0x0000001aff1a7219 */ /* 0x000fe40000011603 */
[----:B------:R-:W-:Y:S02]  /*0dd0*/  PLOP3.LUT P0, PT, P0, P1, PT, 0xf8, 0x8f ;  /* 0x00000000008f781c */ /* 0x000fe40000703f70 */
[----:B------:R-:W-:-:S02]  /*0de0*/  SHF.R.U32.HI R28, RZ, 0x1, R26 ;  /* 0x00000001ff1c7819 */ /* 0x000fc4000001161a */
[----:B------:R-:W-:-:S04]  /*0df0*/  SEL R3, RZ, 0x1, !P0 ;  /* 0x00000001ff037807 */ /* 0x000fc80004000000 */
[----:B------:R-:W-:-:S04]  /*0e00*/  LOP3.LUT R3, R3, 0x1, R28, 0xf8, !PT ;  /* 0x0000000103037812 */ /* 0x000fc800078ef81c */
[----:B------:R-:W-:-:S04]  /*0e10*/  LOP3.LUT R3, R3, R26, RZ, 0xc0, !PT ;  /* 0x0000001a03037212 */ /* 0x000fc800078ec0ff */
[----:B------:R-:W-:-:S04]  /*0e20*/  IADD3 R3, PT, PT, R28, R3, RZ ;  /* 0x000000031c037210 */ /* 0x000fc80007ffe0ff */
[----:B------:R-:W-:Y:S01]  /*0e30*/  LOP3.LUT R2, R3, R2, RZ, 0xfc, !PT ;  /* 0x0000000203027212 */ /* 0x000fe200078efcff */
[----:B------:R-:W-:Y:S06]  /*0e40*/  BRA `(.L_x_436) ;  /* 0x0000000000107947 */ /* 0x000fec0003800000 */
.L_x_435:
[----:B------:R-:W-:-:S04]  /*0e50*/  LOP3.LUT R2, R2, 0x80000000, RZ, 0xc0, !PT ;  /* 0x8000000002027812 */ /* 0x000fc800078ec0ff */
[----:B------:R-:W-:Y:S01]  /*0e60*/  LOP3.LUT R2, R2, 0x7f800000, RZ, 0xfc, !PT ;  /* 0x7f80000002027812 */ /* 0x000fe200078efcff */
[----:B------:R-:W-:Y:S06]  /*0e70*/  BRA `(.L_x_436) ;  /* 0x0000000000047947 */ /* 0x000fec0003800000 */
.L_x_434:
[----:B------:R-:W-:-:S07]  /*0e80*/  IMAD R2, R21, 0x800000, R2 ;  /* 0x0080000015027824 */ /* 0x000fce00078e0202 */
.L_x_436:
[----:B------:R-:W-:Y:S05]  /*0e90*/  BSYNC.RECONVERGENT B2 ;  /* 0x0000000000027941 */ /* 0x000fea0003800200 */
.L_x_433:
[----:B------:R-:W-:Y:S05]  /*0ea0*/  BRA `(.L_x_437) ;  /* 0x0000000000207947 */ /* 0x000fea0003800000 */
.L_x_432:
[----:B------:R-:W-:-:S04]  /*0eb0*/  LOP3.LUT R2, R3, 0x80000000, R2, 0x48, !PT ;  /* 0x8000000003027812 */ /* 0x000fc800078e4802 */
[----:B------:R-:W-:Y:S01]  /*0ec0*/  LOP3.LUT R2, R2, 0x7f800000, RZ, 0xfc, !PT ;  /* 0x7f80000002027812 */ /* 0x000fe200078efcff */
[----:B------:R-:W-:Y:S06]  /*0ed0*/  BRA `(.L_x_437) ;  /* 0x0000000000147947 */ /* 0x000fec0003800000 */
.L_x_431:
[----:B------:R-:W-:Y:S01]  /*0ee0*/  LOP3.LUT R2, R3, 0x80000000, R2, 0x48, !PT ;  /* 0x8000000003027812 */ /* 0x000fe200078e4802 */
[----:B------:R-:W-:Y:S06]  /*0ef0*/  BRA `(.L_x_437) ;  /* 0x00000000000c7947 */ /* 0x000fec0003800000 */
.L_x_430:
[----:B------:R-:W0:Y:S01]  /*0f00*/  MUFU.RSQ R2, -QNAN ;  /* 0xffc0000000027908 */ /* 0x000e220000001400 */
[----:B------:R-:W-:Y:S05]  /*0f10*/  BRA `(.L_x_437) ;  /* 0x0000000000047947 */ /* 0x000fea0003800000 */
.L_x_429:
[----:B------:R-:W-:-:S07]  /*0f20*/  FADD.FTZ R2, R2, R3 ;  /* 0x0000000302027221 */ /* 0x000fce0000010000 */
.L_x_437:
[----:B------:R-:W-:Y:S05]  /*0f30*/  BSYNC.RECONVERGENT B1 ;  /* 0x0000000000017941 */ /* 0x000fea0003800200 */
.L_x_427:
[----:B------:R-:W-:-:S04]  /*0f40*/  HFMA2 R21, -RZ, RZ, 0, 0 ;  /* 0x00000000ff157431 */ /* 0x000fc800000001ff */
[----:B0-----:R-:W-:Y:S05]  /*0f50*/  RET.REL.NODEC R20 `(Adam) ;  /* 0xfffffff014287950 */ /* 0x001fea0003c3ffff */
.L_x_438:
        /* <DEDUP_REMOVED lines=10> */
.L_x_561:


//--------------------- .text.AdaGrad             --------------------------
	.section	.text.AdaGrad,"ax",@progbits
	.align	128
        .global         AdaGrad
        .type           AdaGrad,@function
        .size           AdaGrad,(.L_x_563 - AdaGrad)
        .other          AdaGrad,@"STO_CUDA_ENTRY STV_DEFAULT"
AdaGrad:
.text.AdaGrad:
        /* <DEDUP_REMOVED lines=16> */
[----:B-1----:R-:W-:Y:S01]  /*0100*/  IMAD R12, R12, UR4, RZ ;  /* 0x000000040c0c7c24 */ /* 0x002fe2000f8e02ff */
[----:B--2---:R-:W1:Y:S06]  /*0110*/  LDCU UR9, c[0x0][0x3a8] ;  /* 0x00007500ff0977ac */ /* 0x004e6c0008000800 */
.L_x_444:
[----:B0-2---:R-:W-:-:S04]  /*0120*/  IMAD.WIDE R2, R13, 0x4, R6 ;  /* 0x000000040d027825 */ /* 0x005fc800078e0206 */
[----:B---3--:R-:W-:Y:S01]  /*0130*/  IMAD.WIDE R4, R13, 0x4, R8 ;  /* 0x000000040d047825 */ /* 0x008fe200078e0208 */
[----:B------:R-:W2:Y:S04]  /*0140*/  LDG.E R0, desc[UR6][R2.64] ;  /* 0x0000000602007981 */ /* 0x000ea8000c1e1900 */
[----:B------:R-:W2:Y:S02]  /*0150*/  LDG.E R15, desc[UR6][R4.64] ;  /* 0x00000006040f7981 */ /* 0x000ea4000c1e1900 */
[----:B--2---:R-:W-:-:S05]  /*0160*/  FFMA R15, R15, R15, R0 ;  /* 0x0000000f0f0f7223 */ /* 0x004fca0000000000 */
[----:B------:R0:W-:Y:S04]  /*0170*/  STG.E desc[UR6][R2.64], R15 ;  /* 0x0000000f02007986 */ /* 0x0001e8000c101906 */
[----:B------:R-:W2:Y:S01]  /*0180*/  LDG.E R0, desc[UR6][R4.64] ;  /* 0x0000000604007981 */ /* 0x000ea2000c1e1900 */
[----:B------:R-:W-:Y:S01]  /*0190*/  VIADD R14, R15, 0xf3000000 ;  /* 0xf30000000f0e7836 */ /* 0x000fe20000000000 */
[----:B------:R0:W3:Y:S01]  /*01a0*/  MUFU.RSQ R16, R15 ;  /* 0x0000000f00107308 */ /* 0x0000e20000001400 */
[----:B------:R-:W-:Y:S03]  /*01b0*/  BSSY.RECONVERGENT B0, `(.L_x_439) ;  /* 0x000000c000007945 */ /* 0x000fe60003800200 */
[----:B------:R-:W-:Y:S01]  /*01c0*/  ISETP.GT.U32.AND P0, PT, R14, 0x727fffff, PT ;  /* 0x727fffff0e00780c */ /* 0x000fe20003f04070 */
[----:B--2---:R-:W-:-:S12]  /*01d0*/  FMUL R0, R0, UR5 ;  /* 0x0000000500007c20 */ /* 0x004fd80008400000 */
[----:B0--3--:R-:W-:Y:S05]  /*01e0*/  @!P0 BRA `(.L_x_440) ;  /* 0x0000000000108947 */ /* 0x009fea0003800000 */
[----:B------:R-:W-:-:S07]  /*01f0*/  MOV R18, 0x210 ;  /* 0x0000021000127802 */ /* 0x000fce0000000f00 */
[----:B-1--4-:R-:W-:Y:S05]  /*0200*/  CALL.REL.NOINC `($__internal_6_$__cuda_sm20_sqrt_rn_f32_slowpath) ;  /* 0x0000000000807944 */ /* 0x012fea0003c00000 */
[----:B------:R-:W-:Y:S01]  /*0210*/  IMAD.MOV.U32 R2, RZ, RZ, R14 ;  /* 0x000000ffff027224 */ /* 0x000fe200078e000e */
[----:B------:R-:W-:Y:S06]  /*0220*/  BRA `(.L_x_441) ;  /* 0x0000000000107947 */ /* 0x000fec0003800000 */
.L_x_440:
[----:B------:R-:W-:Y:S01]  /*0230*/  FMUL.FTZ R2, R15, R16 ;  /* 0x000000100f027220 */ /* 0x000fe20000410000 */
[----:B------:R-:W-:-:S03]  /*0240*/  FMUL.FTZ R14, R16, 0.5 ;  /* 0x3f000000100e7820 */ /* 0x000fc60000410000 */
[----:B------:R-:W-:-:S04]  /*0250*/  FFMA R3, -R2, R2, R15 ;  /* 0x0000000202037223 */ /* 0x000fc8000000010f */
[----:B------:R-:W-:-:S07]  /*0260*/  FFMA R2, R3, R14, R2 ;  /* 0x0000000e03027223 */ /* 0x000fce0000000002 */
.L_x_441:
[----:B-1--4-:R-:W-:Y:S05]  /*0270*/  BSYNC.RECONVERGENT B0 ;  /* 0x0000000000007941 */ /* 0x012fea0003800200 */
.L_x_439:
        /* <DEDUP_REMOVED lines=10> */
[----:B------:R-:W-:-:S07]  /*0320*/  MOV R2, 0x340 ;  /* 0x0000034000027802 */ /* 0x000fce0000000f00 */
[----:B------:R-:W-:Y:S05]  /*0330*/  CALL.REL.NOINC `($__internal_7_$__cuda_sm3x_div_rn_noftz_f32_slowpath) ;  /* 0x0000000000947944 */ /* 0x000fea0003c00000 */
[----:B------:R-:W-:-:S07]  /*0340*/  IMAD.MOV.U32 R14, RZ, RZ, R0 ;  /* 0x000000ffff0e7224 */ /* 0x000fce00078e0000 */
.L_x_443:
[----:B------:R-:W-:Y:S05]  /*0350*/  BSYNC.RECONVERGENT B0 ;  /* 0x0000000000007941 */ /* 0x000fea0003800200 */
.L_x_442:
        /* <DEDUP_REMOVED lines=11> */
        .weak           $__internal_6_$__cuda_sm20_sqrt_rn_f32_slowpath
        .type           $__internal_6_$__cuda_sm20_sqrt_rn_f32_slowpath,@function
        .size           $__internal_6_$__cuda_sm20_sqrt_rn_f32_slowpath,($__internal_7_$__cuda_sm3x_div_rn_noftz_f32_slowpath - $__internal_6_$__cuda_sm20_sqrt_rn_f32_slowpath)
$__internal_6_$__cuda_sm20_sqrt_rn_f32_slowpath:
[----:B------:R-:W-:-:S13]  /*0410*/  LOP3.LUT P0, RZ, R15, 0x7fffffff, RZ, 0xc0, !PT ;  /* 0x7fffffff0fff7812 */ /* 0x000fda000780c0ff */
[----:B------:R-:W-:Y:S01]  /*0420*/  @!P0 IMAD.MOV.U32 R3, RZ, RZ, R15 ;  /* 0x000000ffff038224 */ /* 0x000fe200078e000f */
[----:B------:R-:W-:Y:S06]  /*0430*/  @!P0 BRA `(.L_x_445) ;  /* 0x0000000000448947 */ /* 0x000fec0003800000 */
[----:B------:R-:W-:Y:S01]  /*0440*/  FSETP.GEU.FTZ.AND P0, PT, R15, RZ, PT ;  /* 0x000000ff0f00720b */ /* 0x000fe20003f1e000 */
[----:B------:R-:W-:-:S12]  /*0450*/  IMAD.MOV.U32 R2, RZ, RZ, R15 ;  /* 0x000000ffff027224 */ /* 0x000fd800078e000f */
        /* <DEDUP_REMOVED lines=10> */
[----:B------:R-:W-:Y:S02]  /*0500*/  @!P0 MOV R3, R2 ;  /* 0x0000000200038202 */ /* 0x000fe40000000f00 */
[----:B------:R-:W-:-:S04]  /*0510*/  @P0 FADD.FTZ R16, -R15, -RZ ;  /* 0x800000ff0f100221 */ /* 0x000fc80000010100 */
[----:B------:R-:W-:-:S04]  /*0520*/  @P0 FFMA R16, R15, R16, R14 ;  /* 0x000000100f100223 */ /* 0x000fc8000000000e */
[----:B------:R-:W-:-:S04]  /*0530*/  @P0 FFMA R16, R16, R17, R15 ;  /* 0x0000001110100223 */ /* 0x000fc8000000000f */
[----:B------:R-:W-:-:S07]  /*0540*/  @P0 FMUL.FTZ R3, R16, 2.3283064365386962891e-10 ;  /* 0x2f80000010030820 */ /* 0x000fce0000410000 */
.L_x_445:
[----:B------:R-:W-:Y:S02]  /*0550*/  IMAD.MOV.U32 R14, RZ, RZ, R3 ;  /* 0x000000ffff0e7224 */ /* 0x000fe400078e0003 */
[----:B------:R-:W-:Y:S02]  /*0560*/  IMAD.MOV.U32 R2, RZ, RZ, R18 ;  /* 0x000000ffff027224 */ /* 0x000fe400078e0012 */
[----:B------:R-:W-:-:S04]  /*0570*/  IMAD.MOV.U32 R3, RZ, RZ, 0x0 ;  /* 0x00000000ff037424 */ /* 0x000fc800078e00ff */
[----:B------:R-:W-:Y:S05]  /*0580*/  RET.REL.NODEC R2 `(AdaGrad) ;  /* 0xfffffff8029c7950 */ /* 0x000fea0003c3ffff */
        .weak           $__internal_7_$__cuda_sm3x_div_rn_noftz_f32_slowpath
        .type           $__internal_7_$__cuda_sm3x_div_rn_noftz_f32_slowpath,@function
        .size           $__internal_7_$__cuda_sm3x_div_rn_noftz_f32_slowpath,(.L_x_563 - $__internal_7_$__cuda_sm3x_div_rn_noftz_f32_slowpath)
$__internal_7_$__cuda_sm3x_div_rn_noftz_f32_slowpath:
[----:B------:R-:W-:Y:S01]  /*0590*/  SHF.R.U32.HI R14, RZ, 0x17, R17 ;  /* 0x00000017ff0e7819 */ /* 0x000fe20000011611 */
[----:B------:R-:W-:Y:S01]  /*05a0*/  BSSY.RECONVERGENT B1, `(.L_x_446) ;  /* 0x0000064000017945 */ /* 0x000fe20003800200 */
[--C-:B------:R-:W-:Y:S01]  /*05b0*/  SHF.R.U32.HI R3, RZ, 0x17, R0.reuse ;  /* 0x00000017ff037819 */ /* 0x100fe20000011600 */
[----:B------:R-:W-:Y:S01]  /*05c0*/  IMAD.MOV.U32 R16, RZ, RZ, R0 ;  /* 0x000000ffff107224 */ /* 0x000fe200078e0000 */
[----:B------:R-:W-:Y:S02]  /*05d0*/  LOP3.LUT R14, R14, 0xff, RZ, 0xc0, !PT ;  /* 0x000000ff0e0e7812 */ /* 0x000fe400078ec0ff */
[----:B------:R-:W-:Y:S02]  /*05e0*/  LOP3.LUT R20, R3, 0xff, RZ, 0xc0, !PT ;  /* 0x000000ff03147812 */ /* 0x000fe400078ec0ff */
[----:B------:R-:W-:-:S03]  /*05f0*/  IADD3 R19, PT, PT, R14, -0x1, RZ ;  /* 0xffffffff0e137810 */ /* 0x000fc60007ffe0ff */
[----:B------:R-:W-:Y:S01]  /*0600*/  VIADD R18, R20, 0xffffffff ;  /* 0xffffffff14127836 */ /* 0x000fe20000000000 */
[----:B------:R-:W-:-:S04]  /*0610*/  ISETP.GT.U32.AND P0, PT, R19, 0xfd, PT ;  /* 0x000000fd1300780c */ /* 0x000fc80003f04070 */
[----:B------:R-:W-:-:S13]  /*0620*/  ISETP.GT.U32.OR P0, PT, R18, 0xfd, P0 ;  /* 0x000000fd1200780c */ /* 0x000fda0000704470 */
[----:B------:R-:W-:Y:S01]  /*0630*/  @!P0 IMAD.MOV.U32 R15, RZ, RZ, RZ ;  /* 0x000000ffff0f8224 */ /* 0x000fe200078e00ff */
[----:B------:R-:W-:Y:S06]  /*0640*/  @!P0 BRA `(.L_x_447) ;  /* 0x0000000000608947 */ /* 0x000fec0003800000 */
[----:B------:R-:W-:Y:S02]  /*0650*/  FSETP.GTU.FTZ.AND P0, PT, |R0|, +INF , PT ;  /* 0x7f8000000000780b */ /* 0x000fe40003f1c200 */
[----:B------:R-:W-:Y:S02]  /*0660*/  FSETP.GTU.FTZ.AND P1, PT, |R17|, +INF , PT ;  /* 0x7f8000001100780b */ /* 0x000fe40003f3c200 */
[----:B------:R-:W-:Y:S02]  /*0670*/  MOV R3, R17 ;  /* 0x0000001100037202 */ /* 0x000fe40000000f00 */
        /* <DEDUP_REMOVED lines=21> */
.L_x_447:
        /* <DEDUP_REMOVED lines=30> */
[C---:B------:R-:W-:Y:S02]  /*09b0*/  IADD3 R16, PT, PT, R17.reuse, 0x20, RZ ;  /* 0x0000002011107810 */ /* 0x040fe40007ffe0ff */
[----:B------:R-:W-:Y:S02]  /*09c0*/  ISETP.NE.AND P2, PT, R17, RZ, PT ;  /* 0x000000ff1100720c */ /* 0x000fe40003f45270 */
[----:B------:R-:W-:Y:S01]  /*09d0*/  LOP3.LUT R15, R14, 0x7fffff, RZ, 0xc0, !PT ;  /* 0x007fffff0e0f7812 */ /* 0x000fe200078ec0ff */
[CCC-:B------:R-:W-:Y:S01]  /*09e0*/  FFMA.RP R14, R3.reuse, R19.reuse, R20.reuse ;  /* 0x00000013030e7223 */ /* 0x1c0fe20000008014 */
[----:B------:R-:W-:Y:S01]  /*09f0*/  FFMA.RM R3, R3, R19, R20 ;  /* 0x0000001303037223 */ /* 0x000fe20000004014 */
        /* <DEDUP_REMOVED lines=16> */
.L_x_454:
[----:B------:R-:W-:-:S04]  /*0b00*/  LOP3.LUT R0, R0, 0x80000000, RZ, 0xc0, !PT ;  /* 0x8000000000007812 */ /* 0x000fc800078ec0ff */
[----:B------:R-:W-:Y:S01]  /*0b10*/  LOP3.LUT R0, R0, 0x7f800000, RZ, 0xfc, !PT ;  /* 0x7f80000000007812 */ /* 0x000fe200078efcff */
[----:B------:R-:W-:Y:S06]  /*0b20*/  BRA `(.L_x_455) ;  /* 0x0000000000047947 */ /* 0x000fec0003800000 */
.L_x_453:
[----:B------:R-:W-:-:S07]  /*0b30*/  LEA R0, R15, R0, 0x17 ;  /* 0x000000000f007211 */ /* 0x000fce00078eb8ff */
.L_x_455:
[----:B------:R-:W-:Y:S05]  /*0b40*/  BSYNC.RECONVERGENT B2 ;  /* 0x0000000000027941 */ /* 0x000fea0003800200 */
.L_x_452:
[----:B------:R-:W-:Y:S05]  /*0b50*/  BRA `(.L_x_456) ;  /* 0x0000000000207947 */ /* 0x000fea0003800000 */
.L_x_451:
[----:B------:R-:W-:-:S04]  /*0b60*/  LOP3.LUT R0, R17, 0x80000000, R16, 0x48, !PT ;  /* 0x8000000011007812 */ /* 0x000fc800078e4810 */
[----:B------:R-:W-:Y:S01]  /*0b70*/  LOP3.LUT R0, R0, 0x7f800000, RZ, 0xfc, !PT ;  /* 0x7f80000000007812 */ /* 0x000fe200078efcff */
[----:B------:R-:W-:Y:S06]  /*0b80*/  BRA `(.L_x_456) ;  /* 0x0000000000147947 */ /* 0x000fec0003800000 */
.L_x_450:
[----:B------:R-:W-:Y:S01]  /*0b90*/  LOP3.LUT R0, R17, 0x80000000, R16, 0x48, !PT ;  /* 0x8000000011007812 */ /* 0x000fe200078e4810 */
[----:B------:R-:W-:Y:S06]  /*0ba0*/  BRA `(.L_x_456) ;  /* 0x00000000000c7947 */ /* 0x000fec0003800000 */
.L_x_449:
[----:B------:R-:W0:Y:S01]  /*0bb0*/  MUFU.RSQ R0, -QNAN ;  /* 0xffc0000000007908 */ /* 0x000e220000001400 */
[----:B------:R-:W-:Y:S05]  /*0bc0*/  BRA `(.L_x_456) ;  /* 0x0000000000047947 */ /* 0x000fea0003800000 */
.L_x_448:
[----:B------:R-:W-:-:S07]  /*0bd0*/  FADD.FTZ R0, R0, R3 ;  /* 0x0000000300007221 */ /* 0x000fce0000010000 */
.L_x_456:
[----:B------:R-:W-:Y:S05]  /*0be0*/  BSYNC.RECONVERGENT B1 ;  /* 0x0000000000017941 */ /* 0x000fea0003800200 */
.L_x_446:
[----:B------:R-:W-:-:S04]  /*0bf0*/  IMAD.MOV.U32 R3, RZ, RZ, 0x0 ;  /* 0x00000000ff037424 */ /* 0x000fc800078e00ff */
[----:B0-----:R-:W-:Y:S05]  /*0c00*/  RET.REL.NODEC R2 `(AdaGrad) ;  /* 0xfffffff002fc7950 */ /* 0x001fea0003c3ffff */
.L_x_457:
        /* <DEDUP_REMOVED lines=15> */
.L_x_563:


//--------------------- .text.NearestNeighborNHWCBack --------------------------
	.section	.text.NearestNeighborNHWCBack,"ax",@progbits
	.align	128
        .global         NearestNeighborNHWCBack
        .type           NearestNeighborNHWCBack,@function
        .size           NearestNeighborNHWCBack,(.L_x_615 - NearestNeighborNHWCBack)
        .other          NearestNeighborNHWCBack,@"STO_CUDA_ENTRY STV_DEFAULT"
NearestNeighborNHWCBack:
.text.NearestNeighborNHWCBack:
        /* <DEDUP_REMOVED lines=13> */
[----:B------:R-:W0:Y:S01]  /*00d0*/  LDCU.64 UR6, c[0x0][0x358] ;  /* 0x00006b00ff0677ac */ /* 0x000e220008000a00 */
[----:B-1----:R-:W-:-:S02]  /*00e0*/  UISETP.NE.AND UP0, UPT, UR8, URZ, UPT ;  /* 0x000000ff0800728c */ /* 0x002fc4000bf05270 */
[----:B--2---:R-:W-:Y:S01]  /*00f0*/  UIADD3 UR4, UPT, UPT, UR4, -0x1, URZ ;  /* 0xffffffff04047890 */ /* 0x004fe2000fffe0ff */
[----:B0-----:R-:W-:Y:S02]  /*0100*/  VIADD R0, R5, 0xffffffff ;  /* 0xffffffff05007836 */ /* 0x001fe40000000000 */
[----:B----4-:R-:W-:-:S03]  /*0110*/  IMAD R8, R8, UR5, RZ ;  /* 0x0000000508087c24 */ /* 0x010fc6000f8e02ff */
[----:B------:R-:W-:Y:S02]  /*0120*/  I2FP.F32.S32 R6, UR4 ;  /* 0x0000000400067c45 */ /* 0x000fe40008201400 */
[----:B------:R-:W-:Y:S01]  /*0130*/  I2FP.F32.S32 R0, R0 ;  /* 0x0000000000007245 */ /* 0x000fe20000201400 */
[----:B---3--:R-:W-:-:S04]  /*0140*/  IMAD R3, R3, R2, RZ ;  /* 0x0000000203037224 */ /* 0x008fc800078e02ff */
[----:B------:R-:W-:Y:S01]  /*0150*/  IMAD R3, R3, R4, RZ ;  /* 0x0000000403037224 */ /* 0x000fe200078e02ff */
[----:B------:R-:W-:Y:S06]  /*0160*/  BRA.U !UP0, `(.L_x_458) ;  /* 0x0000000508d47547 */ /* 0x000fec000b800000 */
[----:B------:R-:W-:Y:S01]  /*0170*/  IABS R9, R4 ;  /* 0x0000000400097213 */ /* 0x000fe20000000000 */
[----:B------:R-:W0:Y:S01]  /*0180*/  LDC R12, c[0x0][0x398] ;  /* 0x0000e600ff0c7b82 */ /* 0x000e220000000800 */
[----:B------:R-:W-:Y:S01]  /*0190*/  ISETP.NE.AND P0, PT, R2, RZ, PT ;  /* 0x000000ff0200720c */ /* 0x000fe20003f05270 */
[----:B------:R-:W1:Y:S01]  /*01a0*/  LDCU UR5, c[0x0][0x384] ;  /* 0x00007080ff0577ac */ /* 0x000e620008000800 */
[----:B------:R-:W2:Y:S01]  /*01b0*/  I2F.RP R15, R9 ;  /* 0x00000009000f7306 */ /* 0x000ea20000209400 */
[----:B------:R-:W-:Y:S01]  /*01c0*/  LOP3.LUT R2, RZ, R2, RZ, 0x33, !PT ;  /* 0x00000002ff027212 */ /* 0x000fe200078e33ff */
[----:B------:R-:W3:Y:S03]  /*01d0*/  LDCU UR4, c[0x0][0x3a8] ;  /* 0x00007500ff0477ac */ /* 0x000ee60008000800 */
[----:B------:R-:W4:Y:S01]  /*01e0*/  LDC R13, c[0x0][0x394] ;  /* 0x0000e500ff0d7b82 */ /* 0x000f220000000800 */
[----:B------:R-:W0:Y:S01]  /*01f0*/  LDCU.64 UR10, c[0x0][0x3a0] ;  /* 0x00007400ff0a77ac */ /* 0x000e220008000a00 */
[----:B------:R-:W0:Y:S06]  /*0200*/  LDCU.64 UR8, c[0x0][0x388] ;  /* 0x00007100ff0877ac */ /* 0x000e2c0008000a00 */
[----:B------:R-:W0:Y:S01]  /*0210*/  LDC R14, c[0x0][0x390] ;  /* 0x0000e400ff0e7b82 */ /* 0x000e220000000800 */
[----:B--2---:R-:W2:Y:S07]  /*0220*/  MUFU.RCP R15, R15 ;  /* 0x0000000f000f7308 */ /* 0x004eae0000001000 */
[----:B------:R-:W0:Y:S01]  /*0230*/  LDC.64 R4, c[0x0][0x3b0] ;  /* 0x0000ec00ff047b82 */ /* 0x000e220000000a00 */
[----:B--2---:R-:W-:-:S04]  /*0240*/  VIADD R10, R15, 0xffffffe ;  /* 0x0ffffffe0f0a7836 */ /* 0x004fc80000000000 */
[----:B------:R2:W5:Y:S02]  /*0250*/  F2I.FTZ.U32.TRUNC.NTZ R11, R10 ;  /* 0x0000000a000b7305 */ /* 0x000564000021f000 */
[----:B--2---:R-:W-:Y:S02]  /*0260*/  HFMA2 R10, -RZ, RZ, 0, 0 ;  /* 0x00000000ff0a7431 */ /* 0x004fe400000001ff */
[----:B-----5:R-:W-:-:S04]  /*0270*/  IMAD.MOV R16, RZ, RZ, -R11 ;  /* 0x000000ffff107224 */ /* 0x020fc800078e0a0b */
[----:B------:R-:W-:-:S04]  /*0280*/  IMAD R15, R16, R9, RZ ;  /* 0x00000009100f7224 */ /* 0x000fc800078e02ff */
[----:B-1-34-:R-:W-:-:S07]  /*0290*/  IMAD.HI.U32 R15, R11, R15, R10 ;  /* 0x0000000f0b0f7227 */ /* 0x01afce00078e000a */
.L_x_459:
[----:B01----:R-:W-:-:S05]  /*02a0*/  IMAD.WIDE R10, R7, 0x4, R4 ;  /* 0x00000004070a7825 */ /* 0x003fca00078e0204 */
[----:B------:R0:W2:Y:S01]  /*02b0*/  LDG.E R16, desc[UR6][R10.64] ;  /* 0x000000060a107981 */ /* 0x0000a2000c1e1900 */
[----:B------:R-:W-:Y:S01]  /*02c0*/  IABS R17, R13 ;  /* 0x0000000d00117213 */ /* 0x000fe20000000000 */
[----:B------:R-:W-:Y:S01]  /*02d0*/  IMAD.MOV.U32 R22, RZ, RZ, 0x3f000000 ;  /* 0x3f000000ff167424 */ /* 0x000fe200078e00ff */
[----:B------:R-:W-:Y:S02]  /*02e0*/  IABS R20, R7 ;  /* 0x0000000700147213 */ /* 0x000fe40000000000 */
[----:B------:R-:W1:Y:S01]  /*02f0*/  I2F.RP R19, R17 ;  /* 0x0000001100137306 */ /* 0x000e620000209400 */
[----:B------:R-:W-:Y:S02]  /*0300*/  IABS R23, R12 ;  /* 0x0000000c00177213 */ /* 0x000fe40000000000 */
[----:B------:R-:W-:Y:S01]  /*0310*/  IMAD.HI.U32 R18, R15, R20, RZ ;  /* 0x000000140f127227 */ /* 0x000fe200078e00ff */
[----:B0-----:R-:W-:-:S03]  /*0320*/  LOP3.LUT R10, R7, R12, RZ, 0x3c, !PT ;  /* 0x0000000c070a7212 */ /* 0x001fc600078e3cff */
[----:B------:R-:W-:Y:S01]  /*0330*/  IMAD.MOV R21, RZ, RZ, -R18 ;  /* 0x000000ffff157224 */ /* 0x000fe200078e0a12 */
[----:B------:R-:W-:-:S03]  /*0340*/  ISETP.GE.AND P2, PT, R10, RZ, PT ;  /* 0x000000ff0a00720c */ /* 0x000fc60003f46270 */
[----:B------:R-:W-:Y:S01]  /*0350*/  IMAD R20, R23, R21, R20 ;  /* 0x0000001517147224 */ /* 0x000fe200078e0214 */
[----:B------:R-:W-:Y:S01]  /*0360*/  IABS R21, R14 ;  /* 0x0000000e00157213 */ /* 0x000fe20000000000 */
[----:B-1----:R-:W0:Y:S03]  /*0370*/  MUFU.RCP R19, R19 ;  /* 0x0000001300137308 */ /* 0x002e260000001000 */
[----:B------:R-:W-:-:S13]  /*0380*/  ISETP.GT.U32.AND P3, PT, R9, R20, PT ;  /* 0x000000140900720c */ /* 0x000fda0003f64070 */
[----:B------:R-:W-:Y:S01]  /*0390*/  @!P3 IMAD.IADD R20, R20, 0x1, -R23 ;  /* 0x000000011414b824 */ /* 0x000fe200078e0a17 */
[----:B------:R-:W-:Y:S01]  /*03a0*/  @!P3 IADD3 R18, PT, PT, R18, 0x1, RZ ;  /* 0x000000011212b810 */ /* 0x000fe20007ffe0ff */
[----:B0-----:R-:W-:Y:S01]  /*03b0*/  VIADD R11, R19, 0xffffffe ;  /* 0x0ffffffe130b7836 */ /* 0x001fe20000000000 */
[----:B------:R-:W-:Y:S02]  /*03c0*/  ISETP.NE.AND P3, PT, R12, RZ, PT ;  /* 0x000000ff0c00720c */ /* 0x000fe40003f65270 */
[----:B------:R-:W-:-:S03]  /*03d0*/  ISETP.GE.U32.AND P1, PT, R20, R9, PT ;  /* 0x000000091400720c */ /* 0x000fc60003f26070 */
[----:B------:R-:W0:Y:S10]  /*03e0*/  F2I.FTZ.U32.TRUNC.NTZ R11, R11 ;  /* 0x0000000b000b7305 */ /* 0x000e34000021f000 */
[----:B------:R-:W-:-:S04]  /*03f0*/  @P1 VIADD R18, R18, 0x1 ;  /* 0x0000000112121836 */ /* 0x000fc80000000000 */
[----:B------:R-:W-:Y:S01]  /*0400*/  @!P2 IMAD.MOV R18, RZ, RZ, -R18 ;  /* 0x000000ffff12a224 */ /* 0x000fe200078e0a12 */
[----:B------:R-:W-:Y:S01]  /*0410*/  @!P3 LOP3.LUT R18, RZ, R12, RZ, 0x33, !PT ;  /* 0x0000000cff12b212 */ /* 0x000fe200078e33ff */
[----:B0-----:R-:W-:-:S03]  /*0420*/  IMAD.MOV R10, RZ, RZ, -R11 ;  /* 0x000000ffff0a7224 */ /* 0x001fc600078e0a0b */
[----:B------:R-:W-:Y:S01]  /*0430*/  IABS R20, R18 ;  /* 0x0000001200147213 */ /* 0x000fe20000000000 */
[----:B------:R-:W-:Y:S01]  /*0440*/  IMAD R19, R10, R17, RZ ;  /* 0x000000110a137224 */ /* 0x000fe200078e02ff */
[----:B------:R-:W-:-:S05]  /*0450*/  MOV R10, RZ ;  /* 0x000000ff000a7202 */ /* 0x000fca0000000f00 */
[----:B------:R-:W-:-:S04]  /*0460*/  IMAD.HI.U32 R10, R11, R19, R10 ;  /* 0x000000130b0a7227 */ /* 0x000fc800078e000a */
[----:B------:R-:W-:Y:S02]  /*0470*/  IMAD.MOV.U32 R19, RZ, RZ, R21 ;  /* 0x000000ffff137224 */ /* 0x000fe400078e0015 */
[----:B------:R-:W-:Y:S02]  /*0480*/  IMAD.HI.U32 R10, R10, R20, RZ ;  /* 0x000000140a0a7227 */ /* 0x000fe400078e00ff */
[----:B------:R-:W0:Y:S02]  /*0490*/  I2F.RP R21, R19 ;  /* 0x0000001300157306 */ /* 0x000e240000209400 */
[----:B------:R-:W-:-:S04]  /*04a0*/  IMAD.MOV R11, RZ, RZ, -R10 ;  /* 0x000000ffff0b7224 */ /* 0x000fc800078e0a0a */
[----:B------:R-:W-:-:S05]  /*04b0*/  IMAD R20, R17, R11, R20 ;  /* 0x0000000b11147224 */ /* 0x000fca00078e0214 */
[----:B------:R-:W-:Y:S01]  /*04c0*/  ISETP.GT.U32.AND P3, PT, R17, R20, PT ;  /* 0x000000141100720c */ /* 0x000fe20003f64070 */
[----:B0-----:R-:W0:-:S12]  /*04d0*/  MUFU.RCP R21, R21 ;  /* 0x0000001500157308 */ /* 0x001e180000001000 */
[----:B------:R-:W-:Y:S02]  /*04e0*/  @!P3 IMAD.IADD R20, R20, 0x1, -R17 ;  /* 0x000000011414b824 */ /* 0x000fe400078e0a11 */
[----:B------:R-:W-:Y:S01]  /*04f0*/  @!P3 VIADD R10, R10, 0x1 ;  /* 0x000000010a0ab836 */ /* 0x000fe20000000000 */
[----:B------:R-:W-:Y:S02]  /*0500*/  ISETP.NE.AND P3, PT, R13, RZ, PT ;  /* 0x000000ff0d00720c */ /* 0x000fe40003f65270 */
[----:B------:R-:W-:Y:S02]  /*0510*/  ISETP.GE.U32.AND P1, PT, R20, R17, PT ;  /* 0x000000111400720c */ /* 0x000fe40003f26070 */
[----:B------:R-:W-:Y:S02]  /*0520*/  LOP3.LUT R17, R18, R13, RZ, 0x3c, !PT ;  /* 0x0000000d12117212 */ /* 0x000fe400078e3cff */
[----:B0-----:R-:W-:Y:S02]  /*0530*/  IADD3 R11, PT, PT, R21, 0xffffffe, RZ ;  /* 0x0ffffffe150b7810 */ /* 0x001fe40007ffe0ff */
[----:B------:R-:W-:-:S04]  /*0540*/  ISETP.GE.AND P2, PT, R17, RZ, PT ;  /* 0x000000ff1100720c */ /* 0x000fc80003f46270 */
[----:B------:R-:W0:Y:S03]  /*0550*/  F2I.FTZ.U32.TRUNC.NTZ R11, R11 ;  /* 0x0000000b000b7305 */ /* 0x000e26000021f000 */
[----:B------:R-:W-:-:S04]  /*0560*/  @P1 VIADD R10, R10, 0x1 ;  /* 0x000000010a0a1836 */ /* 0x000fc80000000000 */
[----:B------:R-:W-:-:S04]  /*0570*/  IMAD.MOV.U32 R17, RZ, RZ, R10 ;  /* 0x000000ffff117224 */ /* 0x000fc800078e000a */
[----:B------:R-:W-:Y:S01]  /*0580*/  @!P2 IMAD.MOV R17, RZ, RZ, -R17 ;  /* 0x000000ffff11a224 */ /* 0x000fe200078e0a11 */
[----:B------:R-:W-:Y:S02]  /*0590*/  @!P3 LOP3.LUT R17, RZ, R13, RZ, 0x33, !PT ;  /* 0x0000000dff11b212 */ /* 0x000fe400078e33ff */
[----:B0-----:R-:W-:Y:S02]  /*05a0*/  IADD3 R10, PT, PT, RZ, -R11, RZ ;  /* 0x8000000bff0a7210 */ /* 0x001fe40007ffe0ff */
[----:B------:R-:W-:-:S03]  /*05b0*/  IABS R20, R17 ;  /* 0x0000001100147213 */ /* 0x000fc60000000000 */
[----:B------:R-:W-:Y:S02]  /*05c0*/  IMAD R21, R10, R19, RZ ;  /* 0x000000130a157224 */ /* 0x000fe400078e02ff */
[----:B------:R-:W-:-:S04]  /*05d0*/  IMAD.MOV.U32 R10, RZ, RZ, RZ ;  /* 0x000000ffff0a7224 */ /* 0x000fc800078e00ff */
[----:B------:R-:W-:-:S06]  /*05e0*/  IMAD.HI.U32 R10, R11, R21, R10 ;  /* 0x000000150b0a7227 */ /* 0x000fcc00078e000a */
[----:B------:R-:W-:-:S04]  /*05f0*/  IMAD.HI.U32 R10, R10, R20, RZ ;  /* 0x000000140a0a7227 */ /* 0x000fc800078e00ff */
[----:B------:R-:W-:-:S04]  /*0600*/  IMAD.MOV R11, RZ, RZ, -R10 ;  /* 0x000000ffff0b7224 */ /* 0x000fc800078e0a0a */
[----:B------:R-:W-:Y:S01]  /*0610*/  IMAD R20, R19, R11, R20 ;  /* 0x0000000b13147224 */ /* 0x000fe200078e0214 */
[----:B------:R-:W-:-:S04]  /*0620*/  LOP3.LUT R11, R17, R14, RZ, 0x3c, !PT ;  /* 0x0000000e110b7212 */ /* 0x000fc800078e3cff */
[----:B------:R-:W-:Y:S02]  /*0630*/  ISETP.GT.U32.AND P2, PT, R19, R20, PT ;  /* 0x000000141300720c */ /* 0x000fe40003f44070 */
[----:B------:R-:W-:Y:S02]  /*0640*/  ISETP.GE.AND P3, PT, R11, RZ, PT ;  /* 0x000000ff0b00720c */ /* 0x000fe40003f66270 */
[----:B------:R-:W-:-:S05]  /*0650*/  IADD3 R11, PT, PT, -R17, RZ, RZ ;  /* 0x000000ff110b7210 */ /* 0x000fca0007ffe1ff */
[----:B------:R-:W-:Y:S01]  /*0660*/  IMAD R11, R13, R11, R18 ;  /* 0x0000000b0d0b7224 */ /* 0x000fe200078e0212 */
[----:B------:R-:W-:-:S03]  /*0670*/  IADD3 R18, PT, PT, -R18, RZ, RZ ;  /* 0x000000ff12127210 */ /* 0x000fc60007ffe1ff */
[----:B------:R-:W-:Y:S01]  /*0680*/  @!P2 IADD3 R20, PT, PT, R20, -R19, RZ ;  /* 0x800000131414a210 */ /* 0x000fe20007ffe0ff */
[----:B------:R-:W-:Y:S01]  /*0690*/  @!P2 VIADD R10, R10, 0x1 ;  /* 0x000000010a0aa836 */ /* 0x000fe20000000000 */
[----:B------:R-:W-:Y:S01]  /*06a0*/  I2FP.F32.S32 R11, R11 ;  /* 0x0000000b000b7245 */ /* 0x000fe20000201400 */
[----:B------:R-:W-:Y:S01]  /*06b0*/  IMAD R18, R12, R18, R7 ;  /* 0x000000120c127224 */ /* 0x000fe200078e0207 */
[----:B------:R-:W-:-:S03]  /*06c0*/  ISETP.GE.U32.AND P1, PT, R20, R19, PT ;  /* 0x000000131400720c */ /* 0x000fc60003f26070 */
[----:B------:R-:W-:-:S05]  /*06d0*/  FMUL R11, R11, UR4 ;  /* 0x000000040b0b7c20 */ /* 0x000fca0008400000 */
[----:B------:R-:W-:-:S05]  /*06e0*/  LOP3.LUT R20, R22, 0x80000000, R11, 0xb8, !PT ;  /* 0x8000000016147812 */ /* 0x000fca00078eb80b */
[----:B------:R-:W-:-:S04]  /*06f0*/  @P1 VIADD R10, R10, 0x1 ;  /* 0x000000010a0a1836 */ /* 0x000fc80000000000 */
[----:B------:R-:W-:-:S05]  /*0700*/  @!P3 IMAD.MOV R10, RZ, RZ, -R10 ;  /* 0x000000ffff0ab224 */ /* 0x000fca00078e0a0a */
[----:B------:R-:W-:-:S05]  /*0710*/  SEL R10, R2, R10, !P0 ;  /* 0x0000000a020a7207 */ /* 0x000fca0004000000 */
[----:B------:R-:W-:Y:S02]  /*0720*/  IMAD.MOV R19, RZ, RZ, -R10 ;  /* 0x000000ffff137224 */ /* 0x000fe400078e0a0a */
[----:B------:R-:W-:Y:S02]  /*0730*/  IMAD R10, R3, R10, RZ ;  /* 0x0000000a030a7224 */ /* 0x000fe400078e02ff */
[----:B------:R-:W-:Y:S02]  /*0740*/  IMAD R17, R14, R19, R17 ;  /* 0x000000130e117224 */ /* 0x000fe400078e0211 */
[----:B------:R-:W-:-:S03]  /*0750*/  FADD.RZ R19, R11, R20 ;  /* 0x000000140b137221 */ /* 0x000fc6000000c000 */
[----:B------:R-:W-:-:S03]  /*0760*/  I2FP.F32.S32 R17, R17 ;  /* 0x0000001100117245 */ /* 0x000fc60000201400 */
[----:B------:R-:W0:Y:S02]  /*0770*/  FRND.TRUNC R19, R19 ;  /* 0x0000001300137307 */ /* 0x000e24000020d000 */
[----:B------:R-:W-:-:S05]  /*0780*/  FMUL R17, R17, UR11 ;  /* 0x0000000b11117c20 */ /* 0x000fca0008400000 */
[----:B------:R-:W-:-:S05]  /*0790*/  LOP3.LUT R20, R22, 0x80000000, R17, 0xb8, !PT ;  /* 0x8000000016147812 */ /* 0x000fca00078eb811 */
[----:B------:R-:W-:Y:S01]  /*07a0*/  FADD.RZ R20, R17, R20 ;  /* 0x0000001411147221 */ /* 0x000fe2000000c000 */
[----:B0-----:R-:W-:-:S03]  /*07b0*/  FMNMX R21, R6, R19, PT ;  /* 0x0000001306157209 */ /* 0x001fc60003800000 */
[----:B------:R-:W0:Y:S08]  /*07c0*/  FRND.TRUNC R11, R20 ;  /* 0x00000014000b7307 */ /* 0x000e30000020d000 */
[----:B------:R-:W-:Y:S01]  /*07d0*/  F2I.TRUNC.NTZ R22, R21 ;  /* 0x0000001500167305 */ /* 0x000fe2000020f100 */
[----:B0-----:R-:W-:-:S07]  /*07e0*/  FMNMX R17, R0, R11, PT ;  /* 0x0000000b00117209 */ /* 0x001fce0003800000 */
[----:B------:R-:W0:Y:S02]  /*07f0*/  F2I.TRUNC.NTZ R17, R17 ;  /* 0x0000001100117305 */ /* 0x000e24000020f100 */
[----:B0-----:R-:W-:-:S04]  /*0800*/  IMAD R11, R17, UR10, R22 ;  /* 0x0000000a110b7c24 */ /* 0x001fc8000f8e0216 */
[----:B------:R-:W-:-:S05]  /*0810*/  IMAD R11, R11, R12, R18 ;  /* 0x0000000c0b0b7224 */ /* 0x000fca00078e0212 */
[----:B------:R-:W-:Y:S02]  /*0820*/  SHF.R.S32.HI R19, RZ, 0x1f, R11 ;  /* 0x0000001fff137819 */ /* 0x000fe4000001140b */
[----:B------:R-:W-:Y:S01]  /*0830*/  IADD3 R11, P1, PT, R10, R11, RZ ;  /* 0x0000000b0a0b7210 */ /* 0x000fe20007f3e0ff */
[----:B------:R-:W-:-:S03]  /*0840*/  IMAD.IADD R7, R8, 0x1, R7 ;  /* 0x0000000108077824 */ /* 0x000fc600078e0207 */
[----:B------:R-:W-:Y:S02]  /*0850*/  LEA.HI.X.SX32 R18, R10, R19, 0x1, P1 ;  /* 0x000000130a127211 */ /* 0x000fe400008f0eff */
[----:B------:R-:W-:-:S04]  /*0860*/  LEA R10, P1, R11, UR8, 0x2 ;  /* 0x000000080b0a7c11 */ /* 0x000fc8000f8210ff */
[----:B------:R-:W-:Y:S02]  /*0870*/  LEA.HI.X R11, R11, UR9, R18, 0x2, P1 ;  /* 0x000000090b0b7c11 */ /* 0x000fe400088f1412 */
[----:B------:R-:W-:-:S03]  /*0880*/  ISETP.GE.AND P1, PT, R7, UR5, PT ;  /* 0x0000000507007c0c */ /* 0x000fc6000bf26270 */
[----:B--2---:R1:W-:Y:S10]  /*0890*/  REDG.E.ADD.F32.FTZ.RN.STRONG.GPU desc[UR6][R10.64], R16 ;  /* 0x000000100a0079a6 */ /* 0x0043f4000c12f306 */
[----:B------:R-:W-:Y:S05]  /*08a0*/  @!P1 BRA `(.L_x_459) ;  /* 0xfffffff8007c9947 */ /* 0x000fea000383ffff */
[----:B------:R-:W-:Y:S05]  /*08b0*/  EXIT ;  /* 0x000000000000794d */ /* 0x000fea0003800000 */
.L_x_458:
        /* <DEDUP_REMOVED lines=15> */
[----:B--2---:R-:W-:Y:S01]  /*09b0*/  IMAD.MOV.U32 R10, RZ, RZ, RZ ;  /* 0x000000ffff0a7224 */ /* 0x004fe200078e00ff */
[----:B-----5:R-:W-:-:S05]  /*09c0*/  IADD3 R16, PT, PT, RZ, -R11, RZ ;  /* 0x8000000bff107210 */ /* 0x020fca0007ffe0ff */
[----:B------:R-:W-:-:S04]  /*09d0*/  IMAD R15, R16, R9, RZ ;  /* 0x00000009100f7224 */ /* 0x000fc800078e02ff */
[----:B-1-34-:R-:W-:-:S07]  /*09e0*/  IMAD.HI.U32 R15, R11, R15, R10 ;  /* 0x0000000f0b0f7227 */ /* 0x01afce00078e000a */
.L_x_460:
[----:B01----:R-:W-:-:S05]  /*09f0*/  IMAD.WIDE R10, R7, 0x4, R4 ;  /* 0x00000004070a7825 */ /* 0x003fca00078e0204 */
[----:B------:R0:W2:Y:S01]  /*0a00*/  LDG.E R16, desc[UR6][R10.64] ;  /* 0x000000060a107981 */ /* 0x0000a2000c1e1900 */
[----:B------:R-:W-:Y:S02]  /*0a10*/  IABS R17, R13 ;  /* 0x0000000d00117213 */ /* 0x000fe40000000000 */
        /* <DEDUP_REMOVED lines=8> */
[----:B-1----:R-:W0:Y:S04]  /*0aa0*/  MUFU.RCP R22, R22 ;  /* 0x0000001600167308 */ /* 0x002e280000001000 */
[----:B------:R-:W-:-:S13]  /*0ab0*/  ISETP.GT.U32.AND P3, PT, R9, R20, PT ;  /* 0x000000140900720c */ /* 0x000fda0003f64070 */
[----:B------:R-:W-:Y:S01]  /*0ac0*/  @!P3 IADD3 R20, PT, PT, R20, -R21, RZ ;  /* 0x800000151414b210 */ /* 0x000fe20007ffe0ff */
[----:B------:R-:W-:Y:S01]  /*0ad0*/  @!P3 VIADD R18, R18, 0x1 ;  /* 0x000000011212b836 */ /* 0x000fe20000000000 */
[----:B------:R-:W-:Y:S01]  /*0ae0*/  ISETP.NE.AND P3, PT, R12, RZ, PT ;  /* 0x000000ff0c00720c */ /* 0x000fe20003f65270 */
[----:B0-----:R-:W-:Y:S01]  /*0af0*/  VIADD R11, R22, 0xffffffe ;  /* 0x0ffffffe160b7836 */ /* 0x001fe20000000000 */
[----:B------:R-:W-:Y:S02]  /*0b00*/  ISETP.GE.U32.AND P2, PT, R20, R9, PT ;  /* 0x000000091400720c */ /* 0x000fe40003f46070 */
[----:B------:R-:W-:-:S03]  /*0b10*/  IABS R21, R14 ;  /* 0x0000000e00157213 */ /* 0x000fc60000000000 */
[----:B------:R-:W0:Y:S08]  /*0b20*/  F2I.FTZ.U32.TRUNC.NTZ R11, R11 ;  /* 0x0000000b000b7305 */ /* 0x000e30000021f000 */
[----:B------:R-:W-:-:S05]  /*0b30*/  @P2 IADD3 R18, PT, PT, R18, 0x1, RZ ;  /* 0x0000000112122810 */ /* 0x000fca0007ffe0ff */
        /* <DEDUP_REMOVED lines=14> */
[-C--:B------:R-:W-:Y:S01]  /*0c20*/  @!P3 IADD3 R20, PT, PT, R20, -R17.reuse, RZ ;  /* 0x800000111414b210 */ /* 0x080fe20007ffe0ff */
[----:B------:R-:W-:Y:S01]  /*0c30*/  @!P3 VIADD R10, R10, 0x1 ;  /* 0x000000010a0ab836 */ /* 0x000fe20000000000 */
[----:B------:R-:W-:Y:S02]  /*0c40*/  ISETP.NE.AND P3, PT, R13, RZ, PT ;  /* 0x000000ff0d00720c */ /* 0x000fe40003f65270 */
[----:B------:R-:W-:Y:S02]  /*0c50*/  ISETP.GE.U32.AND P2, PT, R20, R17, PT ;  /* 0x000000111400720c */ /* 0x000fe40003f46070 */
[----:B------:R-:W-:Y:S01]  /*0c60*/  LOP3.LUT R17, R18, R13, RZ, 0x3c, !PT ;  /* 0x0000000d12117212 */ /* 0x000fe200078e3cff */
[----:B0-----:R-:W-:-:S03]  /*0c70*/  VIADD R11, R21, 0xffffffe ;  /* 0x0ffffffe150b7836 */ /* 0x001fc60000000000 */
[----:B------:R-:W-:-:S03]  /*0c80*/  ISETP.GE.AND P1, PT, R17, RZ, PT ;  /* 0x000000ff1100720c */ /* 0x000fc60003f26270 */
[----:B------:R-:W0:Y:S04]  /*0c90*/  F2I.FTZ.U32.TRUNC.NTZ R11, R11 ;  /* 0x0000000b000b7305 */ /* 0x000e28000021f000 */
[----:B------:R-:W-:-:S05]  /*0ca0*/  @P2 IADD3 R10, PT, PT, R10, 0x1, RZ ;  /* 0x000000010a0a2810 */ /* 0x000fca0007ffe0ff */
[----:B------:R-:W-:-:S05]  /*0cb0*/  IMAD.MOV.U32 R17, RZ, RZ, R10 ;  /* 0x000000ffff117224 */ /* 0x000fca00078e000a */
[----:B------:R-:W-:Y:S01]  /*0cc0*/  @!P1 IADD3 R17, PT, PT, -R17, RZ, RZ ;  /* 0x000000ff11119210 */ /* 0x000fe20007ffe1ff */
[----:B0-----:R-:W-:Y:S01]  /*0cd0*/  IMAD.MOV R10, RZ, RZ, -R11 ;  /* 0x000000ffff0a7224 */ /* 0x001fe200078e0a0b */
        /* <DEDUP_REMOVED lines=10> */
[----:B------:R-:W-:Y:S01]  /*0d80*/  ISETP.GE.AND P3, PT, R11, RZ, PT ;  /* 0x000000ff0b00720c */ /* 0x000fe20003f66270 */
[----:B------:R-:W-:-:S04]  /*0d90*/  IMAD.MOV R11, RZ, RZ, -R17 ;  /* 0x000000ffff0b7224 */ /* 0x000fc800078e0a11 */
[----:B------:R-:W-:Y:S01]  /*0da0*/  IMAD R11, R13, R11, R18 ;  /* 0x0000000b0d0b7224 */ /* 0x000fe200078e0212 */
[----:B------:R-:W-:-:S04]  /*0db0*/  IADD3 R18, PT, PT, -R18, RZ, RZ ;  /* 0x000000ff12127210 */ /* 0x000fc80007ffe1ff */
[----:B------:R-:W-:Y:S01]  /*0dc0*/  I2FP.F32.S32 R11, R11 ;  /* 0x0000000b000b7245 */ /* 0x000fe20000201400 */
[----:B------:R-:W-:Y:S01]  /*0dd0*/  @!P2 VIADD R10, R10, 0x1 ;  /* 0x000000010a0aa836 */ /* 0x000fe20000000000 */
[-C--:B------:R-:W-:Y:S01]  /*0de0*/  @!P2 IADD3 R20, PT, PT, R20, -R19.reuse, RZ ;  /* 0x800000131414a210 */ /* 0x080fe20007ffe0ff */
[----:B------:R-:W-:Y:S02]  /*0df0*/  IMAD R18, R12, R18, R7 ;  /* 0x000000120c127224 */ /* 0x000fe400078e0207 */
[----:B------:R-:W-:Y:S01]  /*0e00*/  FMUL R11, R11, UR4 ;  /* 0x000000040b0b7c20 */ /* 0x000fe20008400000 */
[----:B------:R-:W-:-:S05]  /*0e10*/  ISETP.GE.U32.AND P1, PT, R20, R19, PT ;  /* 0x000000131400720c */ /* 0x000fca0003f26070 */
[----:B------:R-:W0:Y:S08]  /*0e20*/  FRND.FLOOR R11, R11 ;  /* 0x0000000b000b7307 */ /* 0x000e300000205000 */
[----:B------:R-:W-:-:S05]  /*0e30*/  @P1 VIADD R10, R10, 0x1 ;  /* 0x000000010a0a1836 */ /* 0x000fca0000000000 */
[----:B------:R-:W-:Y:S02]  /*0e40*/  @!P3 IADD3 R10, PT, PT, -R10, RZ, RZ ;  /* 0x000000ff0a0ab210 */ /* 0x000fe40007ffe1ff */
[----:B0-----:R-:W-:Y:S02]  /*0e50*/  FMNMX R20, R6, R11, PT ;  /* 0x0000000b06147209 */ /* 0x001fe40003800000 */
[----:B------:R-:W-:-:S04]  /*0e60*/  SEL R10, R2, R10, !P0 ;  /* 0x0000000a020a7207 */ /* 0x000fc80004000000 */
[----:B------:R-:W-:Y:S01]  /*0e70*/  F2I.TRUNC.NTZ R20, R20 ;  /* 0x0000001400147305 */ /* 0x000fe2000020f100 */
[----:B------:R-:W-:Y:S02]  /*0e80*/  IMAD.MOV R19, RZ, RZ, -R10 ;  /* 0x000000ffff137224 */ /* 0x000fe400078e0a0a */
[----:B------:R-:W-:Y:S02]  /*0e90*/  IMAD R10, R3, R10, RZ ;  /* 0x0000000a030a7224 */ /* 0x000fe400078e02ff */
[----:B------:R-:W-:-:S05]  /*0ea0*/  IMAD R17, R14, R19, R17 ;  /* 0x000000130e117224 */ /* 0x000fca00078e0211 */
[----:B------:R-:W-:-:S05]  /*0eb0*/  I2FP.F32.S32 R17, R17 ;  /* 0x0000001100117245 */ /* 0x000fca0000201400 */
[----:B------:R-:W-:-:S06]  /*0ec0*/  FMUL R17, R17, UR9 ;  /* 0x0000000911117c20 */ /* 0x000fcc0008400000 */
[----:B------:R-:W0:Y:S02]  /*0ed0*/  FRND.FLOOR R17, R17 ;  /* 0x0000001100117307 */ /* 0x000e240000205000 */
[----:B0-----:R-:W-:-:S06]  /*0ee0*/  FMNMX R19, R0, R17, PT ;  /* 0x0000001100137209 */ /* 0x001fcc0003800000 */
        /* <DEDUP_REMOVED lines=13> */
.L_x_461:
        /* <DEDUP_REMOVED lines=12> */
.L_x_615:


//--------------------- .text.NearestNeighborNCHWBack --------------------------
	.section	.text.NearestNeighborNCHWBack,"ax",@progbits
	.align	128
        .global         NearestNeighborNCHWBack
        .type           NearestNeighborNCHWBack,@function
        .size           NearestNeighborNCHWBack,(.L_x_616 - NearestNeighborNCHWBack)
        .other          NearestNeighborNCHWBack,@"STO_CUDA_ENTRY STV_DEFAULT"
NearestNeighborNCHWBack:
.text.NearestNeighborNCHWBack:
        /* <DEDUP_REMOVED lines=9> */
[----:B------:R-:W1:Y:S01]  /*0090*/  LDC.64 R2, c[0x0][0x390] ;  /* 0x0000e400ff027b82 */ /* 0x000e620000000a00 */
[----:B------:R-:W2:Y:S01]  /*00a0*/  LDCU UR4, c[0x0][0x39c] ;  /* 0x00007380ff0477ac */ /* 0x000ea20008000800 */
[----:B------:R-:W3:Y:S01]  /*00b0*/  LDCU UR5, c[0x0][0x3a0] ;  /* 0x00007400ff0577ac */ /* 0x000ee20008000800 */
[----:B------:R-:W4:Y:S01]  /*00c0*/  LDCU UR6, c[0x0][0x370] ;  /* 0x00006e00ff0677ac */ /* 0x000f220008000800 */
[----:B------:R-:W1:Y:S01]  /*00d0*/  LDCU.64 UR8, c[0x0][0x358] ;  /* 0x00006b00ff0877ac */ /* 0x000e620008000a00 */
[----:B0-----:R-:W-:Y:S02]  /*00e0*/  UISETP.NE.AND UP0, UPT, UR7, URZ, UPT ;  /* 0x000000ff0700728c */ /* 0x001fe4000bf05270 */
[----:B--2---:R-:W-:Y:S01]  /*00f0*/  UIADD3 UR4, UPT, UPT, UR4, -0x1, URZ ;  /* 0xffffffff04047890 */ /* 0x004fe2000fffe0ff */
[----:B-1----:R-:W-:Y:S01]  /*0100*/  IMAD R7, R3, R2, RZ ;  /* 0x0000000203077224 */ /* 0x002fe200078e02ff */
[----:B---3--:R-:W-:-:S04]  /*0110*/  UIADD3 UR5, UPT, UPT, UR5, -0x1, URZ ;  /* 0xffffffff05057890 */ /* 0x008fc8000fffe0ff */
[----:B------:R-:W-:Y:S01]  /*0120*/  I2FP.F32.S32 R6, UR4 ;  /* 0x0000000400067c45 */ /* 0x000fe20008201400 */
[----:B----4-:R-:W-:Y:S01]  /*0130*/  IMAD R8, R8, UR6, RZ ;  /* 0x0000000608087c24 */ /* 0x010fe2000f8e02ff */
[----:B------:R-:W-:Y:S01]  /*0140*/  I2FP.F32.S32 R0, UR5 ;  /* 0x0000000500007c45 */ /* 0x000fe20008201400 */
[----:B------:R-:W-:Y:S06]  /*0150*/  BRA.U !UP0, `(.L_x_462) ;  /* 0x0000000508d07547 */ /* 0x000fec000b800000 */
        /* <DEDUP_REMOVED lines=9> */
[----:B------:R-:W0:Y:S01]  /*01f0*/  LDCU.64 UR12, c[0x0][0x3a0] ;  /* 0x00007400ff0c77ac */ /* 0x000e220008000a00 */
        /* <DEDUP_REMOVED lines=11> */
.L_x_463:
[----:B01----:R-:W-:-:S05]  /*02b0*/  IMAD.WIDE R4, R9, 0x4, R2 ;  /* 0x0000000409047825 */ /* 0x003fca00078e0202 */
[----:B------:R0:W2:Y:S01]  /*02c0*/  LDG.E R16, desc[UR8][R4.64] ;  /* 0x0000000804107981 */ /* 0x0000a2000c1e1900 */
[----:B------:R-:W-:Y:S02]  /*02d0*/  IABS R17, R11 ;  /* 0x0000000b00117213 */ /* 0x000fe40000000000 */
[----:B------:R-:W-:Y:S02]  /*02e0*/  IABS R22, R9 ;  /* 0x0000000900167213 */ /* 0x000fe40000000000 */
[----:B------:R-:W1:Y:S01]  /*02f0*/  I2F.RP R20, R17 ;  /* 0x0000001100147306 */ /* 0x000e620000209400 */
[----:B------:R-:W-:Y:S02]  /*0300*/  IABS R24, R12 ;  /* 0x0000000c00187213 */ /* 0x000fe40000000000 */
[----:B------:R-:W-:Y:S01]  /*0310*/  IMAD.HI.U32 R18, R15, R22, RZ ;  /* 0x000000160f127227 */ /* 0x000fe200078e00ff */
[----:B------:R-:W-:Y:S02]  /*0320*/  IABS R21, R13 ;  /* 0x0000000d00157213 */ /* 0x000fe40000000000 */
[----:B0-----:R-:W-:-:S02]  /*0330*/  LOP3.LUT R4, R9, R12, RZ, 0x3c, !PT ;  /* 0x0000000c09047212 */ /* 0x001fc400078e3cff */
[----:B------:R-:W-:Y:S02]  /*0340*/  IADD3 R19, PT, PT, -R18, RZ, RZ ;  /* 0x000000ff12137210 */ /* 0x000fe40007ffe1ff */
[----:B------:R-:W-:-:S03]  /*0350*/  ISETP.GE.AND P2, PT, R4, RZ, PT ;  /* 0x000000ff0400720c */ /* 0x000fc60003f46270 */
[----:B------:R-:W-:Y:S01]  /*0360*/  IMAD R19, R24, R19, R22 ;  /* 0x0000001318137224 */ /* 0x000fe200078e0216 */
[----:B-1----:R-:W0:Y:S04]  /*0370*/  MUFU.RCP R20, R20 ;  /* 0x0000001400147308 */ /* 0x002e280000001000 */
[----:B------:R-:W-:-:S13]  /*0380*/  ISETP.GT.U32.AND P3, PT, R10, R19, PT ;  /* 0x000000130a00720c */ /* 0x000fda0003f64070 */
[----:B------:R-:W-:Y:S02]  /*0390*/  @!P3 IMAD.IADD R19, R19, 0x1, -R24 ;  /* 0x000000011313b824 */ /* 0x000fe400078e0a18 */
[----:B0-----:R-:W-:Y:S02]  /*03a0*/  VIADD R5, R20, 0xffffffe ;  /* 0x0ffffffe14057836 */ /* 0x001fe40000000000 */
[----:B------:R-:W-:Y:S01]  /*03b0*/  @!P3 VIADD R18, R18, 0x1 ;  /* 0x000000011212b836 */ /* 0x000fe20000000000 */
[----:B------:R-:W-:Y:S02]  /*03c0*/  ISETP.GE.U32.AND P1, PT, R19, R10, PT ;  /* 0x0000000a1300720c */ /* 0x000fe40003f26070 */
[----:B------:R-:W-:Y:S01]  /*03d0*/  ISETP.NE.AND P3, PT, R12, RZ, PT ;  /* 0x000000ff0c00720c */ /* 0x000fe20003f65270 */
[----:B------:R-:W0:Y:S10]  /*03e0*/  F2I.FTZ.U32.TRUNC.NTZ R5, R5 ;  /* 0x0000000500057305 */ /* 0x000e34000021f000 */
[----:B------:R-:W-:Y:S01]  /*03f0*/  @P1 IADD3 R18, PT, PT, R18, 0x1, RZ ;  /* 0x0000000112121810 */ /* 0x000fe20007ffe0ff */
[----:B0-----:R-:W-:-:S04]  /*0400*/  IMAD.MOV R4, RZ, RZ, -R5 ;  /* 0x000000ffff047224 */ /* 0x001fc800078e0a05 */
[----:B------:R-:W-:Y:S01]  /*0410*/  @!P2 IMAD.MOV R18, RZ, RZ, -R18 ;  /* 0x000000ffff12a224 */ /* 0x000fe200078e0a12 */
[----:B------:R-:W-:Y:S01]  /*0420*/  @!P3 LOP3.LUT R18, RZ, R12, RZ, 0x33, !PT ;  /* 0x0000000cff12b212 */ /* 0x000fe200078e33ff */
[----:B------:R-:W-:Y:S02]  /*0430*/  IMAD R19, R4, R17, RZ ;  /* 0x0000001104137224 */ /* 0x000fe400078e02ff */
[----:B------:R-:W-:Y:S01]  /*0440*/  IMAD.MOV.U32 R4, RZ, RZ, RZ ;  /* 0x000000ffff047224 */ /* 0x000fe200078e00ff */
[----:B------:R-:W-:-:S03]  /*0450*/  IABS R20, R18 ;  /* 0x0000001200147213 */ /* 0x000fc60000000000 */
[----:B------:R-:W-:Y:S01]  /*0460*/  IMAD.HI.U32 R4, R5, R19, R4 ;  /* 0x0000001305047227 */ /* 0x000fe200078e0004 */
[----:B------:R-:W-:-:S04]  /*0470*/  MOV R19, R21 ;  /* 0x0000001500137202 */ /* 0x000fc80000000f00 */
[----:B------:R-:W0:Y:S01]  /*0480*/  I2F.RP R21, R19 ;  /* 0x0000001300157306 */ /* 0x000e220000209400 */
[----:B------:R-:W-:-:S04]  /*0490*/  IMAD.HI.U32 R4, R4, R20, RZ ;  /* 0x0000001404047227 */ /* 0x000fc800078e00ff */
[----:B------:R-:W-:-:S04]  /*04a0*/  IMAD.MOV R5, RZ, RZ, -R4 ;  /* 0x000000ffff057224 */ /* 0x000fc800078e0a04 */
[----:B------:R-:W-:-:S05]  /*04b0*/  IMAD R20, R17, R5, R20 ;  /* 0x0000000511147224 */ /* 0x000fca00078e0214 */
[----:B------:R-:W-:Y:S01]  /*04c0*/  ISETP.GT.U32.AND P3, PT, R17, R20, PT ;  /* 0x000000141100720c */ /* 0x000fe20003f64070 */
[----:B0-----:R-:W0:-:S12]  /*04d0*/  MUFU.RCP R21, R21 ;  /* 0x0000001500157308 */ /* 0x001e180000001000 */
[----:B------:R-:W-:Y:S01]  /*04e0*/  @!P3 IMAD.IADD R20, R20, 0x1, -R17 ;  /* 0x000000011414b824 */ /* 0x000fe200078e0a11 */
[----:B------:R-:W-:Y:S02]  /*04f0*/  @!P3 IADD3 R4, PT, PT, R4, 0x1, RZ ;  /* 0x000000010404b810 */ /* 0x000fe40007ffe0ff */
[----:B------:R-:W-:Y:S01]  /*0500*/  ISETP.NE.AND P3, PT, R11, RZ, PT ;  /* 0x000000ff0b00720c */ /* 0x000fe20003f65270 */
[----:B0-----:R-:W-:Y:S01]  /*0510*/  VIADD R5, R21, 0xffffffe ;  /* 0x0ffffffe15057836 */ /* 0x001fe20000000000 */
[----:B------:R-:W-:Y:S02]  /*0520*/  ISETP.GE.U32.AND P1, PT, R20, R17, PT ;  /* 0x000000111400720c */ /* 0x000fe40003f26070 */
[----:B------:R-:W-:-:S03]  /*0530*/  LOP3.LUT R17, R18, R11, RZ, 0x3c, !PT ;  /* 0x0000000b12117212 */ /* 0x000fc600078e3cff */
[----:B------:R-:W0:Y:S01]  /*0540*/  F2I.FTZ.U32.TRUNC.NTZ R5, R5 ;  /* 0x0000000500057305 */ /* 0x000e22000021f000 */
[----:B------:R-:W-:-:S07]  /*0550*/  ISETP.GE.AND P2, PT, R17, RZ, PT ;  /* 0x000000ff1100720c */ /* 0x000fce0003f46270 */
        /* <DEDUP_REMOVED lines=14> */
[----:B------:R-:W-:Y:S02]  /*0640*/  IMAD.MOV R18, RZ, RZ, -R18 ;  /* 0x000000ffff127224 */ /* 0x000fe400078e0a12 */
[----:B------:R-:W-:Y:S01]  /*0650*/  IMAD.MOV.U32 R21, RZ, RZ, 0x3f000000 ;  /* 0x3f000000ff157424 */ /* 0x000fe200078e00ff */
[----:B------:R-:W-:Y:S01]  /*0660*/  I2FP.F32.S32 R5, R5 ;  /* 0x0000000500057245 */ /* 0x000fe20000201400 */
[----:B------:R-:W-:Y:S02]  /*0670*/  IMAD R18, R12, R18, R9 ;  /* 0x000000120c127224 */ /* 0x000fe400078e0209 */
[----:B------:R-:W-:Y:S02]  /*0680*/  IMAD R4, R19, R4, R20 ;  /* 0x0000000413047224 */ /* 0x000fe400078e0214 */
[----:B------:R-:W-:Y:S01]  /*0690*/  FMUL R5, R5, UR13 ;  /* 0x0000000d05057c20 */ /* 0x000fe20008400000 */
[----:B------:R-:W-:-:S02]  /*06a0*/  I2FP.F32.S32 R20, R18 ;  /* 0x0000001200147245 */ /* 0x000fc40000201400 */
        /* <DEDUP_REMOVED lines=10> */
[----:B0-----:R-:W-:-:S06]  /*0750*/  FMNMX R5, R6, R5, PT ;  /* 0x0000000506057209 */ /* 0x001fcc0003800000 */
[----:B------:R-:W0:Y:S05]  /*0760*/  F2I.TRUNC.NTZ R5, R5 ;  /* 0x0000000500057305 */ /* 0x000e2a000020f100 */
[----:B------:R-:W-:Y:S01]  /*0770*/  @!P1 IMAD.IADD R4, R4, 0x1, -R19 ;  /* 0x0000000104049824 */ /* 0x000fe200078e0a13 */
[----:B-1----:R-:W-:-:S04]  /*0780*/  FMNMX R19, R0, R21, PT ;  /* 0x0000001500137209 */ /* 0x002fc80003800000 */
[----:B------:R-:W-:Y:S02]  /*0790*/  @!P2 IADD3 R4, PT, PT, -R4, RZ, RZ ;  /* 0x000000ff0404a210 */ /* 0x000fe40007ffe1ff */
[----:B------:R-:W1:Y:S02]  /*07a0*/  F2I.TRUNC.NTZ R19, R19 ;  /* 0x0000001300137305 */ /* 0x000e64000020f100 */
[----:B------:R-:W-:-:S05]  /*07b0*/  SEL R4, R14, R4, !P0 ;  /* 0x000000040e047207 */ /* 0x000fca0004000000 */
[----:B------:R-:W-:Y:S02]  /*07c0*/  IMAD.IADD R18, R17, 0x1, -R4 ;  /* 0x0000000111127824 */ /* 0x000fe400078e0a04 */
[----:B0-----:R-:W-:Y:S02]  /*07d0*/  IMAD R4, R4, UR10, R5 ;  /* 0x0000000a04047c24 */ /* 0x001fe4000f8e0205 */
[----:B------:R-:W-:Y:S02]  /*07e0*/  IMAD R18, R7, R18, RZ ;  /* 0x0000001207127224 */ /* 0x000fe400078e02ff */
[----:B-1----:R-:W-:-:S05]  /*07f0*/  IMAD R17, R4, UR12, R19 ;  /* 0x0000000c04117c24 */ /* 0x002fca000f8e0213 */
        /* <DEDUP_REMOVED lines=10> */
.L_x_462:
        /* <DEDUP_REMOVED lines=16> */
[----:B------:R-:W2:Y:S02]  /*09a0*/  F2I.FTZ.U32.TRUNC.NTZ R5, R4 ;  /* 0x0000000400057305 */ /* 0x000ea4000021f000 */
[----:B--2---:R-:W-:-:S05]  /*09b0*/  IADD3 R4, PT, PT, RZ, -R5, RZ ;  /* 0x80000005ff047210 */ /* 0x004fca0007ffe0ff */
[----:B------:R-:W-:Y:S02]  /*09c0*/  IMAD R15, R4, R13, RZ ;  /* 0x0000000d040f7224 */ /* 0x000fe400078e02ff */
[----:B------:R-:W-:-:S04]  /*09d0*/  IMAD.MOV.U32 R4, RZ, RZ, RZ ;  /* 0x000000ffff047224 */ /* 0x000fc800078e00ff */
[----:B-1-34-:R-:W-:-:S07]  /*09e0*/  IMAD.HI.U32 R15, R5, R15, R4 ;  /* 0x0000000f050f7227 */ /* 0x01afce00078e0004 */
.L_x_464:
[----:B01----:R-:W-:-:S06]  /*09f0*/  IMAD.WIDE R16, R9, 0x4, R2 ;  /* 0x0000000409107825 */ /* 0x003fcc00078e0202 */
[----:B------:R0:W2:Y:S01]  /*0a00*/  LDG.E R16, desc[UR8][R16.64] ;  /* 0x0000000810107981 */ /* 0x0000a2000c1e1900 */
[----:B------:R-:W-:Y:S02]  /*0a10*/  IABS R18, R10 ;  /* 0x0000000a00127213 */ /* 0x000fe40000000000 */
[----:B------:R-:W-:Y:S02]  /*0a20*/  IABS R4, R9 ;  /* 0x0000000900047213 */ /* 0x000fe40000000000 */
[----:B------:R-:W1:Y:S01]  /*0a30*/  I2F.RP R20, R18 ;  /* 0x0000001200147306 */ /* 0x000e620000209400 */
[----:B------:R-:W-:Y:S02]  /*0a40*/  IABS R21, R12 ;  /* 0x0000000c00157213 */ /* 0x000fe40000000000 */
[----:B------:R-:W-:-:S04]  /*0a50*/  IMAD.HI.U32 R19, R15, R4, RZ ;  /* 0x000000040f137227 */ /* 0x000fc800078e00ff */
[----:B------:R-:W-:-:S04]  /*0a60*/  IMAD.MOV R5, RZ, RZ, -R19 ;  /* 0x000000ffff057224 */ /* 0x000fc800078e0a13 */
[----:B------:R-:W-:Y:S01]  /*0a70*/  IMAD R4, R21, R5, R4 ;  /* 0x0000000515047224 */ /* 0x000fe200078e0204 */
[----:B-1----:R-:W1:Y:S04]  /*0a80*/  MUFU.RCP R20, R20 ;  /* 0x0000001400147308 */ /* 0x002e680000001000 */
[----:B------:R-:W-:-:S13]  /*0a90*/  ISETP.GT.U32.AND P3, PT, R13, R4, PT ;  /* 0x000000040d00720c */ /* 0x000fda0003f64070 */
[----:B------:R-:W-:Y:S01]  /*0aa0*/  @!P3 IMAD.IADD R4, R4, 0x1, -R21 ;  /* 0x000000010404b824 */ /* 0x000fe200078e0a15 */
[----:B------:R-:W-:Y:S01]  /*0ab0*/  IABS R21, R11 ;  /* 0x0000000b00157213 */ /* 0x000fe20000000000 */
[----:B------:R-:W-:Y:S01]  /*0ac0*/  @!P3 VIADD R19, R19, 0x1 ;  /* 0x000000011313b836 */ /* 0x000fe20000000000 */
[----:B-1----:R-:W-:Y:S02]  /*0ad0*/  IADD3 R5, PT, PT, R20, 0xffffffe, RZ ;  /* 0x0ffffffe14057810 */ /* 0x002fe40007ffe0ff */
[----:B------:R-:W-:Y:S02]  /*0ae0*/  ISETP.GE.U32.AND P2, PT, R4, R13, PT ;  /* 0x0000000d0400720c */ /* 0x000fe40003f46070 */
[----:B------:R-:W-:Y:S02]  /*0af0*/  LOP3.LUT R4, R9, R12, RZ, 0x3c, !PT ;  /* 0x0000000c09047212 */ /* 0x000fe400078e3cff */
[----:B------:R-:W0:Y:S01]  /*0b00*/  F2I.FTZ.U32.TRUNC.NTZ R5, R5 ;  /* 0x0000000500057305 */ /* 0x000e22000021f000 */
[----:B------:R-:W-:-:S02]  /*0b10*/  ISETP.NE.AND P3, PT, R12, RZ, PT ;  /* 0x000000ff0c00720c */ /* 0x000fc40003f65270 */
[----:B------:R-:W-:Y:S01]  /*0b20*/  ISETP.GE.AND P1, PT, R4, RZ, PT ;  /* 0x000000ff0400720c */ /* 0x000fe20003f26270 */
[----:B------:R-:W-:-:S05]  /*0b30*/  IMAD.MOV.U32 R4, RZ, RZ, RZ ;  /* 0x000000ffff047224 */ /* 0x000fca00078e00ff */
[----:B------:R-:W-:Y:S02]  /*0b40*/  @P2 VIADD R19, R19, 0x1 ;  /* 0x0000000113132836 */ /* 0x000fe40000000000 */
[----:B0-----:R-:W-:-:S05]  /*0b50*/  IMAD.MOV R17, RZ, RZ, -R5 ;  /* 0x000000ffff117224 */ /* 0x001fca00078e0a05 */
[----:B------:R-:W-:Y:S02]  /*0b60*/  @!P1 IADD3 R19, PT, PT, -R19, RZ, RZ ;  /* 0x000000ff13139210 */ /* 0x000fe40007ffe1ff */
[----:B------:R-:W-:Y:S01]  /*0b70*/  @!P3 LOP3.LUT R19, RZ, R12, RZ, 0x33, !PT ;  /* 0x0000000cff13b212 */ /* 0x000fe200078e33ff */
[----:B------:R-:W-:-:S03]  /*0b80*/  IMAD R17, R17, R18, RZ ;  /* 0x0000001211117224 */ /* 0x000fc600078e02ff */
[----:B------:R-:W-:Y:S01]  /*0b90*/  IABS R20, R19 ;  /* 0x0000001300147213 */ /* 0x000fe20000000000 */
[----:B------:R-:W-:-:S04]  /*0ba0*/  IMAD.HI.U32 R4, R5, R17, R4 ;  /* 0x0000001105047227 */ /* 0x000fc800078e0004 */
[----:B------:R-:W-:Y:S02]  /*0bb0*/  IMAD.MOV.U32 R17, RZ, RZ, R21 ;  /* 0x000000ffff117224 */ /* 0x000fe400078e0015 */
        /* <DEDUP_REMOVED lines=62> */
.L_x_465:
        /* <DEDUP_REMOVED lines=14> */
.L_x_616:


//--------------------- .text.NearestNeighborNCHW --------------------------
	.section	.text.NearestNeighborNCHW,"ax",@progbits
	.align	128
        .global         NearestNeighborNCHW
        .type           NearestNeighborNCHW,@function
        .size           NearestNeighborNCHW,(.L_x_617 - NearestNeighborNCHW)
        .other          NearestNeighborNCHW,@"STO_CUDA_ENTRY STV_DEFAULT"
NearestNeighborNCHW:
.text.NearestNeighborNCHW:
        /* <DEDUP_REMOVED lines=42> */
.L_x_467:
        /* <DEDUP_REMOVED lines=88> */
[----:B------:R-:W2:Y:S01]  /*0820*/  LDG.E R17, desc[UR8][R16.64] ;  /* 0x0000000810117981 */ /* 0x000ea2000c1e1900 */
[----:B------:R-:W-:-:S04]  /*0830*/  IMAD.WIDE R8, R6, 0x4, R2 ;  /* 0x0000000406087825 */ /* 0x000fc800078e0202 */
[----:B------:R-:W-:-:S05]  /*0840*/  IMAD.IADD R6, R5, 0x1, R6 ;  /* 0x0000000105067824 */ /* 0x000fca00078e0206 */
[----:B------:R-:W-:Y:S01]  /*0850*/  ISETP.GE.AND P1, PT, R6, UR14, PT ;  /* 0x0000000e06007c0c */ /* 0x000fe2000bf26270 */
[----:B--2---:R0:W-:-:S12]  /*0860*/  STG.E desc[UR8][R8.64], R17 ;  /* 0x0000001108007986 */ /* 0x0041d8000c101908 */
[----:B------:R-:W-:Y:S05]  /*0870*/  @!P1 BRA `(.L_x_467) ;  /* 0xfffffff800889947 */ /* 0x000fea000383ffff */
[----:B------:R-:W-:Y:S05]  /*0880*/  EXIT ;  /* 0x000000000000794d */ /* 0x000fea0003800000 */
.L_x_466:
        /* <DEDUP_REMOVED lines=22> */
.L_x_468:
        /* <DEDUP_REMOVED lines=91> */
.L_x_469:
        /* <DEDUP_REMOVED lines=14> */
.L_x_617:


//--------------------- .text.NearestNeighborNHWC --------------------------
	.section	.text.NearestNeighborNHWC,"ax",@progbits
	.align	128
        .global         NearestNeighborNHWC
        .type           NearestNeighborNHWC,@function
        .size           NearestNeighborNHWC,(.L_x_618 - NearestNeighborNHWC)
        .other          NearestNeighborNHWC,@"STO_CUDA_ENTRY STV_DEFAULT"
NearestNeighborNHWC:
.text.NearestNeighborNHWC:
        /* <DEDUP_REMOVED lines=43> */
.L_x_471:
        /* <DEDUP_REMOVED lines=92> */
[----:B------:R-:W2:Y:S01]  /*0870*/  LDG.E R9, desc[UR10][R8.64] ;  /* 0x0000000a08097981 */ /* 0x000ea2000c1e1900 */
[----:B------:R-:W-:Y:S01]  /*0880*/  IMAD.WIDE R16, R7, 0x4, R2 ;  /* 0x0000000407107825 */ /* 0x000fe200078e0202 */
[----:B------:R-:W-:-:S04]  /*0890*/  IADD3 R7, PT, PT, R6, R7, RZ ;  /* 0x0000000706077210 */ /* 0x000fc80007ffe0ff */
[----:B------:R-:W-:Y:S01]  /*08a0*/  ISETP.GE.AND P1, PT, R7, UR12, PT ;  /* 0x0000000c07007c0c */ /* 0x000fe2000bf26270 */
[----:B--2---:R1:W-:-:S12]  /*08b0*/  STG.E desc[UR10][R16.64], R9 ;  /* 0x0000000910007986 */ /* 0x0043d8000c10190a */
[----:B------:R-:W-:Y:S05]  /*08c0*/  @!P1 BRA `(.L_x_471) ;  /* 0xfffffff800789947 */ /* 0x000fea000383ffff */
[----:B------:R-:W-:Y:S05]  /*08d0*/  EXIT ;  /* 0x000000000000794d */ /* 0x000fea0003800000 */
.L_x_470:
        /* <DEDUP_REMOVED lines=21> */
.L_x_472:
        /* <DEDUP_REMOVED lines=94> */
.L_x_473:
        /* <DEDUP_REMOVED lines=15> */
.L_x_618:


//--------------------- .text.ShapetoBatch4DNCHW  --------------------------
	.section	.text.ShapetoBatch4DNCHW,"ax",@progbits
	.align	128
        .global         ShapetoBatch4DNCHW
        .type           ShapetoBatch4DNCHW,@function
        .size           ShapetoBatch4DNCHW,(.L_x_619 - ShapetoBatch4DNCHW)
        .other          ShapetoBatch4DNCHW,@"STO_CUDA_ENTRY STV_DEFAULT"
ShapetoBatch4DNCHW:
.text.ShapetoBatch4DNCHW:
        /* <DEDUP_REMOVED lines=18> */
[----:B------:R-:W2:Y:S01]  /*0120*/  LDCU.64 UR6, c[0x0][0x380] ;  /* 0x00007000ff0677ac */ /* 0x000ea20008000a00 */
[----:B------:R-:W3:Y:S05]  /*0130*/  LDCU.64 UR10, c[0x0][0x358] ;  /* 0x00006b00ff0a77ac */ /* 0x000eea0008000a00 */
[----:B------:R-:W4:Y:S01]  /*0140*/  LDC R7, c[0x0][0x368] ;  /* 0x0000da00ff077b82 */ /* 0x000f220000000800 */
[----:B------:R-:W5:Y:S01]  /*0150*/  LDCU UR12, c[0x0][0x378] ;  /* 0x00006f00ff0c77ac */ /* 0x000f620008000800 */
[----:B------:R-:W3:Y:S01]  /*0160*/  LDCU UR13, c[0x0][0x374] ;  /* 0x00006e80ff0d77ac */ /* 0x000ee20008000800 */
[----:B------:R-:W3:Y:S01]  /*0170*/  LDCU UR14, c[0x0][0x370] ;  /* 0x00006e00ff0e77ac */ /* 0x000ee20008000800 */
[----:B0-----:R-:W-:Y:S01]  /*0180*/  UPRMT UR4, UR4, 0x8880, URZ ;  /* 0x0000888004047896 */ /* 0x001fe200080000ff */
[----:B-1----:R-:W-:Y:S01]  /*0190*/  IMAD R5, R2, UR8, R5 ;  /* 0x0000000802057c24 */ /* 0x002fe2000f8e0205 */
[----:B--2---:R-:W-:-:S02]  /*01a0*/  UIMAD UR6, UR7, UR6, URZ ;  /* 0x00000006070672a4 */ /* 0x004fc4000f8e02ff */
[----:B------:R-:W-:Y:S01]  /*01b0*/  UISETP.NE.AND UP0, UPT, UR4, URZ, UPT ;  /* 0x000000ff0400728c */ /* 0x000fe2000bf05270 */
[C---:B----4-:R-:W-:Y:S02]  /*01c0*/  IMAD R4, R7.reuse, UR9, R4 ;  /* 0x0000000907047c24 */ /* 0x050fe4000f8e0204 */
[----:B-----5:R-:W-:Y:S02]  /*01d0*/  IMAD R3, R7, UR12, RZ ;  /* 0x0000000c07037c24 */ /* 0x020fe4000f8e02ff */
[----:B---3--:R-:W-:Y:S02]  /*01e0*/  IMAD R2, R2, UR13, RZ ;  /* 0x0000000d02027c24 */ /* 0x008fe4000f8e02ff */
[----:B------:R-:W-:Y:S02]  /*01f0*/  IMAD R0, R0, UR14, RZ ;  /* 0x0000000e00007c24 */ /* 0x000fe4000f8e02ff */
[----:B------:R-:W-:Y:S05]  /*0200*/  BRA.U !UP0, `(.L_x_474) ;  /* 0x0000000508747547 */ /* 0x000fea000b800000 */
[----:B------:R-:W0:Y:S01]  /*0210*/  LDCU UR7, c[0x0][0x388] ;  /* 0x00007100ff0777ac */ /* 0x000e220008000800 */
[----:B------:R-:W-:Y:S01]  /*0220*/  UMOV UR4, URZ ;  /* 0x000000ff00047c82 */ /* 0x000fe20008000000 */
[----:B0-----:R-:W-:-:S12]  /*0230*/  UIMAD UR7, UR6, UR7, URZ ;  /* 0x00000007060772a4 */ /* 0x001fd8000f8e02ff */
.L_x_489:
[----:B0-----:R-:W0:Y:S02]  /*0240*/  LDCU UR5, c[0x0][0x39c] ;  /* 0x00007380ff0577ac */ /* 0x001e240008000800 */
[----:B0-----:R-:W-:-:S03]  /*0250*/  UIMAD UR8, UR4, UR5, URZ ;  /* 0x00000005040872a4 */ /* 0x001fc6000f8e02ff */
[----:B-1234-:R-:W-:-:S09]  /*0260*/  UMOV UR5, URZ ;  /* 0x000000ff00057c82 */ /* 0x01efd20008000000 */
.L_x_488:
[----:B01234-:R-:W-:-:S07]  /*0270*/  HFMA2 R7, -RZ, RZ, 0, 0 ;  /* 0x00000000ff077431 */ /* 0x01ffce00000001ff */
.L_x_487:
[----:B0-----:R-:W0:Y:S01]  /*0280*/  LDCU UR9, c[0x0][0x380] ;  /* 0x00007000ff0977ac */ /* 0x001e220008000800 */
[----:B------:R-:W-:Y:S01]  /*0290*/  BSSY.RECONVERGENT B0, `(.L_x_475) ;  /* 0x0000047000007945 */ /* 0x000fe20003800200 */
[----:B0-----:R-:W-:-:S13]  /*02a0*/  ISETP.GE.AND P0, PT, R6, UR9, PT ;  /* 0x0000000906007c0c */ /* 0x001fda000bf06270 */
[----:B-1234-:R-:W-:Y:S05]  /*02b0*/  @P0 BRA `(.L_x_476) ;  /* 0x0000000400100947 */ /* 0x01efea0003800000 */
[----:B------:R-:W-:-:S07]  /*02c0*/  MOV R19, R6 ;  /* 0x0000000600137202 */ /* 0x000fce0000000f00 */
.L_x_486:
[----:B0-----:R-:W0:Y:S01]  /*02d0*/  LDCU UR9, c[0x0][0x384] ;  /* 0x00007080ff0977ac */ /* 0x001e220008000800 */
[----:B------:R-:W-:Y:S01]  /*02e0*/  BSSY.RECONVERGENT B1, `(.L_x_477) ;  /* 0x000003d000017945 */ /* 0x000fe20003800200 */
[----:B0-----:R-:W-:-:S13]  /*02f0*/  ISETP.GE.AND P0, PT, R5, UR9, PT ;  /* 0x0000000905007c0c */ /* 0x001fda000bf06270 */
[----:B-1234-:R-:W-:Y:S05]  /*0300*/  @P0 BRA `(.L_x_478) ;  /* 0x0000000000e80947 */ /* 0x01efea0003800000 */
[----:B------:R-:W0:Y:S01]  /*0310*/  LDC R8, c[0x0][0x3a4] ;  /* 0x0000e900ff087b82 */ /* 0x000e220000000800 */
[----:B------:R-:W-:-:S07]  /*0320*/  IMAD.MOV.U32 R21, RZ, RZ, R5 ;  /* 0x000000ffff157224 */ /* 0x000fce00078e0005 */
[----:B------:R-:W1:Y:S01]  /*0330*/  LDC R9, c[0x0][0x398] ;  /* 0x0000e600ff097b82 */ /* 0x000e620000000800 */
[----:B0-----:R-:W-:Y:S02]  /*0340*/  IMAD R8, R8, UR7, RZ ;  /* 0x0000000708087c24 */ /* 0x001fe4000f8e02ff */
[----:B-1----:R-:W-:-:S04]  /*0350*/  IMAD R9, R9, UR4, RZ ;  /* 0x0000000409097c24 */ /* 0x002fc8000f8e02ff */
[----:B------:R-:W-:-:S04]  /*0360*/  IMAD R8, R8, UR5, R9 ;  /* 0x0000000508087c24 */ /* 0x000fc8000f8e0209 */
[----:B------:R-:W-:-:S04]  /*0370*/  IMAD R8, R7, UR7, R8 ;  /* 0x0000000707087c24 */ /* 0x000fc8000f8e0208 */
[----:B------:R-:W-:-:S07]  /*0380*/  IMAD R18, R19, UR6, R8 ;  /* 0x0000000613127c24 */ /* 0x000fce000f8e0208 */
.L_x_485:
[----:B0-----:R-:W0:Y:S01]  /*0390*/  LDCU UR9, c[0x0][0x388] ;  /* 0x00007100ff0977ac */ /* 0x001e220008000800 */
[----:B------:R-:W-:Y:S01]  /*03a0*/  BSSY.RECONVERGENT B2, `(.L_x_479) ;  /* 0x000002c000027945 */ /* 0x000fe20003800200 */
[----:B0-----:R-:W-:-:S13]  /*03b0*/  ISETP.GE.AND P0, PT, R4, UR9, PT ;  /* 0x0000000904007c0c */ /* 0x001fda000bf06270 */
[----:B-1234-:R-:W-:Y:S05]  /*03c0*/  @P0 BRA `(.L_x_480) ;  /* 0x0000000000a40947 */ /* 0x01efea0003800000 */
[----:B------:R-:W0:Y:S01]  /*03d0*/  LDC R14, c[0x0][0x3a8] ;  /* 0x0000ea00ff0e7b82 */ /* 0x000e220000000800 */
[----:B------:R-:W1:Y:S01]  /*03e0*/  LDCU UR9, c[0x0][0x38c] ;  /* 0x00007180ff0977ac */ /* 0x000e620008000800 */
[----:B------:R-:W-:Y:S01]  /*03f0*/  MOV R24, R4 ;  /* 0x0000000400187202 */ /* 0x000fe20000000f00 */
[----:B------:R-:W2:Y:S05]  /*0400*/  LDCU UR12, c[0x0][0x3c4] ;  /* 0x00007880ff0c77ac */ /* 0x000eaa0008000800 */
[----:B------:R-:W3:Y:S01]  /*0410*/  LDC R16, c[0x0][0x390] ;  /* 0x0000e400ff107b82 */ /* 0x000ee20000000800 */
[----:B------:R-:W4:Y:S07]  /*0420*/  LDCU UR13, c[0x0][0x384] ;  /* 0x00007080ff0d77ac */ /* 0x000f2e0008000800 */
[----:B------:R-:W2:Y:S08]  /*0430*/  LDC R20, c[0x0][0x3ac] ;  /* 0x0000eb00ff147b82 */ /* 0x000eb00000000800 */
[----:B------:R-:W2:Y:S01]  /*0440*/  LDC R22, c[0x0][0x390] ;  /* 0x0000e400ff167b82 */ /* 0x000ea20000000800 */
[----:B0-----:R-:W-:-:S02]  /*0450*/  IMAD R14, R14, UR5, R21 ;  /* 0x000000050e0e7c24 */ /* 0x001fc4000f8e0215 */
[----:B----4-:R-:W-:Y:S02]  /*0460*/  IMAD R25, R21, UR13, R18 ;  /* 0x0000000d15197c24 */ /* 0x010fe4000f8e0212 */
[----:B-1----:R-:W-:Y:S01]  /*0470*/  IMAD R23, R19, UR9, R14 ;  /* 0x0000000913177c24 */ /* 0x002fe2000f8e020e */
[----:B------:R-:W-:Y:S02]  /*0480*/  ISETP.GE.AND P1, PT, R14, UR9, PT ;  /* 0x000000090e007c0c */ /* 0x000fe4000bf26270 */
[----:B------:R-:W0:Y:S01]  /*0490*/  LDC R26, c[0x0][0x3c0] ;  /* 0x0000f000ff1a7b82 */ /* 0x000e220000000800 */
[----:B---3--:R-:W-:Y:S01]  /*04a0*/  IMAD R23, R23, R16, UR8 ;  /* 0x0000000817177e24 */ /* 0x008fe2000f8e0210 */
[----:B--2---:R-:W-:-:S06]  /*04b0*/  ISETP.LT.AND P2, PT, RZ, UR12, !P1 ;  /* 0x0000000cff007c0c */ /* 0x004fcc000cf41270 */
[----:B------:R-:W1:Y:S08]  /*04c0*/  LDC.64 R8, c[0x0][0x3b0] ;  /* 0x0000ec00ff087b82 */ /* 0x000e700000000a00 */
[----:B------:R-:W2:Y:S08]  /*04d0*/  LDC.64 R10, c[0x0][0x3b8] ;  /* 0x0000ee00ff0a7b82 */ /* 0x000eb00000000a00 */
[----:B------:R-:W3:Y:S02]  /*04e0*/  LDC.64 R12, c[0x0][0x3b8] ;  /* 0x0000ee00ff0c7b82 */ /* 0x000ee40000000a00 */
.L_x_484:
[----:B01--4-:R-:W-:Y:S01]  /*04f0*/  IMAD R15, R7, R20, R24 ;  /* 0x00000014070f7224 */ /* 0x013fe200078e0218 */
[----:B------:R-:W-:Y:S04]  /*0500*/  BSSY.RECONVERGENT B3, `(.L_x_481) ;  /* 0x0000011000037945 */ /* 0x000fe80003800200 */
[----:B------:R-:W-:-:S13]  /*0510*/  ISETP.LT.AND P0, PT, R15, R22, PT ;  /* 0x000000160f00720c */ /* 0x000fda0003f01270 */
[----:B------:R-:W-:Y:S05]  /*0520*/  @!P1 BRA P0, `(.L_x_482) ;  /* 0x0000000000209947 */ /* 0x000fea0000000000 */
[----:B------:R-:W-:Y:S01]  /*0530*/  ISETP.GE.AND P0, PT, R15, R22, PT ;  /* 0x000000160f00720c */ /* 0x000fe20003f06270 */
[----:B------:R-:W-:-:S03]  /*0540*/  IMAD.IADD R15, R25, 0x1, R24 ;  /* 0x00000001190f7824 */ /* 0x000fc600078e0218 */
[----:B0-----:R-:W-:Y:S01]  /*0550*/  ISETP.LT.OR P0, PT, R26, 0x1, P0 ;  /* 0x000000011a00780c */ /* 0x001fe20000701670 */
[----:B---3--:R-:W-:-:S12]  /*0560*/  IMAD.WIDE R14, R15, 0x4, R12 ;  /* 0x000000040f0e7825 */ /* 0x008fd800078e020c */
[----:B------:R4:W-:Y:S01]  /*0570*/  @!P0 STG.E desc[UR10][R14.64], RZ ;  /* 0x000000ff0e008986 */ /* 0x0009e2000c10190a */
[----:B------:R-:W-:Y:S05]  /*0580*/  @!P2 BRA `(.L_x_483) ;  /* 0x000000000020a947 */ /* 0x000fea0003800000 */
[----:B------:R0:W-:Y:S01]  /*0590*/  STG.E desc[UR10][R14.64], RZ ;  /* 0x000000ff0e007986 */ /* 0x0001e2000c10190a */
[----:B------:R-:W-:Y:S05]  /*05a0*/  BRA `(.L_x_483) ;  /* 0x0000000000187947 */ /* 0x000fea0003800000 */
.L_x_482:
[----:B------:R-:W-:-:S05]  /*05b0*/  IADD3 R15, PT, PT, R15, R23, RZ ;  /* 0x000000170f0f7210 */ /* 0x000fca0007ffe0ff */
[----:B-1----:R-:W-:-:S06]  /*05c0*/  IMAD.WIDE R14, R15, 0x4, R8 ;  /* 0x000000040f0e7825 */ /* 0x002fcc00078e0208 */
[----:B------:R-:W4:Y:S01]  /*05d0*/  LDG.E R15, desc[UR10][R14.64] ;  /* 0x0000000a0e0f7981 */ /* 0x000f22000c1e1900 */
[----:B------:R-:W-:-:S05]  /*05e0*/  IADD3 R17, PT, PT, R25, R24, RZ ;  /* 0x0000001819117210 */ /* 0x000fca0007ffe0ff */
[----:B--2---:R-:W-:-:S05]  /*05f0*/  IMAD.WIDE R16, R17, 0x4, R10 ;  /* 0x0000000411107825 */ /* 0x004fca00078e020a */
[----:B----4-:R1:W-:Y:S02]  /*0600*/  STG.E desc[UR10][R16.64], R15 ;  /* 0x0000000f10007986 */ /* 0x0103e4000c10190a */
.L_x_483:
[----:B------:R-:W-:Y:S05]  /*0610*/  BSYNC.RECONVERGENT B3 ;  /* 0x0000000000037941 */ /* 0x000fea0003800200 */
.L_x_481:
[----:B------:R-:W5:Y:S01]  /*0620*/  LDCU UR9, c[0x0][0x388] ;  /* 0x00007100ff0977ac */ /* 0x000f620008000800 */
[----:B------:R-:W-:-:S05]  /*0630*/  IMAD.IADD R24, R3, 0x1, R24 ;  /* 0x0000000103187824 */ /* 0x000fca00078e0218 */
[----:B-----5:R-:W-:-:S13]  /*0640*/  ISETP.GE.AND P0, PT, R24, UR9, PT ;  /* 0x0000000918007c0c */ /* 0x020fda000bf06270 */
[----:B------:R-:W-:Y:S05]  /*0650*/  @!P0 BRA `(.L_x_484) ;  /* 0xfffffffc00a48947 */ /* 0x000fea000383ffff */
.L_x_480:
[----:B------:R-:W-:Y:S05]  /*0660*/  BSYNC.RECONVERGENT B2 ;  /* 0x0000000000027941 */ /* 0x000fea0003800200 */
.L_x_479:
[----:B------:R-:W5:Y:S01]  /*0670*/  LDCU UR9, c[0x0][0x384] ;  /* 0x00007080ff0977ac */ /* 0x000f620008000800 */
[----:B------:R-:W-:-:S04]  /*0680*/  IADD3 R21, PT, PT, R2, R21, RZ ;  /* 0x0000001502157210 */ /* 0x000fc80007ffe0ff */
[----:B-----5:R-:W-:-:S13]  /*0690*/  ISETP.GE.AND P0, PT, R21, UR9, PT ;  /* 0x0000000915007c0c */ /* 0x020fda000bf06270 */
[----:B------:R-:W-:Y:S05]  /*06a0*/  @!P0 BRA `(.L_x_485) ;  /* 0xfffffffc00388947 */ /* 0x000fea000383ffff */
.L_x_478:
[----:B------:R-:W-:Y:S05]  /*06b0*/  BSYNC.RECONVERGENT B1 ;  /* 0x0000000000017941 */ /* 0x000fea0003800200 */
.L_x_477:
[----:B------:R-:W5:Y:S01]  /*06c0*/  LDCU UR9, c[0x0][0x380] ;  /* 0x00007000ff0977ac */ /* 0x000f620008000800 */
[----:B------:R-:W-:-:S04]  /*06d0*/  IADD3 R19, PT, PT, R0, R19, RZ ;  /* 0x0000001300137210 */ /* 0x000fc80007ffe0ff */
[----:B-----5:R-:W-:-:S13]  /*06e0*/  ISETP.GE.AND P0, PT, R19, UR9, PT ;  /* 0x0000000913007c0c */ /* 0x020fda000bf06270 */
[----:B------:R-:W-:Y:S05]  /*06f0*/  @!P0 BRA `(.L_x_486) ;  /* 0xfffffff800f48947 */ /* 0x000fea000383ffff */
.L_x_476:
[----:B------:R-:W-:Y:S05]  /*0700*/  BSYNC.RECONVERGENT B0 ;  /* 0x0000000000007941 */ /* 0x000fea0003800200 */
.L_x_475:
[----:B------:R-:W5:Y:S01]  /*0710*/  LDCU UR9, c[0x0][0x3a4] ;  /* 0x00007480ff0977ac */ /* 0x000f620008000800 */
[----:B------:R-:W-:-:S05]  /*0720*/  VIADD R7, R7, 0x1 ;  /* 0x0000000107077836 */ /* 0x000fca0000000000 */
[----:B-----5:R-:W-:-:S13]  /*0730*/  ISETP.NE.AND P0, PT, R7, UR9, PT ;  /* 0x0000000907007c0c */ /* 0x020fda000bf05270 */
[----:B------:R-:W-:Y:S05]  /*0740*/  @P0 BRA `(.L_x_487) ;  /* 0xfffffff800cc0947 */ /* 0x000fea000383ffff */
[----:B------:R-:W5:Y:S01]  /*0750*/  LDCU UR9, c[0x0][0x3a0] ;  /* 0x00007400ff0977ac */ /* 0x000f620008000800 */
[----:B------:R-:W-:-:S04]  /*0760*/  UIADD3 UR5, UPT, UPT, UR5, 0x1, URZ ;  /* 0x0000000105057890 */ /* 0x000fc8000fffe0ff */
[----:B-----5:R-:W-:-:S09]  /*0770*/  UISETP.NE.AND UP0, UPT, UR5, UR9, UPT ;  /* 0x000000090500728c */ /* 0x020fd2000bf05270 */
[----:B------:R-:W-:Y:S05]  /*0780*/  BRA.U UP0, `(.L_x_488) ;  /* 0xfffffff900b87547 */ /* 0x000fea000b83ffff */
[----:B------:R-:W5:Y:S01]  /*0790*/  LDCU UR5, c[0x0][0x394] ;  /* 0x00007280ff0577ac */ /* 0x000f620008000800 */
[----:B------:R-:W-:-:S04]  /*07a0*/  UIADD3 UR4, UPT, UPT, UR4, 0x1, URZ ;  /* 0x0000000104047890 */ /* 0x000fc8000fffe0ff */
[----:B-----5:R-:W-:-:S09]  /*07b0*/  UISETP.NE.AND UP0, UPT, UR4, UR5, UPT ;  /* 0x000000050400728c */ /* 0x020fd2000bf05270 */
[----:B------:R-:W-:Y:S05]  /*07c0*/  BRA.U UP0, `(.L_x_489) ;  /* 0xfffffff9009c7547 */ /* 0x000fea000b83ffff */
[----:B------:R-:W-:Y:S05]  /*07d0*/  EXIT ;  /* 0x000000000000794d */ /* 0x000fea0003800000 */
.L_x_474:
[----:B------:R-:W-:-:S05]  /*07e0*/  UMOV UR4, URZ ;  /* 0x000000ff00047c82 */ /* 0x000fca0008000000 */
.L_x_501:
[----:B0-----:R-:W0:Y:S01]  /*07f0*/  LDC R7, c[0x0][0x398] ;  /* 0x0000e600ff077b82 */ /* 0x001e220000000800 */
[----:B------:R-:W-:Y:S01]  /*0800*/  UMOV UR5, URZ ;  /* 0x000000ff00057c82 */ /* 0x000fe20008000000 */
[----:B0-----:R-:W-:-:S07]  /*0810*/  IMAD R7, R7, UR4, R4 ;  /* 0x0000000407077c24 */ /* 0x001fce000f8e0204 */
.L_x_500:
[----:B0-----:R-:W0:Y:S01]  /*0820*/  LDCU UR6, c[0x0][0x3a8] ;  /* 0x00007500ff0677ac */ /* 0x001e220008000800 */
[----:B------:R-:W-:Y:S01]  /*0830*/  HFMA2 R12, -RZ, RZ, 0, 0 ;  /* 0x00000000ff0c7431 */ /* 0x000fe200000001ff */
[----:B0-----:R-:W-:-:S12]  /*0840*/  UIMAD UR6, UR5, UR6, URZ ;  /* 0x00000006050672a4 */ /* 0x001fd8000f8e02ff */
.L_x_499:
[----:B0-----:R-:W0:Y:S01]  /*0850*/  LDCU UR7, c[0x0][0x380] ;  /* 0x00007000ff0777ac */ /* 0x001e220008000800 */
[----:B------:R-:W-:Y:S01]  /*0860*/  BSSY.RECONVERGENT B0, `(.L_x_490) ;  /* 0x0000034000007945 */ /* 0x000fe20003800200 */
[----:B0-----:R-:W-:-:S13]  /*0870*/  ISETP.GE.AND P0, PT, R6, UR7, PT ;  /* 0x0000000706007c0c */ /* 0x001fda000bf06270 */
[----:B------:R-:W-:Y:S05]  /*0880*/  @P0 BRA `(.L_x_491) ;  /* 0x0000000000c40947 */ /* 0x000fea0003800000 */
[----:B------:R-:W0:Y:S01]  /*0890*/  LDC R15, c[0x0][0x39c] ;  /* 0x0000e700ff0f7b82 */ /* 0x000e220000000800 */
[----:B------:R-:W1:Y:S01]  /*08a0*/  LDCU UR7, c[0x0][0x3ac] ;  /* 0x00007580ff0777ac */ /* 0x000e620008000800 */
[----:B------:R-:W-:-:S06]  /*08b0*/  MOV R13, R6 ;  /* 0x00000006000d7202 */ /* 0x000fcc0000000f00 */
[----:B------:R-:W2:Y:S01]  /*08c0*/  LDC R9, c[0x0][0x3a4] ;  /* 0x0000e900ff097b82 */ /* 0x000ea20000000800 */
[----:B0-----:R-:W-:-:S04]  /*08d0*/  IMAD R15, R15, UR4, R4 ;  /* 0x000000040f0f7c24 */ /* 0x001fc8000f8e0204 */
[----:B-1----:R-:W-:Y:S02]  /*08e0*/  IMAD R15, R12, UR7, R15 ;  /* 0x000000070c0f7c24 */ /* 0x002fe4000f8e020f */
[----:B--2---:R-:W-:-:S07]  /*08f0*/  IMAD R14, R9, UR5, R12 ;  /* 0x00000005090e7c24 */ /* 0x004fce000f8e020c */
.L_x_498:
        /* <DEDUP_REMOVED lines=8> */
.L_x_497:
        /* <DEDUP_REMOVED lines=11> */
.L_x_496:
[----:B0-----:R-:W0:Y:S08]  /*0a30*/  LDC.64 R10, c[0x0][0x3b8] ;  /* 0x0000ee00ff0a7b82 */ /* 0x001e300000000a00 */
[----:B------:R-:W1:Y:S01]  /*0a40*/  LDC.64 R8, c[0x0][0x3b0] ;  /* 0x0000ec00ff087b82 */ /* 0x000e620000000a00 */
[----:B0-----:R-:W-:-:S06]  /*0a50*/  IMAD.WIDE R10, R22, 0x4, R10 ;  /* 0x00000004160a7825 */ /* 0x001fcc00078e020a */
[----:B------:R-:W2:Y:S01]  /*0a60*/  LDG.E R10, desc[UR10][R10.64] ;  /* 0x0000000a0a0a7981 */ /* 0x000ea2000c1e1900 */
[----:B-1----:R-:W-:-:S05]  /*0a70*/  IMAD.WIDE R8, R21, 0x4, R8 ;  /* 0x0000000415087825 */ /* 0x002fca00078e0208 */
[----:B------:R-:W2:Y:S01]  /*0a80*/  LDG.E R23, desc[UR10][R8.64] ;  /* 0x0000000a08177981 */ /* 0x000ea2000c1e1900 */
[----:B------:R-:W-:-:S05]  /*0a90*/  IMAD.IADD R20, R3, 0x1, R20 ;  /* 0x0000000103147824 */ /* 0x000fca00078e0214 */
[----:B------:R-:W-:Y:S02]  /*0aa0*/  ISETP.GE.AND P0, PT, R20, R19, PT ;  /* 0x000000131400720c */ /* 0x000fe40003f06270 */
[C---:B------:R-:W-:Y:S02]  /*0ab0*/  IADD3 R22, PT, PT, R3.reuse, R22, RZ ;  /* 0x0000001603167210 */ /* 0x040fe40007ffe0ff */
[----:B------:R-:W-:Y:S01]  /*0ac0*/  IADD3 R21, PT, PT, R3, R21, RZ ;  /* 0x0000001503157210 */ /* 0x000fe20007ffe0ff */
[----:B--2---:R-:W-:-:S05]  /*0ad0*/  FADD R23, R10, R23 ;  /* 0x000000170a177221 */ /* 0x004fca0000000000 */
[----:B------:R0:W-:Y:S03]  /*0ae0*/  STG.E desc[UR10][R8.64], R23 ;  /* 0x0000001708007986 */ /* 0x0001e6000c10190a */
[----:B------:R-:W-:Y:S05]  /*0af0*/  @!P0 BRA `(.L_x_496) ;  /* 0xfffffffc00cc8947 */ /* 0x000fea000383ffff */
.L_x_495:
[----:B------:R-:W-:Y:S05]  /*0b00*/  BSYNC.RECONVERGENT B2 ;  /* 0x0000000000027941 */ /* 0x000fea0003800200 */
.L_x_494:
[----:B------:R-:W1:Y:S01]  /*0b10*/  LDCU UR7, c[0x0][0x384] ;  /* 0x00007080ff0777ac */ /* 0x000e620008000800 */
[----:B------:R-:W-:-:S05]  /*0b20*/  IMAD.IADD R17, R2, 0x1, R17 ;  /* 0x0000000102117824 */ /* 0x000fca00078e0211 */
[----:B-1----:R-:W-:-:S13]  /*0b30*/  ISETP.GE.AND P0, PT, R17, UR7, PT ;  /* 0x0000000711007c0c */ /* 0x002fda000bf06270 */
[----:B------:R-:W-:Y:S05]  /*0b40*/  @!P0 BRA `(.L_x_497) ;  /* 0xfffffffc008c8947 */ /* 0x000fea000383ffff */
.L_x_493:
[----:B------:R-:W-:Y:S05]  /*0b50*/  BSYNC.RECONVERGENT B1 ;  /* 0x0000000000017941 */ /* 0x000fea0003800200 */
.L_x_492:
[----:B------:R-:W1:Y:S01]  /*0b60*/  LDCU UR7, c[0x0][0x380] ;  /* 0x00007000ff0777ac */ /* 0x000e620008000800 */
[----:B------:R-:W-:-:S04]  /*0b70*/  IADD3 R13, PT, PT, R0, R13, RZ ;  /* 0x0000000d000d7210 */ /* 0x000fc80007ffe0ff */
[----:B-1----:R-:W-:-:S13]  /*0b80*/  ISETP.GE.AND P0, PT, R13, UR7, PT ;  /* 0x000000070d007c0c */ /* 0x002fda000bf06270 */
[----:B------:R-:W-:Y:S05]  /*0b90*/  @!P0 BRA `(.L_x_498) ;  /* 0xfffffffc00588947 */ /* 0x000fea000383ffff */
.L_x_491:
[----:B------:R-:W-:Y:S05]  /*0ba0*/  BSYNC.RECONVERGENT B0 ;  /* 0x0000000000007941 */ /* 0x000fea0003800200 */
.L_x_490:
[----:B------:R-:W1:Y:S01]  /*0bb0*/  LDCU UR7, c[0x0][0x3a4] ;  /* 0x00007480ff0777ac */ /* 0x000e620008000800 */
[----:B------:R-:W-:-:S04]  /*0bc0*/  IADD3 R12, PT, PT, R12, 0x1, RZ ;  /* 0x000000010c0c7810 */ /* 0x000fc80007ffe0ff */
[----:B-1----:R-:W-:-:S13]  /*0bd0*/  ISETP.NE.AND P0, PT, R12, UR7, PT ;  /* 0x000000070c007c0c */ /* 0x002fda000bf05270 */
[----:B------:R-:W-:Y:S05]  /*0be0*/  @P0 BRA `(.L_x_499) ;  /* 0xfffffffc00180947 */ /* 0x000fea000383ffff */
        /* <DEDUP_REMOVED lines=10> */
.L_x_502:
        /* <DEDUP_REMOVED lines=15> */
.L_x_619:


//--------------------- .text.ShapetoBatch4DNHWC  --------------------------
	.section	.text.ShapetoBatch4DNHWC,"ax",@progbits
	.align	128
        .global         ShapetoBatch4DNHWC
        .type           ShapetoBatch4DNHWC,@function
        .size           ShapetoBatch4DNHWC,(.L_x_620 - ShapetoBatch4DNHWC)
        .other          ShapetoBatch4DNHWC,@"STO_CUDA_ENTRY STV_DEFAULT"
ShapetoBatch4DNHWC:
.text.ShapetoBatch4DNHWC:
        /* <DEDUP_REMOVED lines=31> */
[----:B------:R-:W0:Y:S01]  /*01f0*/  LDCU UR6, c[0x0][0x388] ;  /* 0x00007100ff0677ac */ /* 0x000e220008000800 */
[----:B------:R-:W0:Y:S02]  /*0200*/  LDCU.64 UR4, c[0x0][0x380] ;  /* 0x00007000ff0477ac */ /* 0x000e240008000a00 */
[----:B0-----:R-:W-:-:S04]  /*0210*/  UIMAD UR6, UR6, UR5, URZ ;  /* 0x00000005060672a4 */ /* 0x001fc8000f8e02ff */
[----:B------:R-:W-:-:S03]  /*0220*/  UIMAD UR7, UR4, UR6, URZ ;  /* 0x00000006040772a4 */ /* 0x000fc6000f8e02ff */
[----:B------:R-:W-:-:S09]  /*0230*/  UMOV UR4, URZ ;  /* 0x000000ff00047c82 */ /* 0x000fd20008000000 */
.L_x_518:
[----:B0-----:R-:W0:Y:S02]  /*0240*/  LDCU UR5, c[0x0][0x39c] ;  /* 0x00007380ff0577ac */ /* 0x001e240008000800 */
[----:B0-----:R-:W-:-:S03]  /*0250*/  UIMAD UR8, UR4, UR5, URZ ;  /* 0x00000005040872a4 */ /* 0x001fc6000f8e02ff */
[----:B-12-4-:R-:W-:-:S09]  /*0260*/  UMOV UR5, URZ ;  /* 0x000000ff00057c82 */ /* 0x016fd20008000000 */
.L_x_517:
[----:B012-4-:R-:W-:-:S07]  /*0270*/  HFMA2 R7, -RZ, RZ, 0, 0 ;  /* 0x00000000ff077431 */ /* 0x017fce00000001ff */
.L_x_516:
[----:B0-----:R-:W0:Y:S01]  /*0280*/  LDCU UR9, c[0x0][0x380] ;  /* 0x00007000ff0977ac */ /* 0x001e220008000800 */
[----:B------:R-:W-:Y:S01]  /*0290*/  BSSY.RECONVERGENT B0, `(.L_x_504) ;  /* 0x0000046000007945 */ /* 0x000fe20003800200 */
[----:B0-----:R-:W-:-:S13]  /*02a0*/  ISETP.GE.AND P0, PT, R6, UR9, PT ;  /* 0x0000000906007c0c */ /* 0x001fda000bf06270 */
[----:B-12-4-:R-:W-:Y:S05]  /*02b0*/  @P0 BRA `(.L_x_505) ;  /* 0x00000004000c0947 */ /* 0x016fea0003800000 */
[----:B------:R-:W-:-:S07]  /*02c0*/  MOV R19, R6 ;  /* 0x0000000600137202 */ /* 0x000fce0000000f00 */
.L_x_515:
[----:B0-----:R-:W0:Y:S01]  /*02d0*/  LDCU UR9, c[0x0][0x384] ;  /* 0x00007080ff0977ac */ /* 0x001e220008000800 */
[----:B------:R-:W-:Y:S01]  /*02e0*/  BSSY.RECONVERGENT B1, `(.L_x_506) ;  /* 0x000003c000017945 */ /* 0x000fe20003800200 */
[----:B0-----:R-:W-:-:S13]  /*02f0*/  ISETP.GE.AND P0, PT, R5, UR9, PT ;  /* 0x0000000905007c0c */ /* 0x001fda000bf06270 */
[----:B-12-4-:R-:W-:Y:S05]  /*0300*/  @P0 BRA `(.L_x_507) ;  /* 0x0000000000e40947 */ /* 0x016fea0003800000 */
[----:B------:R-:W0:Y:S01]  /*0310*/  LDC R8, c[0x0][0x3a4] ;  /* 0x0000e900ff087b82 */ /* 0x000e220000000800 */
[----:B------:R-:W1:Y:S01]  /*0320*/  LDCU UR9, c[0x0][0x38c] ;  /* 0x00007180ff0977ac */ /* 0x000e620008000800 */
[----:B------:R-:W-:Y:S01]  /*0330*/  IMAD.MOV.U32 R20, RZ, RZ, R5 ;  /* 0x000000ffff147224 */ /* 0x000fe200078e0005 */
[----:B------:R-:W2:Y:S05]  /*0340*/  LDCU UR12, c[0x0][0x3c4] ;  /* 0x00007880ff0c77ac */ /* 0x000eaa0008000800 */
[----:B------:R-:W3:Y:S08]  /*0350*/  LDC R9, c[0x0][0x398] ;  /* 0x0000e600ff097b82 */ /* 0x000ef00000000800 */
[----:B------:R-:W4:Y:S01]  /*0360*/  LDC R18, c[0x0][0x3a8] ;  /* 0x0000ea00ff127b82 */ /* 0x000f220000000800 */
[----:B0-----:R-:W-:-:S02]  /*0370*/  IMAD R8, R8, UR7, RZ ;  /* 0x0000000708087c24 */ /* 0x001fc4000f8e02ff */
[----:B---3--:R-:W-:-:S04]  /*0380*/  IMAD R9, R9, UR4, RZ ;  /* 0x0000000409097c24 */ /* 0x008fc8000f8e02ff */
[----:B------:R-:W-:Y:S02]  /*0390*/  IMAD R8, R8, UR5, R9 ;  /* 0x0000000508087c24 */ /* 0x000fe4000f8e0209 */
[----:B----4-:R-:W-:Y:S02]  /*03a0*/  IMAD R18, R18, UR5, R19 ;  /* 0x0000000512127c24 */ /* 0x010fe4000f8e0213 */
[----:B------:R-:W-:-:S03]  /*03b0*/  IMAD R8, R7, UR7, R8 ;  /* 0x0000000707087c24 */ /* 0x000fc6000f8e0208 */
[----:B-1----:R-:W-:Y:S01]  /*03c0*/  ISETP.GE.AND P0, PT, R18, UR9, PT ;  /* 0x0000000912007c0c */ /* 0x002fe2000bf06270 */
[----:B------:R-:W-:-:S03]  /*03d0*/  IMAD R21, R19, UR6, R8 ;  /* 0x0000000613157c24 */ /* 0x000fc6000f8e0208 */
[----:B--2---:R-:W-:-:S13]  /*03e0*/  ISETP.LT.AND P0, PT, RZ, UR12, !P0 ;  /* 0x0000000cff007c0c */ /* 0x004fda000c701270 */
.L_x_514:
[----:B0-----:R-:W0:Y:S01]  /*03f0*/  LDC R23, c[0x0][0x388] ;  /* 0x0000e200ff177b82 */ /* 0x001e220000000800 */
[----:B------:R-:W-:Y:S01]  /*0400*/  BSSY.RECONVERGENT B2, `(.L_x_508) ;  /* 0x0000025000027945 */ /* 0x000fe20003800200 */
[----:B0-----:R-:W-:-:S13]  /*0410*/  ISETP.GE.AND P1, PT, R4, R23, PT ;  /* 0x000000170400720c */ /* 0x001fda0003f26270 */
[----:B-12-4-:R-:W-:Y:S05]  /*0420*/  @P1 BRA `(.L_x_509) ;  /* 0x0000000000881947 */ /* 0x016fea0003800000 */
[----:B------:R-:W0:Y:S01]  /*0430*/  LDCU UR9, c[0x0][0x3ac] ;  /* 0x00007580ff0977ac */ /* 0x000e220008000800 */
[----:B------:R-:W1:Y:S01]  /*0440*/  LDC.64 R8, c[0x0][0x3b0] ;  /* 0x0000ec00ff087b82 */ /* 0x000e620000000a00 */
[----:B------:R-:W-:Y:S01]  /*0450*/  MOV R24, R4 ;  /* 0x0000000400187202 */ /* 0x000fe20000000f00 */
[----:B------:R-:W2:Y:S01]  /*0460*/  LDCU UR14, c[0x0][0x38c] ;  /* 0x00007180ff0e77ac */ /* 0x000ea20008000800 */
[----:B------:R-:W3:Y:S05]  /*0470*/  LDCU UR12, c[0x0][0x390] ;  /* 0x00007200ff0c77ac */ /* 0x000eea0008000800 */
[----:B------:R-:W4:Y:S01]  /*0480*/  LDC.64 R10, c[0x0][0x3b8] ;  /* 0x0000ee00ff0a7b82 */ /* 0x000f220000000a00 */
[----:B------:R-:W5:Y:S07]  /*0490*/  LDCU UR13, c[0x0][0x3c0] ;  /* 0x00007800ff0d77ac */ /* 0x000f6e0008000800 */
[----:B------:R-:W1:Y:S01]  /*04a0*/  LDC.64 R12, c[0x0][0x3b8] ;  /* 0x0000ee00ff0c7b82 */ /* 0x000e620000000a00 */
[----:B0-----:R-:W-:-:S04]  /*04b0*/  IMAD R15, R7, UR9, R20 ;  /* 0x00000009070f7c24 */ /* 0x001fc8000f8e0214 */
[C---:B--2---:R-:W-:Y:S01]  /*04c0*/  IMAD R22, R18.reuse, UR14, R15 ;  /* 0x0000000e12167c24 */ /* 0x044fe2000f8e020f */
[----:B------:R-:W-:Y:S02]  /*04d0*/  ISETP.LT.AND P4, PT, R18, UR14, PT ;  /* 0x0000000e12007c0c */ /* 0x000fe4000bf81270 */
[----:B---3--:R-:W-:Y:S01]  /*04e0*/  ISETP.GE.AND P1, PT, R15, UR12, PT ;  /* 0x0000000c0f007c0c */ /* 0x008fe2000bf26270 */
[-C--:B------:R-:W-:Y:S02]  /*04f0*/  IMAD R22, R22, R23.reuse, UR8 ;  /* 0x0000000816167e24 */ /* 0x080fe4000f8e0217 */
[----:B------:R-:W-:Y:S01]  /*0500*/  IMAD R23, R20, R23, R21 ;  /* 0x0000001714177224 */ /* 0x000fe200078e0215 */
[----:B-----5:R-:W-:-:S13]  /*0510*/  ISETP.LT.AND P3, PT, RZ, UR13, !P1 ;  /* 0x0000000dff007c0c */ /* 0x020fda000cf61270 */
.L_x_513:
[----:B------:R-:W-:Y:S04]  /*0520*/  BSSY.RECONVERGENT B3, `(.L_x_510) ;  /* 0x000000e000037945 */ /* 0x000fe80003800200 */
[----:B012---:R-:W-:Y:S05]  /*0530*/  @!P1 BRA P4, `(.L_x_511) ;  /* 0x0000000000189947 */ /* 0x007fea0002000000 */
[----:B------:R-:W-:-:S05]  /*0540*/  IADD3 R15, PT, PT, R23, R24, RZ ;  /* 0x00000018170f7210 */ /* 0x000fca0007ffe0ff */
[----:B-1----:R-:W-:-:S05]  /*0550*/  IMAD.WIDE R14, R15, 0x4, R12 ;  /* 0x000000040f0e7825 */ /* 0x002fca00078e020c */
[----:B------:R1:W-:Y:S01]  /*0560*/  @P3 STG.E desc[UR10][R14.64], RZ ;  /* 0x000000ff0e003986 */ /* 0x0003e2000c10190a */
[----:B------:R-:W-:Y:S05]  /*0570*/  @!P0 BRA `(.L_x_512) ;  /* 0x0000000000208947 */ /* 0x000fea0003800000 */
[----:B------:R2:W-:Y:S01]  /*0580*/  STG.E desc[UR10][R14.64], RZ ;  /* 0x000000ff0e007986 */ /* 0x0005e2000c10190a */
[----:B------:R-:W-:Y:S05]  /*0590*/  BRA `(.L_x_512) ;  /* 0x0000000000187947 */ /* 0x000fea0003800000 */
.L_x_511:
[----:B------:R-:W-:-:S04]  /*05a0*/  IMAD.IADD R15, R22, 0x1, R24 ;  /* 0x00000001160f7824 */ /* 0x000fc800078e0218 */
[----:B-1----:R-:W-:-:S06]  /*05b0*/  IMAD.WIDE R14, R15, 0x4, R8 ;  /* 0x000000040f0e7825 */ /* 0x002fcc00078e0208 */
[----:B------:R-:W2:Y:S01]  /*05c0*/  LDG.E R15, desc[UR10][R14.64] ;  /* 0x0000000a0e0f7981 */ /* 0x000ea2000c1e1900 */
[----:B------:R-:W-:-:S05]  /*05d0*/  IADD3 R17, PT, PT, R23, R24, RZ ;  /* 0x0000001817117210 */ /* 0x000fca0007ffe0ff */
[----:B----4-:R-:W-:-:S05]  /*05e0*/  IMAD.WIDE R16, R17, 0x4, R10 ;  /* 0x0000000411107825 */ /* 0x010fca00078e020a */
[----:B--2---:R0:W-:Y:S02]  /*05f0*/  STG.E desc[UR10][R16.64], R15 ;  /* 0x0000000f10007986 */ /* 0x0041e4000c10190a */
.L_x_512:
[----:B------:R-:W-:Y:S05]  /*0600*/  BSYNC.RECONVERGENT B3 ;  /* 0x0000000000037941 */ /* 0x000fea0003800200 */
.L_x_510:
[----:B------:R-:W3:Y:S01]  /*0610*/  LDCU UR9, c[0x0][0x388] ;  /* 0x00007100ff0977ac */ /* 0x000ee20008000800 */
[----:B------:R-:W-:-:S04]  /*0620*/  IADD3 R24, PT, PT, R3, R24, RZ ;  /* 0x0000001803187210 */ /* 0x000fc80007ffe0ff */
[----:B---3--:R-:W-:-:S13]  /*0630*/  ISETP.GE.AND P2, PT, R24, UR9, PT ;  /* 0x0000000918007c0c */ /* 0x008fda000bf46270 */
[----:B------:R-:W-:Y:S05]  /*0640*/  @!P2 BRA `(.L_x_513) ;  /* 0xfffffffc00b4a947 */ /* 0x000fea000383ffff */
.L_x_509:
[----:B------:R-:W-:Y:S05]  /*0650*/  BSYNC.RECONVERGENT B2 ;  /* 0x0000000000027941 */ /* 0x000fea0003800200 */
.L_x_508:
[----:B------:R-:W3:Y:S01]  /*0660*/  LDCU UR9, c[0x0][0x384] ;  /* 0x00007080ff0977ac */ /* 0x000ee20008000800 */
[----:B------:R-:W-:-:S05]  /*0670*/  IMAD.IADD R20, R2, 0x1, R20 ;  /* 0x0000000102147824 */ /* 0x000fca00078e0214 */
[----:B---3--:R-:W-:-:S13]  /*0680*/  ISETP.GE.AND P1, PT, R20, UR9, PT ;  /* 0x0000000914007c0c */ /* 0x008fda000bf26270 */
[----:B------:R-:W-:Y:S05]  /*0690*/  @!P1 BRA `(.L_x_514) ;  /* 0xfffffffc00549947 */ /* 0x000fea000383ffff */
.L_x_507:
[----:B------:R-:W-:Y:S05]  /*06a0*/  BSYNC.RECONVERGENT B1 ;  /* 0x0000000000017941 */ /* 0x000fea0003800200 */
.L_x_506:
[----:B------:R-:W3:Y:S01]  /*06b0*/  LDCU UR9, c[0x0][0x380] ;  /* 0x00007000ff0977ac */ /* 0x000ee20008000800 */
[----:B------:R-:W-:-:S04]  /*06c0*/  IADD3 R19, PT, PT, R0, R19, RZ ;  /* 0x0000001300137210 */ /* 0x000fc80007ffe0ff */
[----:B---3--:R-:W-:-:S13]  /*06d0*/  ISETP.GE.AND P0, PT, R19, UR9, PT ;  /* 0x0000000913007c0c */ /* 0x008fda000bf06270 */
[----:B------:R-:W-:Y:S05]  /*06e0*/  @!P0 BRA `(.L_x_515) ;  /* 0xfffffff800f88947 */ /* 0x000fea000383ffff */
.L_x_505:
[----:B------:R-:W-:Y:S05]  /*06f0*/  BSYNC.RECONVERGENT B0 ;  /* 0x0000000000007941 */ /* 0x000fea0003800200 */
.L_x_504:
[----:B------:R-:W3:Y:S01]  /*0700*/  LDCU UR9, c[0x0][0x3a4] ;  /* 0x00007480ff0977ac */ /* 0x000ee20008000800 */
[----:B------:R-:W-:-:S04]  /*0710*/  IADD3 R7, PT, PT, R7, 0x1, RZ ;  /* 0x0000000107077810 */ /* 0x000fc80007ffe0ff */
[----:B---3--:R-:W-:-:S13]  /*0720*/  ISETP.NE.AND P0, PT, R7, UR9, PT ;  /* 0x0000000907007c0c */ /* 0x008fda000bf05270 */
[----:B------:R-:W-:Y:S05]  /*0730*/  @P0 BRA `(.L_x_516) ;  /* 0xfffffff800d00947 */ /* 0x000fea000383ffff */
[----:B------:R-:W3:Y:S01]  /*0740*/  LDCU UR9, c[0x0][0x3a0] ;  /* 0x00007400ff0977ac */ /* 0x000ee20008000800 */
[----:B------:R-:W-:-:S04]  /*0750*/  UIADD3 UR5, UPT, UPT, UR5, 0x1, URZ ;  /* 0x0000000105057890 */ /* 0x000fc8000fffe0ff */
[----:B---3--:R-:W-:-:S09]  /*0760*/  UISETP.NE.AND UP0, UPT, UR5, UR9, UPT ;  /* 0x000000090500728c */ /* 0x008fd2000bf05270 */
[----:B------:R-:W-:Y:S05]  /*0770*/  BRA.U UP0, `(.L_x_517) ;  /* 0xfffffff900bc7547 */ /* 0x000fea000b83ffff */
[----:B------:R-:W3:Y:S01]  /*0780*/  LDCU UR5, c[0x0][0x394] ;  /* 0x00007280ff0577ac */ /* 0x000ee20008000800 */
[----:B------:R-:W-:-:S04]  /*0790*/  UIADD3 UR4, UPT, UPT, UR4, 0x1, URZ ;  /* 0x0000000104047890 */ /* 0x000fc8000fffe0ff */
[----:B---3--:R-:W-:-:S09]  /*07a0*/  UISETP.NE.AND UP0, UPT, UR4, UR5, UPT ;  /* 0x000000050400728c */ /* 0x008fd2000bf05270 */
[----:B------:R-:W-:Y:S05]  /*07b0*/  BRA.U UP0, `(.L_x_518) ;  /* 0xfffffff900a07547 */ /* 0x000fea000b83ffff */
[----:B------:R-:W-:Y:S05]  /*07c0*/  EXIT ;  /* 0x000000000000794d */ /* 0x000fea0003800000 */
.L_x_503:
[----:B------:R-:W-:-:S05]  /*07d0*/  UMOV UR4, URZ ;  /* 0x000000ff00047c82 */ /* 0x000fca0008000000 */
.L_x_530:
[----:B0-----:R-:W0:Y:S01]  /*07e0*/  LDC.64 R12, c[0x0][0x398] ;  /* 0x0000e600ff0c7b82 */ /* 0x001e220000000a00 */
[----:B------:R-:W-:Y:S01]  /*07f0*/  UMOV UR5, URZ ;  /* 0x000000ff00057c82 */ /* 0x000fe20008000000 */
[--C-:B0-----:R-:W-:Y:S02]  /*0800*/  IMAD R7, R13, UR4, R4.reuse ;  /* 0x000000040d077c24 */ /* 0x101fe4000f8e0204 */
[----:B------:R-:W-:-:S07]  /*0810*/  IMAD R12, R12, UR4, R4 ;  /* 0x000000040c0c7c24 */ /* 0x000fce000f8e0204 */
.L_x_529:
[----:B0-----:R-:W-:-:S07]  /*0820*/  IMAD.MOV.U32 R13, RZ, RZ, RZ ;  /* 0x000000ffff0d7224 */ /* 0x001fce00078e00ff */
.L_x_528:
        /* <DEDUP_REMOVED lines=9> */
.L_x_527:
[----:B0-----:R-:W0:Y:S01]  /*08c0*/  LDCU UR6, c[0x0][0x384] ;  /* 0x00007080ff0677ac */ /* 0x001e220008000800 */
[----:B------:R-:W-:Y:S01]  /*08d0*/  BSSY.RECONVERGENT B1, `(.L_x_521) ;  /* 0x0000026000017945 */ /* 0x000fe20003800200 */
[----:B0-----:R-:W-:-:S13]  /*08e0*/  ISETP.GE.AND P0, PT, R5, UR6, PT ;  /* 0x0000000605007c0c */ /* 0x001fda000bf06270 */
[----:B------:R-:W-:Y:S05]  /*08f0*/  @P0 BRA `(.L_x_522) ;  /* 0x00000000008c0947 */ /* 0x000fea0003800000 */
[----:B------:R-:W0:Y:S01]  /*0900*/  LDC R8, c[0x0][0x3a8] ;  /* 0x0000ea00ff087b82 */ /* 0x000e220000000800 */
[----:B------:R-:W1:Y:S01]  /*0910*/  LDCU UR7, c[0x0][0x380] ;  /* 0x00007000ff0777ac */ /* 0x000e620008000800 */
[----:B------:R-:W-:Y:S01]  /*0920*/  MOV R17, R5 ;  /* 0x0000000500117202 */ /* 0x000fe20000000f00 */
[----:B------:R-:W2:Y:S01]  /*0930*/  LDCU UR6, c[0x0][0x38c] ;  /* 0x00007180ff0677ac */ /* 0x000ea20008000800 */
[--C-:B-1----:R-:W-:Y:S02]  /*0940*/  IMAD R18, R16, UR7, R15.reuse ;  /* 0x0000000710127c24 */ /* 0x102fe4000f8e020f */
[----:B0-----:R-:W-:-:S04]  /*0950*/  IMAD R9, R8, UR5, R15 ;  /* 0x0000000508097c24 */ /* 0x001fc8000f8e020f */
[----:B--2---:R-:W-:-:S07]  /*0960*/  IMAD R20, R9, UR6, R14 ;  /* 0x0000000609147c24 */ /* 0x004fce000f8e020e */
.L_x_526:
[----:B0-----:R-:W0:Y:S01]  /*0970*/  LDC R19, c[0x0][0x388] ;  /* 0x0000e200ff137b82 */ /* 0x001e220000000800 */
[----:B------:R-:W-:Y:S01]  /*0980*/  BSSY.RECONVERGENT B2, `(.L_x_523) ;  /* 0x0000016000027945 */ /* 0x000fe20003800200 */
[----:B0-----:R-:W-:-:S13]  /*0990*/  ISETP.GE.AND P0, PT, R4, R19, PT ;  /* 0x000000130400720c */ /* 0x001fda0003f06270 */
[----:B------:R-:W-:Y:S05]  /*09a0*/  @P0 BRA `(.L_x_524) ;  /* 0x00000000004c0947 */ /* 0x000fea0003800000 */
[----:B------:R-:W0:Y:S01]  /*09b0*/  LDCU UR6, c[0x0][0x384] ;  /* 0x00007080ff0677ac */ /* 0x000e220008000800 */
[----:B------:R-:W-:Y:S01]  /*09c0*/  IMAD.IADD R8, R20, 0x1, R17 ;  /* 0x0000000114087824 */ /* 0x000fe200078e0211 */
[----:B------:R-:W-:-:S03]  /*09d0*/  MOV R22, R4 ;  /* 0x0000000400167202 */ /* 0x000fc60000000f00 */
[----:B------:R-:W-:Y:S02]  /*09e0*/  IMAD R21, R8, R19, R7 ;  /* 0x0000001308157224 */ /* 0x000fe400078e0207 */
[----:B0-----:R-:W-:-:S04]  /*09f0*/  IMAD R23, R18, UR6, R17 ;  /* 0x0000000612177c24 */ /* 0x001fc8000f8e0211 */
[----:B------:R-:W-:-:S07]  /*0a00*/  IMAD R23, R23, R19, R12 ;  /* 0x0000001317177224 */ /* 0x000fce00078e020c */
.L_x_525:
[----:B0-----:R-:W0:Y:S08]  /*0a10*/  LDC.64 R10, c[0x0][0x3b8] ;  /* 0x0000ee00ff0a7b82 */ /* 0x001e300000000a00 */
[----:B------:R-:W1:Y:S01]  /*0a20*/  LDC.64 R8, c[0x0][0x3b0] ;  /* 0x0000ec00ff087b82 */ /* 0x000e620000000a00 */
[----:B0-----:R-:W-:-:S06]  /*0a30*/  IMAD.WIDE R10, R23, 0x4, R10 ;  /* 0x00000004170a7825 */ /* 0x001fcc00078e020a */
[----:B------:R-:W2:Y:S01]  /*0a40*/  LDG.E R10, desc[UR10][R10.64] ;  /* 0x0000000a0a0a7981 */ /* 0x000ea2000c1e1900 */
[----:B-1----:R-:W-:-:S05]  /*0a50*/  IMAD.WIDE R8, R21, 0x4, R8 ;  /* 0x0000000415087825 */ /* 0x002fca00078e0208 */
[----:B------:R-:W2:Y:S01]  /*0a60*/  LDG.E R25, desc[UR10][R8.64] ;  /* 0x0000000a08197981 */ /* 0x000ea2000c1e1900 */
[----:B------:R-:W-:-:S04]  /*0a70*/  IADD3 R22, PT, PT, R3, R22, RZ ;  /* 0x0000001603167210 */ /* 0x000fc80007ffe0ff */
[----:B------:R-:W-:Y:S01]  /*0a80*/  ISETP.GE.AND P0, PT, R22, R19, PT ;  /* 0x000000131600720c */ /* 0x000fe20003f06270 */
[C---:B------:R-:W-:Y:S01]  /*0a90*/  IMAD.IADD R21, R3.reuse, 0x1, R21 ;  /* 0x0000000103157824 */ /* 0x040fe200078e0215 */
[----:B------:R-:W-:Y:S01]  /*0aa0*/  IADD3 R23, PT, PT, R3, R23, RZ ;  /* 0x0000001703177210 */ /* 0x000fe20007ffe0ff */
[----:B--2---:R-:W-:-:S05]  /*0ab0*/  FADD R25, R10, R25 ;  /* 0x000000190a197221 */ /* 0x004fca0000000000 */
[----:B------:R0:W-:Y:S05]  /*0ac0*/  STG.E desc[UR10][R8.64], R25 ;  /* 0x0000001908007986 */ /* 0x0001ea000c10190a */
[----:B------:R-:W-:Y:S05]  /*0ad0*/  @!P0 BRA `(.L_x_525) ;  /* 0xfffffffc00cc8947 */ /* 0x000fea000383ffff */
.L_x_524:
[----:B------:R-:W-:Y:S05]  /*0ae0*/  BSYNC.RECONVERGENT B2 ;  /* 0x0000000000027941 */ /* 0x000fea0003800200 */
.L_x_523:
[----:B------:R-:W1:Y:S01]  /*0af0*/  LDCU UR6, c[0x0][0x384] ;  /* 0x00007080ff0677ac */ /* 0x000e620008000800 */
[----:B------:R-:W-:-:S04]  /*0b00*/  IADD3 R17, PT, PT, R2, R17, RZ ;  /* 0x0000001102117210 */ /* 0x000fc80007ffe0ff */
[----:B-1----:R-:W-:-:S13]  /*0b10*/  ISETP.GE.AND P0, PT, R17, UR6, PT ;  /* 0x0000000611007c0c */ /* 0x002fda000bf06270 */
[----:B------:R-:W-:Y:S05]  /*0b20*/  @!P0 BRA `(.L_x_526) ;  /* 0xfffffffc00908947 */ /* 0x000fea000383ffff */
.L_x_522:
[----:B------:R-:W-:Y:S05]  /*0b30*/  BSYNC.RECONVERGENT B1 ;  /* 0x0000000000017941 */ /* 0x000fea0003800200 */
.L_x_521:
[----:B------:R-:W1:Y:S01]  /*0b40*/  LDCU UR6, c[0x0][0x380] ;  /* 0x00007000ff0677ac */ /* 0x000e620008000800 */
[----:B------:R-:W-:-:S04]  /*0b50*/  IADD3 R15, PT, PT, R0, R15, RZ ;  /* 0x0000000f000f7210 */ /* 0x000fc80007ffe0ff */
[----:B-1----:R-:W-:-:S13]  /*0b60*/  ISETP.GE.AND P0, PT, R15, UR6, PT ;  /* 0x000000060f007c0c */ /* 0x002fda000bf06270 */
[----:B------:R-:W-:Y:S05]  /*0b70*/  @!P0 BRA `(.L_x_527) ;  /* 0xfffffffc00508947 */ /* 0x000fea000383ffff */
.L_x_520:
[----:B------:R-:W-:Y:S05]  /*0b80*/  BSYNC.RECONVERGENT B0 ;  /* 0x0000000000007941 */ /* 0x000fea0003800200 */
.L_x_519:
        /* <DEDUP_REMOVED lines=14> */
.L_x_531:
        /* <DEDUP_REMOVED lines=9> */
.L_x_620:


//--------------------- .text.SwapUpperLower      --------------------------
	.section	.text.SwapUpperLower,"ax",@progbits
	.align	128
        .global         SwapUpperLower
        .type           SwapUpperLower,@function
        .size           SwapUpperLower,(.L_x_621 - SwapUpperLower)
        .other          SwapUpperLower,@"STO_CUDA_ENTRY STV_DEFAULT"
SwapUpperLower:
.text.SwapUpperLower:
        /* <DEDUP_REMOVED lines=25> */
.L_x_536:
        /* <DEDUP_REMOVED lines=10> */
.L_x_535:
[-CC-:B--2---:R-:W-:Y:S02]  /*0230*/  IMAD R11, R21, R3.reuse, R2.reuse ;  /* 0x00000003150b7224 */ /* 0x184fe400078e0202 */
[----:B------:R-:W-:Y:S02]  /*0240*/  IMAD R13, R0, R3, R2 ;  /* 0x00000003000d7224 */ /* 0x000fe400078e0202 */
[----:B-1----:R-:W-:-:S04]  /*0250*/  IMAD.WIDE R10, R11, 0x4, R6 ;  /* 0x000000040b0a7825 */ /* 0x002fc800078e0206 */
[C---:B0-----:R-:W-:Y:S02]  /*0260*/  IMAD.WIDE R8, R13.reuse, 0x4, R4 ;  /* 0x000000040d087825 */ /* 0x041fe400078e0204 */
[----:B------:R-:W2:Y:S04]  /*0270*/  LDG.E R11, desc[UR6][R10.64] ;  /* 0x000000060a0b7981 */ /* 0x000ea8000c1e1900 */
[----:B------:R-:W3:Y:S01]  /*0280*/  LDG.E R19, desc[UR6][R8.64] ;  /* 0x0000000608137981 */ /* 0x000ee2000c1e1900 */
[----:B------:R-:W-:Y:S01]  /*0290*/  IMAD.WIDE R12, R13, 0x4, R6 ;  /* 0x000000040d0c7825 */ /* 0x000fe200078e0206 */
[----:B------:R-:W-:-:S04]  /*02a0*/  IADD3 R2, PT, PT, R15, R2, RZ ;  /* 0x000000020f027210 */ /* 0x000fc80007ffe0ff */
[----:B------:R-:W-:Y:S01]  /*02b0*/  ISETP.GE.AND P0, PT, R2, R3, PT ;  /* 0x000000030200720c */ /* 0x000fe20003f06270 */
[----:B--2---:R2:W-:Y:S04]  /*02c0*/  STG.E desc[UR6][R8.64], R11 ;  /* 0x0000000b08007986 */ /* 0x0045e8000c101906 */
[----:B---3--:R2:W-:Y:S08]  /*02d0*/  STG.E desc[UR6][R12.64], R19 ;  /* 0x000000130c007986 */ /* 0x0085f0000c101906 */
[----:B------:R-:W-:Y:S05]  /*02e0*/  @!P0 BRA `(.L_x_535) ;  /* 0xfffffffc00d08947 */ /* 0x000fea000383ffff */
.L_x_534:
[----:B------:R-:W-:Y:S05]  /*02f0*/  BSYNC.RECONVERGENT B0 ;  /* 0x0000000000007941 */ /* 0x000fea0003800200 */
.L_x_533:
[----:B------:R-:W-:-:S04]  /*0300*/  IADD3 R0, PT, PT, R17, R0, RZ ;  /* 0x0000000011007210 */ /* 0x000fc80007ffe0ff */
[----:B------:R-:W-:-:S13]  /*0310*/  ISETP.GE.AND P0, PT, R0, UR4, PT ;  /* 0x0000000400007c0c */ /* 0x000fda000bf06270 */
[----:B------:R-:W-:Y:S05]  /*0320*/  @!P0 BRA `(.L_x_536) ;  /* 0xfffffffc00988947 */ /* 0x000fea000383ffff */
[----:B------:R-:W-:Y:S05]  /*0330*/  EXIT ;  /* 0x000000000000794d */ /* 0x000fea0003800000 */
.L_x_532:
        /* <DEDUP_REMOVED lines=17> */
.L_x_540:
        /* <DEDUP_REMOVED lines=12> */
.L_x_539:
[-CC-:B0-----:R-:W-:Y:S02]  /*0510*/  IMAD R11, R16, R3.reuse, R2.reuse ;  /* 0x00000003100b7224 */ /* 0x181fe400078e0202 */
[----:B------:R-:W-:Y:S02]  /*0520*/  IMAD R13, R21, R3, R2 ;  /* 0x00000003150d7224 */ /* 0x000fe400078e0202 */
[----:B--2---:R-:W-:-:S04]  /*0530*/  IMAD.WIDE R10, R11, 0x4, R6 ;  /* 0x000000040b0a7825 */ /* 0x004fc800078e0206 */
[C---:B-1----:R-:W-:Y:S02]  /*0540*/  IMAD.WIDE R8, R13.reuse, 0x4, R4 ;  /* 0x000000040d087825 */ /* 0x042fe400078e0204 */
        /* <DEDUP_REMOVED lines=8> */
.L_x_538:
[----:B------:R-:W-:Y:S05]  /*05d0*/  BSYNC.RECONVERGENT B0 ;  /* 0x0000000000007941 */ /* 0x000fea0003800200 */
.L_x_537:
[----:B------:R-:W-:-:S04]  /*05e0*/  IADD3 R0, PT, PT, R17, R0, RZ ;  /* 0x0000000011007210 */ /* 0x000fc80007ffe0ff */
[----:B------:R-:W-:-:S13]  /*05f0*/  ISETP.GE.AND P0, PT, R0, UR4, PT ;  /* 0x0000000400007c0c */ /* 0x000fda000bf06270 */
[----:B------:R-:W-:Y:S05]  /*0600*/  @!P0 BRA `(.L_x_540) ;  /* 0xfffffffc00908947 */ /* 0x000fea000383ffff */
[----:B------:R-:W-:Y:S05]  /*0610*/  EXIT ;  /* 0x000000000000794d */ /* 0x000fea0003800000 */
.L_x_541:
        /* <DEDUP_REMOVED lines=14> */
.L_x_621:


//--------------------- .text.SwapEveryOther      --------------------------
	.section	.text.SwapEveryOther,"ax",@progbits
	.align	128
        .global         SwapEveryOther
        .type           SwapEveryOther,@function
        .size           SwapEveryOther,(.L_x_622 - SwapEveryOther)
        .other          SwapEveryOther,@"STO_CUDA_ENTRY STV_DEFAULT"
SwapEveryOther:
.text.SwapEveryOther:
[----:B------:R-:W-:Y:S08]  /*0000*/  LDC R1, c[0x0][0x37c] ;  /* 0x0000df00ff017b82 */ /* 0x000ff00000000800 */
[----:B------:R-:W0:Y:S01]  /*0010*/  LDC R0, c[0x0][0x384] ;  /* 0x0000e100ff007b82 */ /* 0x000e220000000800 */
[----:B------:R-:W0:Y:S02]  /*0020*/  LDCU UR4, c[0x0][0x398] ;  /* 0x00007300ff0477ac */ /* 0x000e240008000800 */
[----:B0-----:R-:W-:-:S13]  /*0030*/  ISETP.LE.AND P0, PT, R0, UR4, PT ;  /* 0x0000000400007c0c */ /* 0x001fda000bf03270 */
[----:B------:R-:W-:Y:S05]  /*0040*/  @P0 EXIT ;  /* 0x000000000000094d */ /* 0x000fea0003800000 */
[----:B------:R-:W0:Y:S01]  /*0050*/  S2R R3, SR_TID.X ;  /* 0x0000000000037919 */ /* 0x000e220000002100 */
[----:B------:R-:W0:Y:S01]  /*0060*/  S2UR UR5, SR_CTAID.X ;  /* 0x00000000000579c3 */ /* 0x000e220000002500 */
[----:B------:R-:W1:Y:S01]  /*0070*/  LDCU UR4, c[0x0][0x398] ;  /* 0x00007300ff0477ac */ /* 0x000e620008000800 */
[----:B------:R-:W2:Y:S06]  /*0080*/  LDCU.64 UR8, c[0x0][0x358] ;  /* 0x00006b00ff0877ac */ /* 0x000eac0008000a00 */
[----:B------:R-:W0:Y:S01]  /*0090*/  LDC R10, c[0x0][0x360] ;  /* 0x0000d800ff0a7b82 */ /* 0x000e220000000800 */
[----:B------:R-:W3:Y:S01]  /*00a0*/  LDCU UR6, c[0x0][0x370] ;  /* 0x00006e00ff0677ac */ /* 0x000ee20008000800 */
[----:B0-----:R-:W-:-:S02]  /*00b0*/  IMAD R0, R10, UR5, R3 ;  /* 0x000000050a007c24 */ /* 0x001fc4000f8e0203 */
[----:B-123--:R-:W-:-:S07]  /*00c0*/  IMAD R10, R10, UR6, RZ ;  /* 0x000000060a0a7c24 */ /* 0x00efce000f8e02ff */
.L_x_545:
[----:B------:R-:W0:Y:S01]  /*00d0*/  LDC R12, c[0x0][0x380] ;  /* 0x0000e000ff0c7b82 */ /* 0x000e220000000800 */
[----:B------:R-:W-:Y:S01]  /*00e0*/  BSSY.RECONVERGENT B0, `(.L_x_542) ;  /* 0x0000010000007945 */ /* 0x000fe20003800200 */
[----:B0-----:R-:W-:-:S13]  /*00f0*/  ISETP.GE.AND P0, PT, R0, R12, PT ;  /* 0x0000000c0000720c */ /* 0x001fda0003f06270 */
[----:B--2---:R-:W-:Y:S05]  /*0100*/  @P0 BRA `(.L_x_543) ;  /* 0x0000000000340947 */ /* 0x004fea0003800000 */
[----:B------:R-:W0:Y:S01]  /*0110*/  LDC.64 R6, c[0x0][0x388] ;  /* 0x0000e200ff067b82 */ /* 0x000e220000000a00 */
[----:B------:R-:W-:-:S07]  /*0120*/  MOV R11, R0 ;  /* 0x00000000000b7202 */ /* 0x000fce0000000f00 */
[----:B------:R-:W1:Y:S02]  /*0130*/  LDC.64 R8, c[0x0][0x390] ;  /* 0x0000e400ff087b82 */ /* 0x000e640000000a00 */
.L_x_544:
[----:B--2---:R-:W-:-:S04]  /*0140*/  IMAD R3, R12, UR4, R11 ;  /* 0x000000040c037c24 */ /* 0x004fc8000f8e020b */
[----:B-1----:R-:W-:-:S04]  /*0150*/  IMAD.WIDE R4, R3, 0x4, R8 ;  /* 0x0000000403047825 */ /* 0x002fc800078e0208 */
[----:B0-----:R-:W-:Y:S01]  /*0160*/  IMAD.WIDE R2, R3, 0x4, R6 ;  /* 0x0000000403027825 */ /* 0x001fe200078e0206 */
[----:B------:R-:W2:Y:S04]  /*0170*/  LDG.E R15, desc[UR8][R4.64] ;  /* 0x00000008040f7981 */ /* 0x000ea8000c1e1900 */
[----:B------:R-:W3:Y:S01]  /*0180*/  LDG.E R13, desc[UR8][R2.64] ;  /* 0x00000008020d7981 */ /* 0x000ee2000c1e1900 */
[----:B------:R-:W-:-:S04]  /*0190*/  IADD3 R11, PT, PT, R10, R11, RZ ;  /* 0x0000000b0a0b7210 */ /* 0x000fc80007ffe0ff */
[----:B------:R-:W-:Y:S01]  /*01a0*/  ISETP.GE.AND P0, PT, R11, R12, PT ;  /* 0x0000000c0b00720c */ /* 0x000fe20003f06270 */
[----:B--2---:R2:W-:Y:S04]  /*01b0*/  STG.E desc[UR8][R2.64], R15 ;  /* 0x0000000f02007986 */ /* 0x0045e8000c101908 */
[----:B---3--:R2:W-:Y:S08]  /*01c0*/  STG.E desc[UR8][R4.64], R13 ;  /* 0x0000000d04007986 */ /* 0x0085f0000c101908 */
[----:B------:R-:W-:Y:S05]  /*01d0*/  @!P0 BRA `(.L_x_544) ;  /* 0xfffffffc00d88947 */ /* 0x000fea000383ffff */
.L_x_543:
[----:B------:R-:W-:Y:S05]  /*01e0*/  BSYNC.RECONVERGENT B0 ;  /* 0x0000000000007941 */ /* 0x000fea0003800200 */
.L_x_542:
[----:B------:R-:W0:Y:S01]  /*01f0*/  LDCU UR5, c[0x0][0x39c] ;  /* 0x00007380ff0577ac */ /* 0x000e220008000800 */
[----:B------:R-:W1:Y:S01]  /*0200*/  LDCU UR6, c[0x0][0x384] ;  /* 0x00007080ff0677ac */ /* 0x000e620008000800 */
[----:B0-----:R-:W-:-:S04]  /*0210*/  UIADD3 UR4, UPT, UPT, UR4, UR5, URZ ;  /* 0x0000000504047290 */ /* 0x001fc8000fffe0ff */
[----:B-1----:R-:W-:Y:S01]  /*0220*/  UISETP.GE.AND UP0, UPT, UR4, UR6, UPT ;  /* 0x000000060400728c */ /* 0x002fe2000bf06270 */
[----:B------:R-:W-:Y:S08]  /*0230*/  BAR.SYNC.DEFER_BLOCKING 0x0 ;  /* 0x0000000000007b1d */ /* 0x000ff00000010000 */
[----:B------:R-:W-:Y:S05]  /*0240*/  BRA.U !UP0, `(.L_x_545) ;  /* 0xfffffffd08a07547 */ /* 0x000fea000b83ffff */
[----:B------:R-:W-:Y:S05]  /*0250*/  EXIT ;  /* 0x000000000000794d */ /* 0x000fea0003800000 */
.L_x_546:
        /* <DEDUP_REMOVED lines=10> */
.L_x_622:


//--------------------- .text.Transpose           --------------------------
	.section	.text.Transpose,"ax",@progbits
	.align	128
        .global         Transpose
        .type           Transpose,@function
        .size           Transpose,(.L_x_623 - Transpose)
        .other          Transpose,@"STO_CUDA_ENTRY STV_DEFAULT"
Transpose:
.text.Transpose:
        /* <DEDUP_REMOVED lines=16> */
[----:B0-----:R0:W5:Y:S02]  /*0100*/  LDG.E R9, desc[UR14][R4.64] ;  /* 0x0000000e04097981 */ /* 0x001164000c1e1900 */
.L_x_548:
[----:B01----:R-:W-:-:S04]  /*0110*/  IMAD.WIDE R4, R0, 0x4, R6 ;  /* 0x0000000400047825 */ /* 0x003fc800078e0206 */
[----:B------:R-:W-:Y:S01]  /*0120*/  IMAD.IADD R0, R3, 0x1, R0 ;  /* 0x0000000103007824 */ /* 0x000fe200078e0200 */
[----:B-----5:R2:W-:Y:S04]  /*0130*/  STG.E desc[UR14][R4.64], R9 ;  /* 0x0000000904007986 */ /* 0x0205e8000c10190e */
[----:B------:R-:W-:-:S13]  /*0140*/  ISETP.GE.AND P0, PT, R0, UR6, PT ;  /* 0x0000000600007c0c */ /* 0x000fda000bf06270 */
[----:B--2---:R-:W-:Y:S05]  /*0150*/  @!P0 BRA `(.L_x_548) ;  /* 0xfffffffc00ec8947 */ /* 0x004fea000383ffff */
[----:B------:R-:W-:Y:S05]  /*0160*/  EXIT ;  /* 0x000000000000794d */ /* 0x000fea0003800000 */
.L_x_547:
[----:B------:R-:W-:Y:S02]  /*0170*/  ULOP3.LUT UR12, UR4, 0x7ffffff8, URZ, 0xc0, !UPT ;  /* 0x7ffffff8040c7892 */ /* 0x000fe4000f8ec0ff */
[----:B------:R-:W-:Y:S02]  /*0180*/  USHF.L.U32 UR13, UR4, 0x1, URZ ;  /* 0x00000001040d7899 */ /* 0x000fe400080006ff */
[----:B------:R-:W-:Y:S02]  /*0190*/  ULOP3.LUT UR10, UR4, 0x7, URZ, 0xc0, !UPT ;  /* 0x00000007040a7892 */ /* 0x000fe4000f8ec0ff */
[----:B------:R-:W-:Y:S02]  /*01a0*/  ULOP3.LUT UR11, UR4, 0x3, URZ, 0xc0, !UPT ;  /* 0x00000003040b7892 */ /* 0x000fe4000f8ec0ff */
[----:B------:R-:W-:Y:S02]  /*01b0*/  USHF.R.S32.HI UR4, URZ, 0x1f, UR4 ;  /* 0x0000001fff047899 */ /* 0x000fe40008011404 */
[----:B------:R-:W-:-:S02]  /*01c0*/  UIADD3 UR17, UPT, UPT, -UR12, URZ, URZ ;  /* 0x000000ff0c117290 */ /* 0x000fc4000fffe1ff */
[----:B------:R-:W-:-:S12]  /*01d0*/  USHF.R.S32.HI UR16, URZ, 0x1f, UR13 ;  /* 0x0000001fff107899 */ /* 0x000fd8000801140d */
.L_x_554:
        /* <DEDUP_REMOVED lines=23> */
.L_x_550:
        /* <DEDUP_REMOVED lines=259> */
.L_x_549:
        /* <DEDUP_REMOVED lines=151> */
.L_x_552:
        /* <DEDUP_REMOVED lines=82> */
.L_x_553:
        /* <DEDUP_REMOVED lines=40> */
.L_x_551:
[----:B------:R-:W0:Y:S01]  /*2490*/  LDC.64 R4, c[0x0][0x388] ;  /* 0x0000e200ff047b82 */ /* 0x000e220000000a00 */
[----:B------:R-:W1:Y:S01]  /*24a0*/  LDCU UR5, c[0x0][0x380] ;  /* 0x00007000ff0577ac */ /* 0x000e620008000800 */
[----:B0-----:R-:W-:-:S06]  /*24b0*/  IMAD.WIDE R6, R6, 0x4, R4 ;  /* 0x0000000406067825 */ /* 0x001fcc00078e0204 */
[----:B------:R-:W0:Y:S01]  /*24c0*/  LDC.64 R4, c[0x0][0x3a0] ;  /* 0x0000e800ff047b82 */ /* 0x000e220000000a00 */
[----:B------:R-:W2:Y:S01]  /*24d0*/  LDG.E R7, desc[UR14][R6.64] ;  /* 0x0000000e06077981 */ /* 0x000ea2000c1e1900 */
[----:B0-----:R-:W-:Y:S01]  /*24e0*/  IMAD.WIDE R4, R0, 0x4, R4 ;  /* 0x0000000400047825 */ /* 0x001fe200078e0204 */
[----:B------:R-:W-:-:S04]  /*24f0*/  IADD3 R0, PT, PT, R3, R0, RZ ;  /* 0x0000000003007210 */ /* 0x000fc80007ffe0ff */
[----:B-1----:R-:W-:Y:S01]  /*2500*/  ISETP.GE.AND P0, PT, R0, UR5, PT ;  /* 0x0000000500007c0c */ /* 0x002fe2000bf06270 */
[----:B--2---:R0:W-:-:S12]  /*2510*/  STG.E desc[UR14][R4.64], R7 ;  /* 0x0000000704007986 */ /* 0x0041d8000c10190e */
[----:B------:R-:W-:Y:S05]  /*2520*/  @!P0 BRA `(.L_x_554) ;  /* 0xffffffdc002c8947 */ /* 0x000fea000383ffff */
[----:B------:R-:W-:Y:S05]  /*2530*/  EXIT ;  /* 0x000000000000794d */ /* 0x000fea0003800000 */
.L_x_555:
        /* <DEDUP_REMOVED lines=12> */
.L_x_623:


//--------------------- .nv.shared.reserved.0     --------------------------
	.section	.nv.shared.reserved.0,"aw",@nobits
	.weak		__nv_reservedSMEM_offset_0_alias
	.size		__nv_reservedSMEM_offset_0_alias, 0, 64
	.other		__nv_reservedSMEM_offset_0_alias,@"STO_CUDA_RESERVED_SHARED STV_DEFAULT"
__nv_reservedSMEM_offset_0_alias:
	.zero		0
	.zero		64


//--------------------- .nv.constant0.SoftMaxAverageLoss --------------------------
	.section	.nv.constant0.SoftMaxAverageLoss,"a",@progbits
	.sectionflags	@""
	.align	4
.nv.constant0.SoftMaxAverageLoss:
	.zero		928


//--------------------- .nv.constant0.MSELossFP16 --------------------------
	.section	.nv.constant0.MSELossFP16,"a",@progbits
	.sectionflags	@""
	.align	4
.nv.constant0.MSELossFP16:
	.zero		940


//--------------------- .nv.constant0.MSELossbyBatchesFP16 --------------------------
	.section	.nv.constant0.MSELossbyBatchesFP16,"a",@progbits
	.sectionflags	@""
	.align	4
.nv.constant0.MSELossbyBatchesFP16:
	.zero		936


//--------------------- .nv.constant0.LeakyBackwardFP16 --------------------------
	.section	.nv.constant0.LeakyBackwardFP16,"a",@progbits
	.sectionflags	@""
	.align	4
.nv.constant0.LeakyBackwardFP16:
	.zero		930


//--------------------- .nv.constant0.LeakyForwardFP16 --------------------------
	.section	.nv.constant0.LeakyForwardFP16,"a",@progbits
	.sectionflags	@""
	.align	4
.nv.constant0.LeakyForwardFP16:
	.zero		922


//--------------------- .nv.constant0.LeakyBackwardAlphaFP16 --------------------------
	.section	.nv.constant0.LeakyBackwardAlphaFP16,"a",@progbits
	.sectionflags	@""
	.align	4
.nv.constant0.LeakyBackwardAlphaFP16:
	.zero		932


//--------------------- .nv.constant0.LeakyForwardAlphaFP16 --------------------------
	.section	.nv.constant0.LeakyForwardAlphaFP16,"a",@progbits
	.sectionflags	@""
	.align	4
.nv.constant0.LeakyForwardAlphaFP16:
	.zero		924


//--------------------- .nv.constant0.LeakyBackwardAlphaBetaFP16 --------------------------
	.section	.nv.constant0.LeakyBackwardAlphaBetaFP16,"a",@progbits
	.sectionflags	@""
	.align	4
.nv.constant0.LeakyBackwardAlphaBetaFP16:
	.zero		934


//--------------------- .nv.constant0.LeakyForwardAlphaBetaFP16 --------------------------
	.section	.nv.constant0.LeakyForwardAlphaBetaFP16,"a",@progbits
	.sectionflags	@""
	.align	4
.nv.constant0.LeakyForwardAlphaBetaFP16:
	.zero		926


//--------------------- .nv.constant0.PreluBackwardFP16 --------------------------
	.section	.nv.constant0.PreluBackwardFP16,"a",@progbits
	.sectionflags	@""
	.align	4
.nv.constant0.PreluBackwardFP16:
	.zero		944


//--------------------- .nv.constant0.PreluForwardFP16 --------------------------
	.section	.nv.constant0.PreluForwardFP16,"a",@progbits
	.sectionflags	@""
	.align	4
.nv.constant0.PreluForwardFP16:
	.zero		928


//--------------------- .nv.constant0.ThreshBackwardFP16 --------------------------
	.section	.nv.constant0.ThreshBackwardFP16,"a",@progbits
	.sectionflags	@""
	.align	4
.nv.constant0.ThreshBackwardFP16:
	.zero		968


//--------------------- .nv.constant0.ThreshForwardFP16 --------------------------
	.section	.nv.constant0.ThreshForwardFP16,"a",@progbits
	.sectionflags	@""
	.align	4
.nv.constant0.ThreshForwardFP16:
	.zero		944


//--------------------- .nv.constant0.L1L2FP16    --------------------------
	.section	.nv.constant0.L1L2FP16,"a",@progbits
	.sectionflags	@""
	.align	4
.nv.constant0.L1L2FP16:
	.zero		942


//--------------------- .nv.constant0.AdaDeltaFP16 --------------------------
	.section	.nv.constant0.AdaDeltaFP16,"a",@progbits
	.sectionflags	@""
	.align	4
.nv.constant0.AdaDeltaFP16:
	.zero		944


//--------------------- .nv.constant0.AdamFP16    --------------------------
	.section	.nv.constant0.AdamFP16,"a",@progbits
	.sectionflags	@""
	.align	4
.nv.constant0.AdamFP16:
	.zero		950


//--------------------- .nv.constant0.AdaGradFP16 --------------------------
	.section	.nv.constant0.AdaGradFP16,"a",@progbits
	.sectionflags	@""
	.align	4
.nv.constant0.AdaGradFP16:
	.zero		934


//--------------------- .nv.constant0.NearestNeighborNCHWBackFP16 --------------------------
	.section	.nv.constant0.NearestNeighborNCHWBackFP16,"a",@progbits
	.sectionflags	@""
	.align	4
.nv.constant0.NearestNeighborNCHWBackFP16:
	.zero		952


//--------------------- .nv.constant0.NearestNeighborNHWCFP16 --------------------------
	.section	.nv.constant0.NearestNeighborNHWCFP16,"a",@progbits
	.sectionflags	@""
	.align	4
.nv.constant0.NearestNeighborNHWCFP16:
	.zero		952


//--------------------- .nv.constant0.NearestNeighborNHWCBackFP16 --------------------------
	.section	.nv.constant0.NearestNeighborNHWCBackFP16,"a",@progbits
	.sectionflags	@""
	.align	4
.nv.constant0.NearestNeighborNHWCBackFP16:
	.zero		952


//--------------------- .nv.constant0.NearestNeighborNCHWFP16 --------------------------
	.section	.nv.constant0.NearestNeighborNCHWFP16,"a",@progbits
	.sectionflags	@""
	.align	4
.nv.constant0.NearestNeighborNCHWFP16:
	.zero		952


//--------------------- .nv.constant0.ShapetoBatch4DNCHWFP16 --------------------------
	.section	.nv.constant0.ShapetoBatch4DNCHWFP16,"a",@progbits
	.sectionflags	@""
	.align	4
.nv.constant0.ShapetoBatch4DNCHWFP16:
	.zero		969


//--------------------- .nv.constant0.ShapetoBatch4DNHWCFP16 --------------------------
	.section	.nv.constant0.ShapetoBatch4DNHWCFP16,"a",@progbits
	.sectionflags	@""
	.align	4
.nv.constant0.ShapetoBatch4DNHWCFP16:
	.zero		969


//--------------------- .nv.constant0.SwapUpperLowerFP16 --------------------------
	.section	.nv.constant0.SwapUpperLowerFP16,"a",@progbits
	.sectionflags	@""
	.align	4
.nv.constant0.SwapUpperLowerFP16:
	.zero		932


//--------------------- .nv.constant0.SwapEveryOtherFP16 --------------------------
	.section	.nv.constant0.SwapEveryOtherFP16,"a",@progbits
	.sectionflags	@""
	.align	4
.nv.constant0.SwapEveryOtherFP16:
	.zero		928


//--------------------- .nv.constant0.TransposeFP16 --------------------------
	.section	.nv.constant0.TransposeFP16,"a",@progbits
	.sectionflags	@""
	.align	4
.nv.constant0.TransposeFP16:
	.zero		936


//--------------------- .nv.constant0.MakePlanarImageBatchesUint8 --------------------------
	.section	.nv.constant0.MakePlanarImageBatchesUint8,"a",@progbits
	.sectionflags	@""
	.align	4
.nv.constant0.MakePlanarImageBatchesUint8:
	.zero		928


//--------------------- .nv.constant0.ConcatBackwardNCHWhalf --------------------------
	.section	.nv.constant0.ConcatBackwardNCHWhalf,"a",@progbits
	.sectionflags	@""
	.align	4
.nv.constant0.ConcatBackwardNCHWhalf:
	.zero		944


//--------------------- .nv.constant0.ConcatForwardNCHWhalf --------------------------
	.section	.nv.constant0.ConcatForwardNCHWhalf,"a",@progbits
	.sectionflags	@""
	.align	4
.nv.constant0.ConcatForwardNCHWhalf:
	.zero		944


//--------------------- .nv.constant0.ConcatBackwardNCHW --------------------------
	.section	.nv.constant0.ConcatBackwardNCHW,"a",@progbits
	.sectionflags	@""
	.align	4
.nv.constant0.ConcatBackwardNCHW:
	.zero		944


//--------------------- .nv.constant0.ConcatForwardNCHW --------------------------
	.section	.nv.constant0.ConcatForwardNCHW,"a",@progbits
	.sectionflags	@""
	.align	4
.nv.constant0.ConcatForwardNCHW:
	.zero		944


//--------------------- .nv.constant0.ConcatNCHWEXHalf --------------------------
	.section	.nv.constant0.ConcatNCHWEXHalf,"a",@progbits
	.sectionflags	@""
	.align	4
.nv.constant0.ConcatNCHWEXHalf:
	.zero		939


//--------------------- .nv.constant0.ConcatNHWCEXHalf --------------------------
	.section	.nv.constant0.ConcatNHWCEXHalf,"a",@progbits
	.sectionflags	@""
	.align	4
.nv.constant0.ConcatNHWCEXHalf:
	.zero		955


//--------------------- .nv.constant0.ConcatNCHWEX --------------------------
	.section	.nv.constant0.ConcatNCHWEX,"a",@progbits
	.sectionflags	@""
	.align	4
.nv.constant0.ConcatNCHWEX:
	.zero		941


//--------------------- .nv.constant0.ConcatNHWCEX --------------------------
	.section	.nv.constant0.ConcatNHWCEX,"a",@progbits
	.sectionflags	@""
	.align	4
.nv.constant0.ConcatNHWCEX:
	.zero		957


//--------------------- .nv.constant0.MSELossbyBatches --------------------------
	.section	.nv.constant0.MSELossbyBatches,"a",@progbits
	.sectionflags	@""
	.align	4
.nv.constant0.MSELossbyBatches:
	.zero		936


//--------------------- .nv.constant0.MSELoss     --------------------------
	.section	.nv.constant0.MSELoss,"a",@progbits
	.sectionflags	@""
	.align	4
.nv.constant0.MSELoss:
	.zero		944


//--------------------- .nv.constant0.LeakyBackward --------------------------
	.section	.nv.constant0.LeakyBackward,"a",@progbits
	.sectionflags	@""
	.align	4
.nv.constant0.LeakyBackward:
	.zero		932


//--------------------- .nv.constant0.LeakyForward --------------------------
	.section	.nv.constant0.LeakyForward,"a",@progbits
	.sectionflags	@""
	.align	4
.nv.constant0.LeakyForward:
	.zero		924


//--------------------- .nv.constant0.LeakyBackwardAlpha --------------------------
	.section	.nv.constant0.LeakyBackwardAlpha,"a",@progbits
	.sectionflags	@""
	.align	4
.nv.constant0.LeakyBackwardAlpha:
	.zero		936


//--------------------- .nv.constant0.LeakyForwardAlpha --------------------------
	.section	.nv.constant0.LeakyForwardAlpha,"a",@progbits
	.sectionflags	@""
	.align	4
.nv.constant0.LeakyForwardAlpha:
	.zero		928


//--------------------- .nv.constant0.LeakyBackwardAlphaBeta --------------------------
	.section	.nv.constant0.LeakyBackwardAlphaBeta,"a",@progbits
	.sectionflags	@""
	.align	4
.nv.constant0.LeakyBackwardAlphaBeta:
	.zero		940


//--------------------- .nv.constant0.LeakyForwardAlphaBeta --------------------------
	.section	.nv.constant0.LeakyForwardAlphaBeta,"a",@progbits
	.sectionflags	@""
	.align	4
.nv.constant0.LeakyForwardAlphaBeta:
	.zero		932


//--------------------- .nv.constant0.PreluBackward --------------------------
	.section	.nv.constant0.PreluBackward,"a",@progbits
	.sectionflags	@""
	.align	4
.nv.constant0.PreluBackward:
	.zero		944


//--------------------- .nv.constant0.PreluForward --------------------------
	.section	.nv.constant0.PreluForward,"a",@progbits
	.sectionflags	@""
	.align	4
.nv.constant0.PreluForward:
	.zero		928


//--------------------- .nv.constant0.ThreshBackward --------------------------
	.section	.nv.constant0.ThreshBackward,"a",@progbits
	.sectionflags	@""
	.align	4
.nv.constant0.ThreshBackward:
	.zero		976


//--------------------- .nv.constant0.ThreshForward --------------------------
	.section	.nv.constant0.ThreshForward,"a",@progbits
	.sectionflags	@""
	.align	4
.nv.constant0.ThreshForward:
	.zero		944


//--------------------- .nv.constant0.L1L2        --------------------------
	.section	.nv.constant0.L1L2,"a",@progbits
	.sectionflags	@""
	.align	4
.nv.constant0.L1L2:
	.zero		948


//--------------------- .nv.constant0.AdaDelta    --------------------------
	.section	.nv.constant0.AdaDelta,"a",@progbits
	.sectionflags	@""
	.align	4
.nv.constant0.AdaDelta:
	.zero		952


//--------------------- .nv.constant0.Adam        --------------------------
	.section	.nv.constant0.Adam,"a",@progbits
	.sectionflags	@""
	.align	4
.nv.constant0.Adam:
	.zero		964


//--------------------- .nv.constant0.AdaGrad     --------------------------
	.section	.nv.constant0.AdaGrad,"a",@progbits
	.sectionflags	@""
	.align	4
.nv.constant0.AdaGrad:
	.zero		940


//--------------------- .nv.constant0.NearestNeighborNHWCBack --------------------------
	.section	.nv.constant0.NearestNeighborNHWCBack,"a",@progbits
	.sectionflags	@""
	.align	4
.nv.constant0.NearestNeighborNHWCBack:
	.zero		952


//--------------------- .nv.constant0.NearestNeighborNCHWBack --------------------------
	.section	.nv.constant0.NearestNeighborNCHWBack,"a",@progbits
	.sectionflags	@""
	.align	4
.nv.constant0.NearestNeighborNCHWBack:
	.zero		952


//--------------------- .nv.constant0.NearestNeighborNCHW --------------------------
	.section	.nv.constant0.NearestNeighborNCHW,"a",@progbits
	.sectionflags	@""
	.align	4
.nv.constant0.NearestNeighborNCHW:
	.zero		952


//--------------------- .nv.constant0.NearestNeighborNHWC --------------------------
	.section	.nv.constant0.NearestNeighborNHWC,"a",@progbits
	.sectionflags	@""
	.align	4
.nv.constant0.NearestNeighborNHWC:
	.zero		952


//--------------------- .nv.constant0.ShapetoBatch4DNCHW --------------------------
	.section	.nv.constant0.ShapetoBatch4DNCHW,"a",@progbits
	.sectionflags	@""
	.align	4
.nv.constant0.ShapetoBatch4DNCHW:
	.zero		969


//--------------------- .nv.constant0.ShapetoBatch4DNHWC --------------------------
	.section	.nv.constant0.ShapetoBatch4DNHWC,"a",@progbits
	.sectionflags	@""
	.align	4
.nv.constant0.ShapetoBatch4DNHWC:
	.zero		969


//--------------------- .nv.constant0.SwapUpperLower --------------------------
	.section	.nv.constant0.SwapUpperLower,"a",@progbits
	.sectionflags	@""
	.align	4
.nv.constant0.SwapUpperLower:
	.zero		932


//--------------------- .nv.constant0.SwapEveryOther --------------------------
	.section	.nv.constant0.SwapEveryOther,"a",@progbits
	.sectionflags	@""
	.align	4
.nv.constant0.SwapEveryOther:
	.zero		928


//--------------------- .nv.constant0.Transpose   --------------------------
	.section	.nv.constant0.Transpose,"a",@progbits
	.sectionflags	@""
	.align	4
.nv.constant0.Transpose:
	.zero		936


//--------------------- SYMBOLS --------------------------

	.type		.nv.reservedSmem.offset0,@object
	.size		.nv.reservedSmem.offset0,0x4
